	.target	sm_100a

	.elftype	@"ET_EXEC"


//--------------------- .note.nv.tkinfo           --------------------------
	.section	.note.nv.tkinfo,"",@"SHT_NOTE"
	.sectionflags	@"SHF_NOTE_NV_TKINFO"
	.tkinfo
        /*0018*/ 	.word	0x00000002
        /*0030*/ 	.string	""
        /*0030*/ 	.string	"ptxas"
        /*0030*/ 	.string	"Cuda compilation tools, release 13.0, V13.0.88"
        /*0030*/ 	.string	"Build cuda_13.0.r13.0/compiler.36424714_0"
        /*0030*/ 	.string	"-arch sm_100a -m 64 "



//--------------------- .note.nv.cuinfo           --------------------------
	.section	.note.nv.cuinfo,"",@"SHT_NOTE"
	.sectionflags	@"SHF_NOTE_NV_CUINFO"
        /*0018*/ 	.short	0x0002
        /*001a*/ 	.short	0x0064
        /*001c*/ 	.short	0x0082
	.zero		2


//--------------------- .nv.info                  --------------------------
	.section	.nv.info,"",@"SHT_CUDA_INFO"
	.align	4


	//----- nvinfo : EIATTR_REGCOUNT
	.align		4
        /*0000*/ 	.byte	0x04, 0x2f
        /*0002*/ 	.short	(.L_19 - .L_18)
	.align		4
.L_18:
        /*0004*/ 	.word	index@(_ZN7cutlass13device_kernelINS_4conv6kernel13ConvUniversalINS1_16ConvProblemShapeILNS1_8OperatorE0ELi3EEENS1_10collective14CollectiveConvINS1_47MainloopSm100TmaUmmaWarpSpecializedImplicitGemmILS5_0ELi4ELi3ELi1ELi2EN4cute5tupleIJNSA_1CILi2EEENSC_ILi1EEESE_EEEEENSB_IJNSC_ILi256EEENSC_ILi128EEENSB_IJNSC_ILi64EEEEEEEEENS_10tfloat32_tESM_NSA_8TiledMMAINSA_8MMA_AtomIJNSA_23SM100_MMA_TF32_2x1SM_SSISM_SM_fLi256ELi128ELNSA_4UMMA5MajorE0ELSR_0ELNSQ_7ScaleInE0ELSS_0EEEEEENSA_6LayoutINSB_IJSE_SE_SE_EEENSB_IJNSC_ILi0EEESX_SX_EEEEENSB_IJNSA_10UnderscoreES10_S10_EEEEENS7_6detail27Sm100ImplicitGemmTileTraitsINSA_25SM100_TMA_2SM_LOAD_IM2COLENSA_14ComposedLayoutINSA_7SwizzleILi3ELi4ELi3EEENSA_18smem_ptr_flag_bitsILi32EEENSV_INSB_IJNSC_ILi8EEENSC_ILi32EEEEEENSB_IJS1C_SE_EEEEEEEvEENS14_INSA_18SM100_TMA_2SM_LOADES1G_vEEEENS_8epilogue10collective18CollectiveEpilogueINS1L_23Sm100TmaWarpSpecializedILi4ELi2ELi16ELb1ELb0EEEJNSB_IJSI_SI_SK_EEENSB_IJNSV_ISI_SE_EENSV_INSC_ILi16EEESE_EEEEESM_NSB_IJNSB_IJllllEEESE_SX_EEESM_S1W_NS1L_6fusion15FusionCallbacksIS1P_NS1X_17LinearCombinationISM_fSM_fLNS_15FloatRoundStyleE2EEES1Q_S1U_JEEENSA_5SM1004TMEM4LOAD26SM100_TMEM_LOAD_32dp32b16xENSA_20SM90_TMA_LOAD_IM2COLENS16_INS17_ILi2ELi4ELi3EEES1A_NSV_INSB_IJS1B_S1S_EEENSB_IJS1S_SE_EEEEEEENSA_39AutoVectorizingCopyWithAssumedAlignmentILi128EEENSA_21SM90_TMA_STORE_IM2COLES2C_S2E_S2E_EEEvvEEEEvNT_6ParamsE)
        /*0008*/ 	.word	0x00000080


	//----- nvinfo : EIATTR_FRAME_SIZE
	.align		4
.L_19:
        /*000c*/ 	.byte	0x04, 0x11
        /*000e*/ 	.short	(.L_21 - .L_20)
	.align		4
.L_20:
        /*0010*/ 	.word	index@($__internal_2_$__cuda_sm10x_tcgen05_guardrail_trap_unallocated_columns_being_dealloced)
        /*0014*/ 	.word	0x00000008


	//----- nvinfo : EIATTR_FRAME_SIZE
	.align		4
.L_21:
        /*0018*/ 	.byte	0x04, 0x11
        /*001a*/ 	.short	(.L_23 - .L_22)
	.align		4
.L_22:
        /*001c*/ 	.word	index@($__internal_1_$__cuda_sm10x_tcgen05_guardrail_trap_phase_invalid_during_alloc)
        /*0020*/ 	.word	0x00000008


	//----- nvinfo : EIATTR_FRAME_SIZE
	.align		4
.L_23:
        /*0024*/ 	.byte	0x04, 0x11
        /*0026*/ 	.short	(.L_25 - .L_24)
	.align		4
.L_24:
        /*0028*/ 	.word	index@($__internal_0_$__cuda_sm10x_tcgen05_guardrail_trap_col_being_dealloced_not_returned_by_alloc)
        /*002c*/ 	.word	0x00000008


	//----- nvinfo : EIATTR_FRAME_SIZE
	.align		4
.L_25:
        /*0030*/ 	.byte	0x04, 0x11
        /*0032*/ 	.short	(.L_27 - .L_26)
	.align		4
.L_26:
        /*0034*/ 	.word	index@(_ZN7cutlass13device_kernelINS_4conv6kernel13ConvUniversalINS1_16ConvProblemShapeILNS1_8OperatorE0ELi3EEENS1_10collective14CollectiveConvINS1_47MainloopSm100TmaUmmaWarpSpecializedImplicitGemmILS5_0ELi4ELi3ELi1ELi2EN4cute5tupleIJNSA_1CILi2EEENSC_ILi1EEESE_EEEEENSB_IJNSC_ILi256EEENSC_ILi128EEENSB_IJNSC_ILi64EEEEEEEEENS_10tfloat32_tESM_NSA_8TiledMMAINSA_8MMA_AtomIJNSA_23SM100_MMA_TF32_2x1SM_SSISM_SM_fLi256ELi128ELNSA_4UMMA5MajorE0ELSR_0ELNSQ_7ScaleInE0ELSS_0EEEEEENSA_6LayoutINSB_IJSE_SE_SE_EEENSB_IJNSC_ILi0EEESX_SX_EEEEENSB_IJNSA_10UnderscoreES10_S10_EEEEENS7_6detail27Sm100ImplicitGemmTileTraitsINSA_25SM100_TMA_2SM_LOAD_IM2COLENSA_14ComposedLayoutINSA_7SwizzleILi3ELi4ELi3EEENSA_18smem_ptr_flag_bitsILi32EEENSV_INSB_IJNSC_ILi8EEENSC_ILi32EEEEEENSB_IJS1C_SE_EEEEEEEvEENS14_INSA_18SM100_TMA_2SM_LOADES1G_vEEEENS_8epilogue10collective18CollectiveEpilogueINS1L_23Sm100TmaWarpSpecializedILi4ELi2ELi16ELb1ELb0EEEJNSB_IJSI_SI_SK_EEENSB_IJNSV_ISI_SE_EENSV_INSC_ILi16EEESE_EEEEESM_NSB_IJNSB_IJllllEEESE_SX_EEESM_S1W_NS1L_6fusion15FusionCallbacksIS1P_NS1X_17LinearCombinationISM_fSM_fLNS_15FloatRoundStyleE2EEES1Q_S1U_JEEENSA_5SM1004TMEM4LOAD26SM100_TMEM_LOAD_32dp32b16xENSA_20SM90_TMA_LOAD_IM2COLENS16_INS17_ILi2ELi4ELi3EEES1A_NSV_INSB_IJS1B_S1S_EEENSB_IJS1S_SE_EEEEEEENSA_39AutoVectorizingCopyWithAssumedAlignmentILi128EEENSA_21SM90_TMA_STORE_IM2COLES2C_S2E_S2E_EEEvvEEEEvNT_6ParamsE)
        /*0038*/ 	.word	0x00000008


	//----- nvinfo : EIATTR_MIN_STACK_SIZE
	.align		4
.L_27:
        /*003c*/ 	.byte	0x04, 0x12
        /*003e*/ 	.short	(.L_29 - .L_28)
	.align		4
.L_28:
        /*0040*/ 	.word	index@(_ZN7cutlass13device_kernelINS_4conv6kernel13ConvUniversalINS1_16ConvProblemShapeILNS1_8OperatorE0ELi3EEENS1_10collective14CollectiveConvINS1_47MainloopSm100TmaUmmaWarpSpecializedImplicitGemmILS5_0ELi4ELi3ELi1ELi2EN4cute5tupleIJNSA_1CILi2EEENSC_ILi1EEESE_EEEEENSB_IJNSC_ILi256EEENSC_ILi128EEENSB_IJNSC_ILi64EEEEEEEEENS_10tfloat32_tESM_NSA_8TiledMMAINSA_8MMA_AtomIJNSA_23SM100_MMA_TF32_2x1SM_SSISM_SM_fLi256ELi128ELNSA_4UMMA5MajorE0ELSR_0ELNSQ_7ScaleInE0ELSS_0EEEEEENSA_6LayoutINSB_IJSE_SE_SE_EEENSB_IJNSC_ILi0EEESX_SX_EEEEENSB_IJNSA_10UnderscoreES10_S10_EEEEENS7_6detail27Sm100ImplicitGemmTileTraitsINSA_25SM100_TMA_2SM_LOAD_IM2COLENSA_14ComposedLayoutINSA_7SwizzleILi3ELi4ELi3EEENSA_18smem_ptr_flag_bitsILi32EEENSV_INSB_IJNSC_ILi8EEENSC_ILi32EEEEEENSB_IJS1C_SE_EEEEEEEvEENS14_INSA_18SM100_TMA_2SM_LOADES1G_vEEEENS_8epilogue10collective18CollectiveEpilogueINS1L_23Sm100TmaWarpSpecializedILi4ELi2ELi16ELb1ELb0EEEJNSB_IJSI_SI_SK_EEENSB_IJNSV_ISI_SE_EENSV_INSC_ILi16EEESE_EEEEESM_NSB_IJNSB_IJllllEEESE_SX_EEESM_S1W_NS1L_6fusion15FusionCallbacksIS1P_NS1X_17LinearCombinationISM_fSM_fLNS_15FloatRoundStyleE2EEES1Q_S1U_JEEENSA_5SM1004TMEM4LOAD26SM100_TMEM_LOAD_32dp32b16xENSA_20SM90_TMA_LOAD_IM2COLENS16_INS17_ILi2ELi4ELi3EEES1A_NSV_INSB_IJS1B_S1S_EEENSB_IJS1S_SE_EEEEEEENSA_39AutoVectorizingCopyWithAssumedAlignmentILi128EEENSA_21SM90_TMA_STORE_IM2COLES2C_S2E_S2E_EEEvvEEEEvNT_6ParamsE)
        /*0044*/ 	.word	0x00000008
.L_29:


//--------------------- .nv.compat                --------------------------
	.section	.nv.compat,"",@"SHT_CUDA_COMPAT_INFO"
	.align	4
        /*0000*/ 	.byte	0x02, 0x09, 0x01, 0x00, 0x02, 0x02, 0x02, 0x00, 0x02, 0x05, 0x05, 0x00, 0x03, 0x07, 0x01, 0x01
        /*0010*/ 	.byte	0x02, 0x03, 0x01, 0x00, 0x02, 0x06, 0x01, 0x00, 0x04, 0x0b, 0x08, 0x00, 0x09, 0x00, 0x00, 0x00
        /*0020*/ 	.byte	0x00, 0x00, 0x00, 0x00


//--------------------- .nv.info._ZN7cutlass13device_kernelINS_4conv6kernel13ConvUniversalINS1_16ConvProblemShapeILNS1_8OperatorE0ELi3EEENS1_10collective14CollectiveConvINS1_47MainloopSm100TmaUmmaWarpSpecializedImplicitGemmILS5_0ELi4ELi3ELi1ELi2EN4cute5tupleIJNSA_1CILi2EEENSC_ILi1EEESE_EEEEENSB_IJNSC_ILi256EEENSC_ILi128EEENSB_IJNSC_ILi64EEEEEEEEENS_10tfloat32_tESM_NSA_8TiledMMAINSA_8MMA_AtomIJNSA_23SM100_MMA_TF32_2x1SM_SSISM_SM_fLi256ELi128ELNSA_4UMMA5MajorE0ELSR_0ELNSQ_7ScaleInE0ELSS_0EEEEEENSA_6LayoutINSB_IJSE_SE_SE_EEENSB_IJNSC_ILi0EEESX_SX_EEEEENSB_IJNSA_10UnderscoreES10_S10_EEEEENS7_6detail27Sm100ImplicitGemmTileTraitsINSA_25SM100_TMA_2SM_LOAD_IM2COLENSA_14ComposedLayoutINSA_7SwizzleILi3ELi4ELi3EEENSA_18smem_ptr_flag_bitsILi32EEENSV_INSB_IJNSC_ILi8EEENSC_ILi32EEEEEENSB_IJS1C_SE_EEEEEEEvEENS14_INSA_18SM100_TMA_2SM_LOADES1G_vEEEENS_8epilogue10collective18CollectiveEpilogueINS1L_23Sm100TmaWarpSpecializedILi4ELi2ELi16ELb1ELb0EEEJNSB_IJSI_SI_SK_EEENSB_IJNSV_ISI_SE_EENSV_INSC_ILi16EEESE_EEEEESM_NSB_IJNSB_IJllllEEESE_SX_EEESM_S1W_NS1L_6fusion15FusionCallbacksIS1P_NS1X_17LinearCombinationISM_fSM_fLNS_15FloatRoundStyleE2EEES1Q_S1U_JEEENSA_5SM1004TMEM4LOAD26SM100_TMEM_LOAD_32dp32b16xENSA_20SM90_TMA_LOAD_IM2COLENS16_INS17_ILi2ELi4ELi3EEES1A_NSV_INSB_IJS1B_S1S_EEENSB_IJS1S_SE_EEEEEEENSA_39AutoVectorizingCopyWithAssumedAlignmentILi128EEENSA_21SM90_TMA_STORE_IM2COLES2C_S2E_S2E_EEEvvEEEEvNT_6ParamsE --------------------------
	.section	.nv.info._ZN7cutlass13device_kernelINS_4conv6kernel13ConvUniversalINS1_16ConvProblemShapeILNS1_8OperatorE0ELi3EEENS1_10collective14CollectiveConvINS1_47MainloopSm100TmaUmmaWarpSpecializedImplicitGemmILS5_0ELi4ELi3ELi1ELi2EN4cute5tupleIJNSA_1CILi2EEENSC_ILi1EEESE_EEEEENSB_IJNSC_ILi256EEENSC_ILi128EEENSB_IJNSC_ILi64EEEEEEEEENS_10tfloat32_tESM_NSA_8TiledMMAINSA_8MMA_AtomIJNSA_23SM100_MMA_TF32_2x1SM_SSISM_SM_fLi256ELi128ELNSA_4UMMA5MajorE0ELSR_0ELNSQ_7ScaleInE0ELSS_0EEEEEENSA_6LayoutINSB_IJSE_SE_SE_EEENSB_IJNSC_ILi0EEESX_SX_EEEEENSB_IJNSA_10UnderscoreES10_S10_EEEEENS7_6detail27Sm100ImplicitGemmTileTraitsINSA_25SM100_TMA_2SM_LOAD_IM2COLENSA_14ComposedLayoutINSA_7SwizzleILi3ELi4ELi3EEENSA_18smem_ptr_flag_bitsILi32EEENSV_INSB_IJNSC_ILi8EEENSC_ILi32EEEEEENSB_IJS1C_SE_EEEEEEEvEENS14_INSA_18SM100_TMA_2SM_LOADES1G_vEEEENS_8epilogue10collective18CollectiveEpilogueINS1L_23Sm100TmaWarpSpecializedILi4ELi2ELi16ELb1ELb0EEEJNSB_IJSI_SI_SK_EEENSB_IJNSV_ISI_SE_EENSV_INSC_ILi16EEESE_EEEEESM_NSB_IJNSB_IJllllEEESE_SX_EEESM_S1W_NS1L_6fusion15FusionCallbacksIS1P_NS1X_17LinearCombinationISM_fSM_fLNS_15FloatRoundStyleE2EEES1Q_S1U_JEEENSA_5SM1004TMEM4LOAD26SM100_TMEM_LOAD_32dp32b16xENSA_20SM90_TMA_LOAD_IM2COLENS16_INS17_ILi2ELi4ELi3EEES1A_NSV_INSB_IJS1B_S1S_EEENSB_IJS1S_SE_EEEEEEENSA_39AutoVectorizingCopyWithAssumedAlignmentILi128EEENSA_21SM90_TMA_STORE_IM2COLES2C_S2E_S2E_EEEvvEEEEvNT_6ParamsE,"",@"SHT_CUDA_INFO"
	.sectionflags	@""
	.align	4


	//----- nvinfo : EIATTR_CUDA_API_VERSION
	.align		4
        /*0000*/ 	.byte	0x04, 0x37
        /*0002*/ 	.short	(.L_31 - .L_30)
.L_30:
        /*0004*/ 	.word	0x00000082


	//----- nvinfo : EIATTR_KPARAM_INFO
	.align		4
.L_31:
        /*0008*/ 	.byte	0x04, 0x17
        /*000a*/ 	.short	(.L_33 - .L_32)
.L_32:
        /*000c*/ 	.word	0x00000000
        /*0010*/ 	.short	0x0000
        /*0012*/ 	.short	0x0000
        /*0014*/ 	.byte	0x00, 0xf0, 0x01, 0x24


	//----- nvinfo : EIATTR_AT_ENTRY_FRAGMENTS
	.align		4
.L_33:
        /*0018*/ 	.byte	0x04, 0x4f
        /*001a*/ 	.short	(.L_35 - .L_34)


	//   ....[0]....
.L_34:
        /*001c*/ 	.word	0x00000007


	//----- nvinfo : EIATTR_RESERVED_SMEM_USED
	.align		4
.L_35:
        /*0020*/ 	.byte	0x01, 0x41
	.zero		2


	//----- nvinfo : EIATTR_SPARSE_MMA_MASK
	.align		4
        /*0024*/ 	.byte	0x03, 0x50
        /*0026*/ 	.short	0x0000


	//----- nvinfo : EIATTR_TCGEN05_2CTA_USED
	.align		4
        /*0028*/ 	.byte	0x01, 0x52
	.zero		2


	//----- nvinfo : EIATTR_MAXREG_COUNT
	.align		4
        /*002c*/ 	.byte	0x03, 0x1b
        /*002e*/ 	.short	0x00ff


	//----- nvinfo : EIATTR_NUM_BARRIERS
	.align		4
        /*0030*/ 	.byte	0x02, 0x4c
        /*0032*/ 	.byte	0x07
	.zero		1


	//----- nvinfo : EIATTR_EXTERNS
	.align		4
        /*0034*/ 	.byte	0x04, 0x0f
        /*0036*/ 	.short	(.L_37 - .L_36)


	//   ....[0]....
	.align		4
.L_36:
        /*0038*/ 	.word	index@(__assertfail)


	//----- nvinfo : EIATTR_MERCURY_ISA_VERSION
	.align		4
.L_37:
        /*003c*/ 	.byte	0x03, 0x5f
        /*003e*/ 	.short	0x0101


	//----- nvinfo : EIATTR_INT_WARP_WIDE_INSTR_OFFSETS
	.align		4
        /*0040*/ 	.byte	0x04, 0x31
        /*0042*/ 	.short	(.L_39 - .L_38)


	//   ....[0]....
.L_38:
        /*0044*/ 	.word	0x00000cf0


	//   ....[1]....
        /*0048*/ 	.word	0x00000d80


	//   ....[2]....
        /*004c*/ 	.word	0x0000b5c0


	//   ....[3]....
        /*0050*/ 	.word	0x0000b5d0


	//   ....[4]....
        /*0054*/ 	.word	0x0000b610


	//   ....[5]....
        /*0058*/ 	.word	0x0000c180


	//   ....[6]....
        /*005c*/ 	.word	0x0000c330


	//   ....[7]....
        /*0060*/ 	.word	0x0000c3b0


	//   ....[8]....
        /*0064*/ 	.word	0x0000c520


	//   ....[9]....
        /*0068*/ 	.word	0x0000c5b0


	//   ....[10]....
        /*006c*/ 	.word	0x0000c710


	//   ....[11]....
        /*0070*/ 	.word	0x0000c780


	//   ....[12]....
        /*0074*/ 	.word	0x0000c910


	//   ....[13]....
        /*0078*/ 	.word	0x0000c930


	//   ....[14]....
        /*007c*/ 	.word	0x0000cab0


	//   ....[15]....
        /*0080*/ 	.word	0x0000cb60


	//   ....[16]....
        /*0084*/ 	.word	0x0000cc70


	//   ....[17]....
        /*0088*/ 	.word	0x0000cd20


	//   ....[18]....
        /*008c*/ 	.word	0x0000cef0


	//   ....[19]....
        /*0090*/ 	.word	0x0000d010


	//----- nvinfo : EIATTR_COOP_GROUP_MASK_REGIDS
	.align		4
.L_39:
        /*0094*/ 	.byte	0x04, 0x29
        /*0096*/ 	.short	(.L_41 - .L_40)


	//   ....[0]....
.L_40:
        /*0098*/ 	.word	0xffffffff


	//   ....[1]....
        /*009c*/ 	.word	0xffffffff


	//   ....[2]....
        /*00a0*/ 	.word	0xffffffff


	//   ....[3]....
        /*00a4*/ 	.word	0xffffffff


	//   ....[4]....
        /*00a8*/ 	.word	0xffffffff


	//   ....[5]....
        /*00ac*/ 	.word	0xffffffff


	//   ....[6]....
        /*00b0*/ 	.word	0xffffffff


	//   ....[7]....
        /*00b4*/ 	.word	0xffffffff


	//   ....[8]....
        /*00b8*/ 	.word	0xffffffff


	//   ....[9]....
        /*00bc*/ 	.word	0xffffffff


	//   ....[10]....
        /*00c0*/ 	.word	0xffffffff


	//   ....[11]....
        /*00c4*/ 	.word	0xffffffff


	//   ....[12]....
        /*00c8*/ 	.word	0xffffffff


	//----- nvinfo : EIATTR_COOP_GROUP_INSTR_OFFSETS
	.align		4
.L_41:
        /*00cc*/ 	.byte	0x04, 0x28
        /*00ce*/ 	.short	(.L_43 - .L_42)


	//   ....[0]....
.L_42:
        /*00d0*/ 	.word	0x000000c0


	//   ....[1]....
        /*00d4*/ 	.word	0x000005a0


	//   ....[2]....
        /*00d8*/ 	.word	0x00000710


	//   ....[3]....
        /*00dc*/ 	.word	0x000008b0


	//   ....[4]....
        /*00e0*/ 	.word	0x000009b0


	//   ....[5]....
        /*00e4*/ 	.word	0x00000b20


	//   ....[6]....
        /*00e8*/ 	.word	0x00000df0


	//   ....[7]....
        /*00ec*/ 	.word	0x000093c0


	//   ....[8]....
        /*00f0*/ 	.word	0x00009ea0


	//   ....[9]....
        /*00f4*/ 	.word	0x0000a340


	//   ....[10]....
        /*00f8*/ 	.word	0x0000a370


	//   ....[11]....
        /*00fc*/ 	.word	0x0000b4a0


	//   ....[12]....
        /*0100*/ 	.word	0x0000b6e0


	//----- nvinfo : EIATTR_VRC_CTA_INIT_COUNT
	.align		4
.L_43:
        /*0104*/ 	.byte	0x02, 0x4a
        /*0106*/ 	.byte	0x80
	.zero		1


	//----- nvinfo : EIATTR_SYSCALL_OFFSETS
	.align		4
        /*0108*/ 	.byte	0x04, 0x46
        /*010a*/ 	.short	(.L_45 - .L_44)


	//   ....[0]....
.L_44:
        /*010c*/ 	.word	0x0000da60


	//   ....[1]....
        /*0110*/ 	.word	0x0000db20


	//   ....[2]....
        /*0114*/ 	.word	0x0000e360


	//   ....[3]....
        /*0118*/ 	.word	0x0000ecd0


	//   ....[4]....
        /*011c*/ 	.word	0x0000f630


	//   ....[5]....
        /*0120*/ 	.word	0x0000ffe0


	//   ....[6]....
        /*0124*/ 	.word	0x00010990


	//   ....[7]....
        /*0128*/ 	.word	0x00011340


	//   ....[8]....
        /*012c*/ 	.word	0x00011cf0


	//   ....[9]....
        /*0130*/ 	.word	0x00012650


	//----- nvinfo : EIATTR_MBARRIER_INSTR_OFFSETS
	.align		4
.L_45:
        /*0134*/ 	.byte	0x04, 0x39
        /*0136*/ 	.short	(.L_47 - .L_46)


	//   ....[0]....
.L_46:
        /*0138*/ 	.word	0x00000680
        /*013c*/ 	.word	0x000000ff
        /*0140*/ 	.word	0x00000000
        /*0144*/ 	.short	0x0100
        /*0146*/ 	.byte	0x05
	.zero		1


	//   ....[1]....
        /*0148*/ 	.word	0x00000690
        /*014c*/ 	.word	0x000000ff
        /*0150*/ 	.word	0x00000020
        /*0154*/ 	.short	0x0100
        /*0156*/ 	.byte	0x05
	.zero		1


	//   ....[2]....
        /*0158*/ 	.word	0x000006a0
        /*015c*/ 	.word	0x000000ff
        /*0160*/ 	.word	0x00000008
        /*0164*/ 	.short	0x0100
        /*0166*/ 	.byte	0x05
	.zero		1


	//   ....[3]....
        /*0168*/ 	.word	0x000006b0
        /*016c*/ 	.word	0x000000ff
        /*0170*/ 	.word	0x00000028
        /*0174*/ 	.short	0x0100
        /*0176*/ 	.byte	0x05
	.zero		1


	//   ....[4]....
        /*0178*/ 	.word	0x000006c0
        /*017c*/ 	.word	0x000000ff
        /*0180*/ 	.word	0x00000010
        /*0184*/ 	.short	0x0100
        /*0186*/ 	.byte	0x05
	.zero		1


	//   ....[5]....
        /*0188*/ 	.word	0x000006d0
        /*018c*/ 	.word	0x000000ff
        /*0190*/ 	.word	0x00000030
        /*0194*/ 	.short	0x0100
        /*0196*/ 	.byte	0x05
	.zero		1


	//   ....[6]....
        /*0198*/ 	.word	0x000006e0
        /*019c*/ 	.word	0x000000ff
        /*01a0*/ 	.word	0x00000018
        /*01a4*/ 	.short	0x0100
        /*01a6*/ 	.byte	0x05
	.zero		1


	//   ....[7]....
        /*01a8*/ 	.word	0x000006f0
        /*01ac*/ 	.word	0x000000ff
        /*01b0*/ 	.word	0x00000038
        /*01b4*/ 	.short	0x0100
        /*01b6*/ 	.byte	0x05
	.zero		1


	//   ....[8]....
        /*01b8*/ 	.word	0x00000820
        /*01bc*/ 	.word	0x000000ff
        /*01c0*/ 	.word	0x00000040
        /*01c4*/ 	.short	0x0100
        /*01c6*/ 	.byte	0x05
	.zero		1


	//   ....[9]....
        /*01c8*/ 	.word	0x00000830
        /*01cc*/ 	.word	0x000000ff
        /*01d0*/ 	.word	0x00000060
        /*01d4*/ 	.short	0x0100
        /*01d6*/ 	.byte	0x05
	.zero		1


	//   ....[10]....
        /*01d8*/ 	.word	0x00000840
        /*01dc*/ 	.word	0x000000ff
        /*01e0*/ 	.word	0x00000048
        /*01e4*/ 	.short	0x0100
        /*01e6*/ 	.byte	0x05
	.zero		1


	//   ....[11]....
        /*01e8*/ 	.word	0x00000850
        /*01ec*/ 	.word	0x000000ff
        /*01f0*/ 	.word	0x00000068
        /*01f4*/ 	.short	0x0100
        /*01f6*/ 	.byte	0x05
	.zero		1


	//   ....[12]....
        /*01f8*/ 	.word	0x00000860
        /*01fc*/ 	.word	0x000000ff
        /*0200*/ 	.word	0x00000050
        /*0204*/ 	.short	0x0100
        /*0206*/ 	.byte	0x05
	.zero		1


	//   ....[13]....
        /*0208*/ 	.word	0x00000870
        /*020c*/ 	.word	0x000000ff
        /*0210*/ 	.word	0x00000070
        /*0214*/ 	.short	0x0100
        /*0216*/ 	.byte	0x05
	.zero		1


	//   ....[14]....
        /*0218*/ 	.word	0x00000880
        /*021c*/ 	.word	0x000000ff
        /*0220*/ 	.word	0x00000058
        /*0224*/ 	.short	0x0100
        /*0226*/ 	.byte	0x05
	.zero		1


	//   ....[15]....
        /*0228*/ 	.word	0x00000890
        /*022c*/ 	.word	0x000000ff
        /*0230*/ 	.word	0x00000078
        /*0234*/ 	.short	0x0100
        /*0236*/ 	.byte	0x05
	.zero		1


	//   ....[16]....
        /*0238*/ 	.word	0x00000980
        /*023c*/ 	.word	0x000000ff
        /*0240*/ 	.word	0x00000080
        /*0244*/ 	.short	0x0100
        /*0246*/ 	.byte	0x05
	.zero		1


	//   ....[17]....
        /*0248*/ 	.word	0x00000990
        /*024c*/ 	.word	0x000000ff
        /*0250*/ 	.word	0x00000088
        /*0254*/ 	.short	0x0100
        /*0256*/ 	.byte	0x05
	.zero		1


	//   ....[18]....
        /*0258*/ 	.word	0x00000af0
        /*025c*/ 	.word	0x000000ff
        /*0260*/ 	.word	0x00000090
        /*0264*/ 	.short	0x0100
        /*0266*/ 	.byte	0x05
	.zero		1


	//   ....[19]....
        /*0268*/ 	.word	0x00000b00
        /*026c*/ 	.word	0x000000ff
        /*0270*/ 	.word	0x00000098
        /*0274*/ 	.short	0x0100
        /*0276*/ 	.byte	0x05
	.zero		1


	//   ....[20]....
        /*0278*/ 	.word	0x00000c90
        /*027c*/ 	.word	0x000000ff
        /*0280*/ 	.word	0x000000a0
        /*0284*/ 	.short	0x0100
        /*0286*/ 	.byte	0x05
	.zero		1


	//   ....[21]....
        /*0288*/ 	.word	0x00000ca0
        /*028c*/ 	.word	0x000000ff
        /*0290*/ 	.word	0x000000b0
        /*0294*/ 	.short	0x0100
        /*0296*/ 	.byte	0x05
	.zero		1


	//   ....[22]....
        /*0298*/ 	.word	0x00000cb0
        /*029c*/ 	.word	0x000000ff
        /*02a0*/ 	.word	0x000000a8
        /*02a4*/ 	.short	0x0100
        /*02a6*/ 	.byte	0x05
	.zero		1


	//   ....[23]....
        /*02a8*/ 	.word	0x00000cc0
        /*02ac*/ 	.word	0x000000ff
        /*02b0*/ 	.word	0x000000b8
        /*02b4*/ 	.short	0x0100
        /*02b6*/ 	.byte	0x05
	.zero		1


	//   ....[24]....
        /*02b8*/ 	.word	0x00000da0
        /*02bc*/ 	.word	0x000000ff
        /*02c0*/ 	.word	0x000000c0
        /*02c4*/ 	.short	0x0100
        /*02c6*/ 	.byte	0x05
	.zero		1


	//   ....[25]....
        /*02c8*/ 	.word	0x00001860
        /*02cc*/ 	.word	0x00000003
        /*02d0*/ 	.word	0x00000020
        /*02d4*/ 	.short	0x010a
        /*02d6*/ 	.byte	0xff
	.zero		1


	//   ....[26]....
        /*02d8*/ 	.word	0x00003720
        /*02dc*/ 	.word	0x0000001e
        /*02e0*/ 	.word	0x00000020
        /*02e4*/ 	.short	0x010a
        /*02e6*/ 	.byte	0xff
	.zero		1


	//   ....[27]....
        /*02e8*/ 	.word	0x00003d00
        /*02ec*/ 	.word	0x00000070
        /*02f0*/ 	.word	0x00000020
        /*02f4*/ 	.short	0x010a
        /*02f6*/ 	.byte	0xff
	.zero		1


	//   ....[28]....
        /*02f8*/ 	.word	0x00005650
        /*02fc*/ 	.word	0x00000004
        /*0300*/ 	.word	0x00000088
        /*0304*/ 	.short	0x0101
        /*0306*/ 	.byte	0xff
	.zero		1


	//   ....[29]....
        /*0308*/ 	.word	0x00005660
        /*030c*/ 	.word	0x00000003
        /*0310*/ 	.word	0x00000020
        /*0314*/ 	.short	0x010a
        /*0316*/ 	.byte	0xff
	.zero		1


	//   ....[30]....
        /*0318*/ 	.word	0x000074c0
        /*031c*/ 	.word	0x0000001b
        /*0320*/ 	.word	0x00000020
        /*0324*/ 	.short	0x010a
        /*0326*/ 	.byte	0xff
	.zero		1


	//   ....[31]....
        /*0328*/ 	.word	0x00007b10
        /*032c*/ 	.word	0x0000006e
        /*0330*/ 	.word	0x00000020
        /*0334*/ 	.short	0x010a
        /*0336*/ 	.byte	0xff
	.zero		1


	//   ....[32]....
        /*0338*/ 	.word	0x000093d0
        /*033c*/ 	.word	0x00000004
        /*0340*/ 	.word	0x00000090
        /*0344*/ 	.short	0x010a
        /*0346*/ 	.byte	0xff
	.zero		1


	//   ....[33]....
        /*0348*/ 	.word	0x000094b0
        /*034c*/ 	.word	0x00000002
        /*0350*/ 	.word	0x00000000
        /*0354*/ 	.short	0x0101
        /*0356*/ 	.byte	0xff
	.zero		1


	//   ....[34]....
        /*0358*/ 	.word	0x000099a0
        /*035c*/ 	.word	0x00000003
        /*0360*/ 	.word	0x00000000
        /*0364*/ 	.short	0x010a
        /*0366*/ 	.byte	0xff
	.zero		1


	//   ....[35]....
        /*0368*/ 	.word	0x00009a10
        /*036c*/ 	.word	0x00000002
        /*0370*/ 	.word	0x00000000
        /*0374*/ 	.short	0x010a
        /*0376*/ 	.byte	0xff
	.zero		1


	//   ....[36]....
        /*0378*/ 	.word	0x00009aa0
        /*037c*/ 	.word	0x00000000
        /*0380*/ 	.word	0x00000000
        /*0384*/ 	.short	0x010a
        /*0386*/ 	.byte	0xff
	.zero		1


	//   ....[37]....
        /*0388*/ 	.word	0x00009b30
        /*038c*/ 	.word	0x00000007
        /*0390*/ 	.word	0x00000000
        /*0394*/ 	.short	0x010a
        /*0396*/ 	.byte	0xff
	.zero		1


	//   ....[38]....
        /*0398*/ 	.word	0x00009c80
        /*039c*/ 	.word	0x000000ff
        /*03a0*/ 	.word	0x00000098
        /*03a4*/ 	.short	0x010a
        /*03a6*/ 	.byte	0x06
	.zero		1


	//   ....[39]....
        /*03a8*/ 	.word	0x00009d20
        /*03ac*/ 	.word	0x000000ff
        /*03b0*/ 	.word	0x00000090
        /*03b4*/ 	.short	0x010a
        /*03b6*/ 	.byte	0x06
	.zero		1


	//   ....[40]....
        /*03b8*/ 	.word	0x00009dc0
        /*03bc*/ 	.word	0x00000002
        /*03c0*/ 	.word	0x00000000
        /*03c4*/ 	.short	0x0101
        /*03c6*/ 	.byte	0xff
	.zero		1


	//   ....[41]....
        /*03c8*/ 	.word	0x00009e00
        /*03cc*/ 	.word	0x000000ff
        /*03d0*/ 	.word	0x00000098
        /*03d4*/ 	.short	0x0106
        /*03d6*/ 	.byte	0x06
	.zero		1


	//   ....[42]....
        /*03d8*/ 	.word	0x00009e30
        /*03dc*/ 	.word	0x00000000
        /*03e0*/ 	.word	0x00000098
        /*03e4*/ 	.short	0x010a
        /*03e6*/ 	.byte	0xff
	.zero		1


	//   ....[43]....
        /*03e8*/ 	.word	0x0000a060
        /*03ec*/ 	.word	0x00000000
        /*03f0*/ 	.word	0x00000008
        /*03f4*/ 	.short	0x010a
        /*03f6*/ 	.byte	0xff
	.zero		1


	//   ....[44]....
        /*03f8*/ 	.word	0x0000a080
        /*03fc*/ 	.word	0x00000000
        /*0400*/ 	.word	0x00000008
        /*0404*/ 	.short	0x010a
        /*0406*/ 	.byte	0xff
	.zero		1


	//   ....[45]....
        /*0408*/ 	.word	0x0000a1f0
        /*040c*/ 	.word	0x00000000
        /*0410*/ 	.word	0x00000008
        /*0414*/ 	.short	0x010a
        /*0416*/ 	.byte	0xff
	.zero		1


	//   ....[46]....
        /*0418*/ 	.word	0x0000a210
        /*041c*/ 	.word	0x00000000
        /*0420*/ 	.word	0x00000008
        /*0424*/ 	.short	0x010a
        /*0426*/ 	.byte	0xff
	.zero		1


	//   ....[47]....
        /*0428*/ 	.word	0x0000a2d0
        /*042c*/ 	.word	0x00000005
        /*0430*/ 	.word	0x00000000
        /*0434*/ 	.short	0x0101
        /*0436*/ 	.byte	0xff
	.zero		1


	//   ....[48]....
        /*0438*/ 	.word	0x0000a690
        /*043c*/ 	.word	0x00000000
        /*0440*/ 	.word	0x00000090
        /*0444*/ 	.short	0x010a
        /*0446*/ 	.byte	0xff
	.zero		1


	//   ....[49]....
        /*0448*/ 	.word	0x0000a760
        /*044c*/ 	.word	0x00000012
        /*0450*/ 	.word	0x00000000
        /*0454*/ 	.short	0x0101
        /*0456*/ 	.byte	0xff
	.zero		1


	//   ....[50]....
        /*0458*/ 	.word	0x0000a7a0
        /*045c*/ 	.word	0x00000014
        /*0460*/ 	.word	0x000000b0
        /*0464*/ 	.short	0x010a
        /*0466*/ 	.byte	0xff
	.zero		1


	//   ....[51]....
        /*0468*/ 	.word	0x0000a830
        /*046c*/ 	.word	0x00000005
        /*0470*/ 	.word	0x00000000
        /*0474*/ 	.short	0x010a
        /*0476*/ 	.byte	0xff
	.zero		1


	//   ....[52]....
        /*0478*/ 	.word	0x0000a8f0
        /*047c*/ 	.word	0x00000012
        /*0480*/ 	.word	0x00000000
        /*0484*/ 	.short	0x010a
        /*0486*/ 	.byte	0xff
	.zero		1


	//   ....[53]....
        /*0488*/ 	.word	0x0000aa30
        /*048c*/ 	.word	0x00000005
        /*0490*/ 	.word	0x00000000
        /*0494*/ 	.short	0x010a
        /*0496*/ 	.byte	0xff
	.zero		1


	//   ....[54]....
        /*0498*/ 	.word	0x0000b310
        /*049c*/ 	.word	0x00000004
        /*04a0*/ 	.word	0x00000000
        /*04a4*/ 	.short	0x010a
        /*04a6*/ 	.byte	0xff
	.zero		1


	//   ....[55]....
        /*04a8*/ 	.word	0x0000b380
        /*04ac*/ 	.word	0x00000009
        /*04b0*/ 	.word	0x00000000
        /*04b4*/ 	.short	0x010a
        /*04b6*/ 	.byte	0xff
	.zero		1


	//   ....[56]....
        /*04b8*/ 	.word	0x0000b3c0
        /*04bc*/ 	.word	0x00000009
        /*04c0*/ 	.word	0x00000000
        /*04c4*/ 	.short	0x010a
        /*04c6*/ 	.byte	0xff
	.zero		1


	//   ....[57]....
        /*04c8*/ 	.word	0x0000b430
        /*04cc*/ 	.word	0x00000004
        /*04d0*/ 	.word	0x00000000
        /*04d4*/ 	.short	0x0101
        /*04d6*/ 	.byte	0xff
	.zero		1


	//   ....[58]....
        /*04d8*/ 	.word	0x0000b460
        /*04dc*/ 	.word	0x00000000
        /*04e0*/ 	.word	0x000000c0
        /*04e4*/ 	.short	0x010a
        /*04e6*/ 	.byte	0xff
	.zero		1


	//   ....[59]....
        /*04e8*/ 	.word	0x0000b490
        /*04ec*/ 	.word	0x00000005
        /*04f0*/ 	.word	0x00000000
        /*04f4*/ 	.short	0x0101
        /*04f6*/ 	.byte	0xff
	.zero		1


	//   ....[60]....
        /*04f8*/ 	.word	0x0000b990
        /*04fc*/ 	.word	0x0000001b
        /*0500*/ 	.word	0x00000090
        /*0504*/ 	.short	0x010a
        /*0506*/ 	.byte	0xff
	.zero		1


	//   ....[61]....
        /*0508*/ 	.word	0x0000ba50
        /*050c*/ 	.word	0x00000000
        /*0510*/ 	.word	0x00000000
        /*0514*/ 	.short	0x0101
        /*0516*/ 	.byte	0xff
	.zero		1


	//   ....[62]....
        /*0518*/ 	.word	0x0000bd70
        /*051c*/ 	.word	0x0000001b
        /*0520*/ 	.word	0x00000088
        /*0524*/ 	.short	0x010a
        /*0526*/ 	.byte	0xff
	.zero		1


	//   ....[63]....
        /*0528*/ 	.word	0x0000bf60
        /*052c*/ 	.word	0x0000001b
        /*0530*/ 	.word	0x00000060
        /*0534*/ 	.short	0x010a
        /*0536*/ 	.byte	0xff
	.zero		1


	//   ....[64]....
        /*0538*/ 	.word	0x0000c2d0
        /*053c*/ 	.word	0x0000001b
        /*0540*/ 	.word	0x00000040
        /*0544*/ 	.short	0x010b
        /*0546*/ 	.byte	0xff
	.zero		1


	//   ....[65]....
        /*0548*/ 	.word	0x0000c2e0
        /*054c*/ 	.word	0x0000000b
        /*0550*/ 	.word	0x00000000
        /*0554*/ 	.short	0x0101
        /*0556*/ 	.byte	0xff
	.zero		1


	//   ....[66]....
        /*0558*/ 	.word	0x0000c2f0
        /*055c*/ 	.word	0x0000001b
        /*0560*/ 	.word	0x00000068
        /*0564*/ 	.short	0x010a
        /*0566*/ 	.byte	0xff
	.zero		1


	//   ....[67]....
        /*0568*/ 	.word	0x0000c4c0
        /*056c*/ 	.word	0x0000001b
        /*0570*/ 	.word	0x00000048
        /*0574*/ 	.short	0x010b
        /*0576*/ 	.byte	0xff
	.zero		1


	//   ....[68]....
        /*0578*/ 	.word	0x0000c4d0
        /*057c*/ 	.word	0x0000000a
        /*0580*/ 	.word	0x00000000
        /*0584*/ 	.short	0x0101
        /*0586*/ 	.byte	0xff
	.zero		1


	//   ....[69]....
        /*0588*/ 	.word	0x0000c4e0
        /*058c*/ 	.word	0x0000001b
        /*0590*/ 	.word	0x00000070
        /*0594*/ 	.short	0x010a
        /*0596*/ 	.byte	0xff
	.zero		1


	//   ....[70]....
        /*0598*/ 	.word	0x0000c6b0
        /*059c*/ 	.word	0x0000001b
        /*05a0*/ 	.word	0x00000050
        /*05a4*/ 	.short	0x010b
        /*05a6*/ 	.byte	0xff
	.zero		1


	//   ....[71]....
        /*05a8*/ 	.word	0x0000c6c0
        /*05ac*/ 	.word	0x0000002f
        /*05b0*/ 	.word	0x00000000
        /*05b4*/ 	.short	0x0101
        /*05b6*/ 	.byte	0xff
	.zero		1


	//   ....[72]....
        /*05b8*/ 	.word	0x0000c6d0
        /*05bc*/ 	.word	0x0000001b
        /*05c0*/ 	.word	0x00000078
        /*05c4*/ 	.short	0x010a
        /*05c6*/ 	.byte	0xff
	.zero		1


	//   ....[73]....
        /*05c8*/ 	.word	0x0000c8b0
        /*05cc*/ 	.word	0x0000001b
        /*05d0*/ 	.word	0x00000058
        /*05d4*/ 	.short	0x010b
        /*05d6*/ 	.byte	0xff
	.zero		1


	//   ....[74]....
        /*05d8*/ 	.word	0x0000c8c0
        /*05dc*/ 	.word	0x00000013
        /*05e0*/ 	.word	0x00000000
        /*05e4*/ 	.short	0x0101
        /*05e6*/ 	.byte	0xff
	.zero		1


	//   ....[75]....
        /*05e8*/ 	.word	0x0000c8d0
        /*05ec*/ 	.word	0x0000001b
        /*05f0*/ 	.word	0x00000060
        /*05f4*/ 	.short	0x010a
        /*05f6*/ 	.byte	0xff
	.zero		1


	//   ....[76]....
        /*05f8*/ 	.word	0x0000ca50
        /*05fc*/ 	.word	0x0000001b
        /*0600*/ 	.word	0x00000040
        /*0604*/ 	.short	0x010b
        /*0606*/ 	.byte	0xff
	.zero		1


	//   ....[77]....
        /*0608*/ 	.word	0x0000ca60
        /*060c*/ 	.word	0x0000000b
        /*0610*/ 	.word	0x00000000
        /*0614*/ 	.short	0x0101
        /*0616*/ 	.byte	0xff
	.zero		1


	//   ....[78]....
        /*0618*/ 	.word	0x0000ca70
        /*061c*/ 	.word	0x0000001b
        /*0620*/ 	.word	0x00000068
        /*0624*/ 	.short	0x010a
        /*0626*/ 	.byte	0xff
	.zero		1


	//   ....[79]....
        /*0628*/ 	.word	0x0000cc10
        /*062c*/ 	.word	0x0000001b
        /*0630*/ 	.word	0x00000048
        /*0634*/ 	.short	0x010b
        /*0636*/ 	.byte	0xff
	.zero		1


	//   ....[80]....
        /*0638*/ 	.word	0x0000cc20
        /*063c*/ 	.word	0x0000000a
        /*0640*/ 	.word	0x00000000
        /*0644*/ 	.short	0x0101
        /*0646*/ 	.byte	0xff
	.zero		1


	//   ....[81]....
        /*0648*/ 	.word	0x0000cc30
        /*064c*/ 	.word	0x0000001b
        /*0650*/ 	.word	0x00000070
        /*0654*/ 	.short	0x010a
        /*0656*/ 	.byte	0xff
	.zero		1


	//   ....[82]....
        /*0658*/ 	.word	0x0000cdd0
        /*065c*/ 	.word	0x0000001b
        /*0660*/ 	.word	0x00000050
        /*0664*/ 	.short	0x010b
        /*0666*/ 	.byte	0xff
	.zero		1


	//   ....[83]....
        /*0668*/ 	.word	0x0000ce50
        /*066c*/ 	.word	0x0000002f
        /*0670*/ 	.word	0x00000000
        /*0674*/ 	.short	0x0101
        /*0676*/ 	.byte	0xff
	.zero		1


	//   ....[84]....
        /*0678*/ 	.word	0x0000ce80
        /*067c*/ 	.word	0x0000001b
        /*0680*/ 	.word	0x00000078
        /*0684*/ 	.short	0x010a
        /*0686*/ 	.byte	0xff
	.zero		1


	//   ....[85]....
        /*0688*/ 	.word	0x0000d060
        /*068c*/ 	.word	0x0000001b
        /*0690*/ 	.word	0x00000058
        /*0694*/ 	.short	0x010b
        /*0696*/ 	.byte	0xff
	.zero		1


	//   ....[86]....
        /*0698*/ 	.word	0x0000d070
        /*069c*/ 	.word	0x00000013
        /*06a0*/ 	.word	0x00000000
        /*06a4*/ 	.short	0x0101
        /*06a6*/ 	.byte	0xff
	.zero		1


	//   ....[87]....
        /*06a8*/ 	.word	0x0000d0a0
        /*06ac*/ 	.word	0x0000001b
        /*06b0*/ 	.word	0x00000060
        /*06b4*/ 	.short	0x010a
        /*06b6*/ 	.byte	0xff
	.zero		1


	//   ....[88]....
        /*06b8*/ 	.word	0x0000d0c0
        /*06bc*/ 	.word	0x0000001b
        /*06c0*/ 	.word	0x00000068
        /*06c4*/ 	.short	0x010a
        /*06c6*/ 	.byte	0xff
	.zero		1


	//   ....[89]....
        /*06c8*/ 	.word	0x0000d0e0
        /*06cc*/ 	.word	0x0000001b
        /*06d0*/ 	.word	0x00000070
        /*06d4*/ 	.short	0x010a
        /*06d6*/ 	.byte	0xff
	.zero		1


	//   ....[90]....
        /*06d8*/ 	.word	0x0000d120
        /*06dc*/ 	.word	0x0000001b
        /*06e0*/ 	.word	0x00000078
        /*06e4*/ 	.short	0x010a
        /*06e6*/ 	.byte	0xff
	.zero		1


	//   ....[91]....
        /*06e8*/ 	.word	0x0000d480
        /*06ec*/ 	.word	0x0000005d
        /*06f0*/ 	.word	0x00000090
        /*06f4*/ 	.short	0x010a
        /*06f6*/ 	.byte	0xff
	.zero		1


	//   ....[92]....
        /*06f8*/ 	.word	0x0000d580
        /*06fc*/ 	.word	0x00000002
        /*0700*/ 	.word	0x00000000
        /*0704*/ 	.short	0x0101
        /*0706*/ 	.byte	0xff
	.zero		1


	//   ....[93]....
        /*0708*/ 	.word	0x0000df80
        /*070c*/ 	.word	0x0000005d
        /*0710*/ 	.word	0x00000040
        /*0714*/ 	.short	0x010a
        /*0716*/ 	.byte	0xff
	.zero		1


	//   ....[94]....
        /*0718*/ 	.word	0x0000e020
        /*071c*/ 	.word	0x00000075
        /*0720*/ 	.word	0x000000a0
        /*0724*/ 	.short	0x010a
        /*0726*/ 	.byte	0xff
	.zero		1


	//   ....[95]....
        /*0728*/ 	.word	0x0000e180
        /*072c*/ 	.word	0x0000005d
        /*0730*/ 	.word	0x00000040
        /*0734*/ 	.short	0x010a
        /*0736*/ 	.byte	0xff
	.zero		1


	//   ....[96]....
        /*0738*/ 	.word	0x0000e270
        /*073c*/ 	.word	0x00000075
        /*0740*/ 	.word	0x000000a0
        /*0744*/ 	.short	0x010a
        /*0746*/ 	.byte	0xff
	.zero		1


	//   ....[97]....
        /*0748*/ 	.word	0x0000ea30
        /*074c*/ 	.word	0x00000000
        /*0750*/ 	.word	0x00000000
        /*0754*/ 	.short	0x0101
        /*0756*/ 	.byte	0xff
	.zero		1


	//   ....[98]....
        /*0758*/ 	.word	0x0000ea40
        /*075c*/ 	.word	0x00000079
        /*0760*/ 	.word	0x00000040
        /*0764*/ 	.short	0x010a
        /*0766*/ 	.byte	0xff
	.zero		1


	//   ....[99]....
        /*0768*/ 	.word	0x0000eb20
        /*076c*/ 	.word	0x00000079
        /*0770*/ 	.word	0x00000040
        /*0774*/ 	.short	0x010a
        /*0776*/ 	.byte	0xff
	.zero		1


	//   ....[100]....
        /*0778*/ 	.word	0x0000f390
        /*077c*/ 	.word	0x0000007c
        /*0780*/ 	.word	0x00000000
        /*0784*/ 	.short	0x0101
        /*0786*/ 	.byte	0xff
	.zero		1


	//   ....[101]....
        /*0788*/ 	.word	0x0000f3b0
        /*078c*/ 	.word	0x00000079
        /*0790*/ 	.word	0x00000040
        /*0794*/ 	.short	0x010a
        /*0796*/ 	.byte	0xff
	.zero		1


	//   ....[102]....
        /*0798*/ 	.word	0x0000f480
        /*079c*/ 	.word	0x00000079
        /*07a0*/ 	.word	0x00000040
        /*07a4*/ 	.short	0x010a
        /*07a6*/ 	.byte	0xff
	.zero		1


	//   ....[103]....
        /*07a8*/ 	.word	0x0000fd00
        /*07ac*/ 	.word	0x0000007c
        /*07b0*/ 	.word	0x00000000
        /*07b4*/ 	.short	0x0101
        /*07b6*/ 	.byte	0xff
	.zero		1


	//   ....[104]....
        /*07b8*/ 	.word	0x0000fd20
        /*07bc*/ 	.word	0x0000007b
        /*07c0*/ 	.word	0x00000040
        /*07c4*/ 	.short	0x010a
        /*07c6*/ 	.byte	0xff
	.zero		1


	//   ....[105]....
        /*07c8*/ 	.word	0x0000fdf0
        /*07cc*/ 	.word	0x0000007b
        /*07d0*/ 	.word	0x00000040
        /*07d4*/ 	.short	0x010a
        /*07d6*/ 	.byte	0xff
	.zero		1


	//   ....[106]....
        /*07d8*/ 	.word	0x000106a0
        /*07dc*/ 	.word	0x0000007c
        /*07e0*/ 	.word	0x00000000
        /*07e4*/ 	.short	0x0101
        /*07e6*/ 	.byte	0xff
	.zero		1


	//   ....[107]....
        /*07e8*/ 	.word	0x000106c0
        /*07ec*/ 	.word	0x0000007b
        /*07f0*/ 	.word	0x00000040
        /*07f4*/ 	.short	0x010a
        /*07f6*/ 	.byte	0xff
	.zero		1


	//   ....[108]....
        /*07f8*/ 	.word	0x00010790
        /*07fc*/ 	.word	0x0000007b
        /*0800*/ 	.word	0x00000040
        /*0804*/ 	.short	0x010a
        /*0806*/ 	.byte	0xff
	.zero		1


	//   ....[109]....
        /*0808*/ 	.word	0x00011050
        /*080c*/ 	.word	0x0000007c
        /*0810*/ 	.word	0x00000000
        /*0814*/ 	.short	0x0101
        /*0816*/ 	.byte	0xff
	.zero		1


	//   ....[110]....
        /*0818*/ 	.word	0x00011070
        /*081c*/ 	.word	0x0000007b
        /*0820*/ 	.word	0x00000040
        /*0824*/ 	.short	0x010a
        /*0826*/ 	.byte	0xff
	.zero		1


	//   ....[111]....
        /*0828*/ 	.word	0x00011140
        /*082c*/ 	.word	0x0000007b
        /*0830*/ 	.word	0x00000040
        /*0834*/ 	.short	0x010a
        /*0836*/ 	.byte	0xff
	.zero		1


	//   ....[112]....
        /*0838*/ 	.word	0x00011a00
        /*083c*/ 	.word	0x0000007c
        /*0840*/ 	.word	0x00000000
        /*0844*/ 	.short	0x0101
        /*0846*/ 	.byte	0xff
	.zero		1


	//   ....[113]....
        /*0848*/ 	.word	0x00011a20
        /*084c*/ 	.word	0x0000007b
        /*0850*/ 	.word	0x00000040
        /*0854*/ 	.short	0x010a
        /*0856*/ 	.byte	0xff
	.zero		1


	//   ....[114]....
        /*0858*/ 	.word	0x00011af0
        /*085c*/ 	.word	0x0000007b
        /*0860*/ 	.word	0x00000040
        /*0864*/ 	.short	0x010a
        /*0866*/ 	.byte	0xff
	.zero		1


	//   ....[115]....
        /*0868*/ 	.word	0x000123b0
        /*086c*/ 	.word	0x0000007c
        /*0870*/ 	.word	0x00000000
        /*0874*/ 	.short	0x0101
        /*0876*/ 	.byte	0xff
	.zero		1


	//   ....[116]....
        /*0878*/ 	.word	0x000123d0
        /*087c*/ 	.word	0x0000007b
        /*0880*/ 	.word	0x00000040
        /*0884*/ 	.short	0x010a
        /*0886*/ 	.byte	0xff
	.zero		1


	//   ....[117]....
        /*0888*/ 	.word	0x000124a0
        /*088c*/ 	.word	0x0000007b
        /*0890*/ 	.word	0x00000040
        /*0894*/ 	.short	0x010a
        /*0896*/ 	.byte	0xff
	.zero		1


	//   ....[118]....
        /*0898*/ 	.word	0x00012780
        /*089c*/ 	.word	0x00000075
        /*08a0*/ 	.word	0x00000000
        /*08a4*/ 	.short	0x0101
        /*08a6*/ 	.byte	0xff
	.zero		1


	//   ....[119]....
        /*08a8*/ 	.word	0x00012d70
        /*08ac*/ 	.word	0x00000002
        /*08b0*/ 	.word	0x00000000
        /*08b4*/ 	.short	0x0101
        /*08b6*/ 	.byte	0xff
	.zero		1


	//   ....[120]....
        /*08b8*/ 	.word	0x00012fb0
        /*08bc*/ 	.word	0x00000000
        /*08c0*/ 	.word	0x00000000
        /*08c4*/ 	.short	0x0101
        /*08c6*/ 	.byte	0xff
	.zero		1


	//   ....[121]....
        /*08c8*/ 	.word	0x00012fd0
        /*08cc*/ 	.word	0x0000001e
        /*08d0*/ 	.word	0x00000020
        /*08d4*/ 	.short	0x010a
        /*08d6*/ 	.byte	0xff
	.zero		1


	//   ....[122]....
        /*08d8*/ 	.word	0x00013020
        /*08dc*/ 	.word	0x0000001b
        /*08e0*/ 	.word	0x00000020
        /*08e4*/ 	.short	0x010a
        /*08e6*/ 	.byte	0xff
	.zero		1


	//   ....[123]....
        /*08e8*/ 	.word	0x00013070
        /*08ec*/ 	.word	0x00000004
        /*08f0*/ 	.word	0x00000090
        /*08f4*/ 	.short	0x010a
        /*08f6*/ 	.byte	0xff
	.zero		1


	//   ....[124]....
        /*08f8*/ 	.word	0x000130c0
        /*08fc*/ 	.word	0x00000003
        /*0900*/ 	.word	0x00000000
        /*0904*/ 	.short	0x010a
        /*0906*/ 	.byte	0xff
	.zero		1


	//   ....[125]....
        /*0908*/ 	.word	0x00013110
        /*090c*/ 	.word	0x00000002
        /*0910*/ 	.word	0x00000000
        /*0914*/ 	.short	0x010a
        /*0916*/ 	.byte	0xff
	.zero		1


	//   ....[126]....
        /*0918*/ 	.word	0x00013160
        /*091c*/ 	.word	0x00000000
        /*0920*/ 	.word	0x00000000
        /*0924*/ 	.short	0x010a
        /*0926*/ 	.byte	0xff
	.zero		1


	//   ....[127]....
        /*0928*/ 	.word	0x000131b0
        /*092c*/ 	.word	0x00000000
        /*0930*/ 	.word	0x00000098
        /*0934*/ 	.short	0x010a
        /*0936*/ 	.byte	0xff
	.zero		1


	//   ....[128]....
        /*0938*/ 	.word	0x00013200
        /*093c*/ 	.word	0x00000000
        /*0940*/ 	.word	0x00000090
        /*0944*/ 	.short	0x010a
        /*0946*/ 	.byte	0xff
	.zero		1


	//   ....[129]....
        /*0948*/ 	.word	0x00013250
        /*094c*/ 	.word	0x00000000
        /*0950*/ 	.word	0x00000008
        /*0954*/ 	.short	0x010a
        /*0956*/ 	.byte	0xff
	.zero		1


	//   ....[130]....
        /*0958*/ 	.word	0x00013320
        /*095c*/ 	.word	0x00000000
        /*0960*/ 	.word	0x00000008
        /*0964*/ 	.short	0x010a
        /*0966*/ 	.byte	0xff
	.zero		1


	//   ....[131]....
        /*0968*/ 	.word	0x00013370
        /*096c*/ 	.word	0x00000000
        /*0970*/ 	.word	0x00000090
        /*0974*/ 	.short	0x010a
        /*0976*/ 	.byte	0xff
	.zero		1


	//   ....[132]....
        /*0978*/ 	.word	0x000133c0
        /*097c*/ 	.word	0x00000014
        /*0980*/ 	.word	0x000000b0
        /*0984*/ 	.short	0x010a
        /*0986*/ 	.byte	0xff
	.zero		1


	//   ....[133]....
        /*0988*/ 	.word	0x00013410
        /*098c*/ 	.word	0x00000012
        /*0990*/ 	.word	0x00000000
        /*0994*/ 	.short	0x010a
        /*0996*/ 	.byte	0xff
	.zero		1


	//   ....[134]....
        /*0998*/ 	.word	0x00013460
        /*099c*/ 	.word	0x00000004
        /*09a0*/ 	.word	0x00000000
        /*09a4*/ 	.short	0x010a
        /*09a6*/ 	.byte	0xff
	.zero		1


	//   ....[135]....
        /*09a8*/ 	.word	0x000134b0
        /*09ac*/ 	.word	0x00000000
        /*09b0*/ 	.word	0x000000c0
        /*09b4*/ 	.short	0x010a
        /*09b6*/ 	.byte	0xff
	.zero		1


	//   ....[136]....
        /*09b8*/ 	.word	0x00013500
        /*09bc*/ 	.word	0x0000001b
        /*09c0*/ 	.word	0x00000090
        /*09c4*/ 	.short	0x010a
        /*09c6*/ 	.byte	0xff
	.zero		1


	//   ....[137]....
        /*09c8*/ 	.word	0x00013550
        /*09cc*/ 	.word	0x0000001b
        /*09d0*/ 	.word	0x00000088
        /*09d4*/ 	.short	0x010a
        /*09d6*/ 	.byte	0xff
	.zero		1


	//   ....[138]....
        /*09d8*/ 	.word	0x000135a0
        /*09dc*/ 	.word	0x0000001b
        /*09e0*/ 	.word	0x00000060
        /*09e4*/ 	.short	0x010a
        /*09e6*/ 	.byte	0xff
	.zero		1


	//   ....[139]....
        /*09e8*/ 	.word	0x000135f0
        /*09ec*/ 	.word	0x0000001b
        /*09f0*/ 	.word	0x00000068
        /*09f4*/ 	.short	0x010a
        /*09f6*/ 	.byte	0xff
	.zero		1


	//   ....[140]....
        /*09f8*/ 	.word	0x00013640
        /*09fc*/ 	.word	0x0000001b
        /*0a00*/ 	.word	0x00000070
        /*0a04*/ 	.short	0x010a
        /*0a06*/ 	.byte	0xff
	.zero		1


	//   ....[141]....
        /*0a08*/ 	.word	0x00013690
        /*0a0c*/ 	.word	0x0000001b
        /*0a10*/ 	.word	0x00000078
        /*0a14*/ 	.short	0x010a
        /*0a16*/ 	.byte	0xff
	.zero		1


	//   ....[142]....
        /*0a18*/ 	.word	0x000136e0
        /*0a1c*/ 	.word	0x0000001b
        /*0a20*/ 	.word	0x00000060
        /*0a24*/ 	.short	0x010a
        /*0a26*/ 	.byte	0xff
	.zero		1


	//   ....[143]....
        /*0a28*/ 	.word	0x00013730
        /*0a2c*/ 	.word	0x0000001b
        /*0a30*/ 	.word	0x00000068
        /*0a34*/ 	.short	0x010a
        /*0a36*/ 	.byte	0xff
	.zero		1


	//   ....[144]....
        /*0a38*/ 	.word	0x00013780
        /*0a3c*/ 	.word	0x0000001b
        /*0a40*/ 	.word	0x00000070
        /*0a44*/ 	.short	0x010a
        /*0a46*/ 	.byte	0xff
	.zero		1


	//   ....[145]....
        /*0a48*/ 	.word	0x000137d0
        /*0a4c*/ 	.word	0x0000001b
        /*0a50*/ 	.word	0x00000078
        /*0a54*/ 	.short	0x010a
        /*0a56*/ 	.byte	0xff
	.zero		1


	//   ....[146]....
        /*0a58*/ 	.word	0x00013820
        /*0a5c*/ 	.word	0x0000001b
        /*0a60*/ 	.word	0x00000060
        /*0a64*/ 	.short	0x010a
        /*0a66*/ 	.byte	0xff
	.zero		1


	//   ....[147]....
        /*0a68*/ 	.word	0x00013870
        /*0a6c*/ 	.word	0x0000001b
        /*0a70*/ 	.word	0x00000068
        /*0a74*/ 	.short	0x010a
        /*0a76*/ 	.byte	0xff
	.zero		1


	//   ....[148]....
        /*0a78*/ 	.word	0x000138c0
        /*0a7c*/ 	.word	0x0000001b
        /*0a80*/ 	.word	0x00000070
        /*0a84*/ 	.short	0x010a
        /*0a86*/ 	.byte	0xff
	.zero		1


	//   ....[149]....
        /*0a88*/ 	.word	0x00013910
        /*0a8c*/ 	.word	0x0000005d
        /*0a90*/ 	.word	0x00000090
        /*0a94*/ 	.short	0x010a
        /*0a96*/ 	.byte	0xff
	.zero		1


	//   ....[150]....
        /*0a98*/ 	.word	0x00013960
        /*0a9c*/ 	.word	0x0000005d
        /*0aa0*/ 	.word	0x00000040
        /*0aa4*/ 	.short	0x010a
        /*0aa6*/ 	.byte	0xff
	.zero		1


	//   ....[151]....
        /*0aa8*/ 	.word	0x000139b0
        /*0aac*/ 	.word	0x00000075
        /*0ab0*/ 	.word	0x000000a0
        /*0ab4*/ 	.short	0x010a
        /*0ab6*/ 	.byte	0xff
	.zero		1


	//   ....[152]....
        /*0ab8*/ 	.word	0x00013a00
        /*0abc*/ 	.word	0x00000079
        /*0ac0*/ 	.word	0x00000040
        /*0ac4*/ 	.short	0x010a
        /*0ac6*/ 	.byte	0xff
	.zero		1


	//   ....[153]....
        /*0ac8*/ 	.word	0x00013a50
        /*0acc*/ 	.word	0x00000079
        /*0ad0*/ 	.word	0x00000040
        /*0ad4*/ 	.short	0x010a
        /*0ad6*/ 	.byte	0xff
	.zero		1


	//   ....[154]....
        /*0ad8*/ 	.word	0x00013aa0
        /*0adc*/ 	.word	0x0000007b
        /*0ae0*/ 	.word	0x00000040
        /*0ae4*/ 	.short	0x010a
        /*0ae6*/ 	.byte	0xff
	.zero		1


	//   ....[155]....
        /*0ae8*/ 	.word	0x00013af0
        /*0aec*/ 	.word	0x0000007b
        /*0af0*/ 	.word	0x00000040
        /*0af4*/ 	.short	0x010a
        /*0af6*/ 	.byte	0xff
	.zero		1


	//   ....[156]....
        /*0af8*/ 	.word	0x00013b40
        /*0afc*/ 	.word	0x0000007b
        /*0b00*/ 	.word	0x00000040
        /*0b04*/ 	.short	0x010a
        /*0b06*/ 	.byte	0xff
	.zero		1


	//   ....[157]....
        /*0b08*/ 	.word	0x00013b90
        /*0b0c*/ 	.word	0x0000007b
        /*0b10*/ 	.word	0x00000040
        /*0b14*/ 	.short	0x010a
        /*0b16*/ 	.byte	0xff
	.zero		1


	//   ....[158]....
        /*0b18*/ 	.word	0x00013be0
        /*0b1c*/ 	.word	0x0000007b
        /*0b20*/ 	.word	0x00000040
        /*0b24*/ 	.short	0x010a
        /*0b26*/ 	.byte	0xff
	.zero		1


	//----- nvinfo : EIATTR_NUM_MBARRIERS
	.align		4
.L_47:
        /*0b28*/ 	.byte	0x03, 0x38
        /*0b2a*/ 	.short	0x0019


	//----- nvinfo : EIATTR_EXIT_INSTR_OFFSETS
	.align		4
        /*0b2c*/ 	.byte	0x04, 0x1c
        /*0b2e*/ 	.short	(.L_49 - .L_48)


	//   ....[0]....
.L_48:
        /*0b30*/ 	.word	0x00009b60


	//   ....[1]....
        /*0b34*/ 	.word	0x00009e10


	//   ....[2]....
        /*0b38*/ 	.word	0x00009e60


	//   ....[3]....
        /*0b3c*/ 	.word	0x0000b6f0


	//   ....[4]....
        /*0b40*/ 	.word	0x0000d150


	//   ....[5]....
        /*0b44*/ 	.word	0x0000d180


	//   ....[6]....
        /*0b48*/ 	.word	0x00012ea0


	//   ....[7]....
        /*0b4c*/ 	.word	0x00012f20


	//   ....[8]....
        /*0b50*/ 	.word	0x00012f50


	//   ....[9]....
        /*0b54*/ 	.word	0x00012fc0


	//----- nvinfo : EIATTR_MAX_THREADS
	.align		4
.L_49:
        /*0b58*/ 	.byte	0x04, 0x05
        /*0b5a*/ 	.short	(.L_51 - .L_50)
.L_50:
        /*0b5c*/ 	.word	0x00000100
        /*0b60*/ 	.word	0x00000001
        /*0b64*/ 	.word	0x00000001


	//----- nvinfo : EIATTR_CRS_STACK_SIZE
	.align		4
.L_51:
        /*0b68*/ 	.byte	0x04, 0x1e
        /*0b6a*/ 	.short	(.L_53 - .L_52)
.L_52:
        /*0b6c*/ 	.word	0x00000000


	//----- nvinfo : EIATTR_CBANK_PARAM_SIZE
	.align		4
.L_53:
        /*0b70*/ 	.byte	0x03, 0x19
        /*0b72*/ 	.short	0x0900


	//----- nvinfo : EIATTR_PARAM_CBANK
	.align		4
        /*0b74*/ 	.byte	0x04, 0x0a
        /*0b76*/ 	.short	(.L_55 - .L_54)
	.align		4
.L_54:
        /*0b78*/ 	.word	index@(.nv.constant0._ZN7cutlass13device_kernelINS_4conv6kernel13ConvUniversalINS1_16ConvProblemShapeILNS1_8OperatorE0ELi3EEENS1_10collective14CollectiveConvINS1_47MainloopSm100TmaUmmaWarpSpecializedImplicitGemmILS5_0ELi4ELi3ELi1ELi2EN4cute5tupleIJNSA_1CILi2EEENSC_ILi1EEESE_EEEEENSB_IJNSC_ILi256EEENSC_ILi128EEENSB_IJNSC_ILi64EEEEEEEEENS_10tfloat32_tESM_NSA_8TiledMMAINSA_8MMA_AtomIJNSA_23SM100_MMA_TF32_2x1SM_SSISM_SM_fLi256ELi128ELNSA_4UMMA5MajorE0ELSR_0ELNSQ_7ScaleInE0ELSS_0EEEEEENSA_6LayoutINSB_IJSE_SE_SE_EEENSB_IJNSC_ILi0EEESX_SX_EEEEENSB_IJNSA_10UnderscoreES10_S10_EEEEENS7_6detail27Sm100ImplicitGemmTileTraitsINSA_25SM100_TMA_2SM_LOAD_IM2COLENSA_14ComposedLayoutINSA_7SwizzleILi3ELi4ELi3EEENSA_18smem_ptr_flag_bitsILi32EEENSV_INSB_IJNSC_ILi8EEENSC_ILi32EEEEEENSB_IJS1C_SE_EEEEEEEvEENS14_INSA_18SM100_TMA_2SM_LOADES1G_vEEEENS_8epilogue10collective18CollectiveEpilogueINS1L_23Sm100TmaWarpSpecializedILi4ELi2ELi16ELb1ELb0EEEJNSB_IJSI_SI_SK_EEENSB_IJNSV_ISI_SE_EENSV_INSC_ILi16EEESE_EEEEESM_NSB_IJNSB_IJllllEEESE_SX_EEESM_S1W_NS1L_6fusion15FusionCallbacksIS1P_NS1X_17LinearCombinationISM_fSM_fLNS_15FloatRoundStyleE2EEES1Q_S1U_JEEENSA_5SM1004TMEM4LOAD26SM100_TMEM_LOAD_32dp32b16xENSA_20SM90_TMA_LOAD_IM2COLENS16_INS17_ILi2ELi4ELi3EEES1A_NSV_INSB_IJS1B_S1S_EEENSB_IJS1S_SE_EEEEEEENSA_39AutoVectorizingCopyWithAssumedAlignmentILi128EEENSA_21SM90_TMA_STORE_IM2COLES2C_S2E_S2E_EEEvvEEEEvNT_6ParamsE)
        /*0b7c*/ 	.short	0x0380
        /*0b7e*/ 	.short	0x0900


	//----- nvinfo : EIATTR_SW_WAR
	.align		4
.L_55:
        /*0b80*/ 	.byte	0x04, 0x36
        /*0b82*/ 	.short	(.L_57 - .L_56)
.L_56:
        /*0b84*/ 	.word	0x00000008
.L_57:


//--------------------- .nv.callgraph             --------------------------
	.section	.nv.callgraph,"",@"SHT_CUDA_CALLGRAPH"
	.align	4
	.sectionentsize	8
	.align		4
        /*0000*/ 	.word	0x00000000
	.align		4
        /*0004*/ 	.word	0xffffffff
	.align		4
        /*0008*/ 	.word	index@(_ZN7cutlass13device_kernelINS_4conv6kernel13ConvUniversalINS1_16ConvProblemShapeILNS1_8OperatorE0ELi3EEENS1_10collective14CollectiveConvINS1_47MainloopSm100TmaUmmaWarpSpecializedImplicitGemmILS5_0ELi4ELi3ELi1ELi2EN4cute5tupleIJNSA_1CILi2EEENSC_ILi1EEESE_EEEEENSB_IJNSC_ILi256EEENSC_ILi128EEENSB_IJNSC_ILi64EEEEEEEEENS_10tfloat32_tESM_NSA_8TiledMMAINSA_8MMA_AtomIJNSA_23SM100_MMA_TF32_2x1SM_SSISM_SM_fLi256ELi128ELNSA_4UMMA5MajorE0ELSR_0ELNSQ_7ScaleInE0ELSS_0EEEEEENSA_6LayoutINSB_IJSE_SE_SE_EEENSB_IJNSC_ILi0EEESX_SX_EEEEENSB_IJNSA_10UnderscoreES10_S10_EEEEENS7_6detail27Sm100ImplicitGemmTileTraitsINSA_25SM100_TMA_2SM_LOAD_IM2COLENSA_14ComposedLayoutINSA_7SwizzleILi3ELi4ELi3EEENSA_18smem_ptr_flag_bitsILi32EEENSV_INSB_IJNSC_ILi8EEENSC_ILi32EEEEEENSB_IJS1C_SE_EEEEEEEvEENS14_INSA_18SM100_TMA_2SM_LOADES1G_vEEEENS_8epilogue10collective18CollectiveEpilogueINS1L_23Sm100TmaWarpSpecializedILi4ELi2ELi16ELb1ELb0EEEJNSB_IJSI_SI_SK_EEENSB_IJNSV_ISI_SE_EENSV_INSC_ILi16EEESE_EEEEESM_NSB_IJNSB_IJllllEEESE_SX_EEESM_S1W_NS1L_6fusion15FusionCallbacksIS1P_NS1X_17LinearCombinationISM_fSM_fLNS_15FloatRoundStyleE2EEES1Q_S1U_JEEENSA_5SM1004TMEM4LOAD26SM100_TMEM_LOAD_32dp32b16xENSA_20SM90_TMA_LOAD_IM2COLENS16_INS17_ILi2ELi4ELi3EEES1A_NSV_INSB_IJS1B_S1S_EEENSB_IJS1S_SE_EEEEEEENSA_39AutoVectorizingCopyWithAssumedAlignmentILi128EEENSA_21SM90_TMA_STORE_IM2COLES2C_S2E_S2E_EEEvvEEEEvNT_6ParamsE)
	.align		4
        /*000c*/ 	.word	index@(__assertfail)
	.align		4
        /*0010*/ 	.word	0x00000000
	.align		4
        /*0014*/ 	.word	0xfffffffe
	.align		4
        /*0018*/ 	.word	0x00000000
	.align		4
        /*001c*/ 	.word	0xfffffffd
	.align		4
        /*0020*/ 	.word	0x00000000
	.align		4
        /*0024*/ 	.word	0xfffffffc


//--------------------- .nv.constant4             --------------------------
	.section	.nv.constant4,"a",@progbits
	.align	8
	.align		8
.nv.constant4:
        /*0000*/ 	.dword	__assertfail
	.align		8
        /*0008*/ 	.dword	__unnamed_1
	.align		8
        /*0010*/ 	.dword	__unnamed_2
	.align		8
        /*0018*/ 	.dword	_ZN39_INTERNAL_35bca762_4_k_cu_0dd4be60_31674cuda3std3__45__cpo5beginE
	.align		8
        /*0020*/ 	.dword	_ZN39_INTERNAL_35bca762_4_k_cu_0dd4be60_31674cuda3std3__45__cpo3endE
	.align		8
        /*0028*/ 	.dword	_ZN39_INTERNAL_35bca762_4_k_cu_0dd4be60_31674cuda3std3__45__cpo6cbeginE
	.align		8
        /*0030*/ 	.dword	_ZN39_INTERNAL_35bca762_4_k_cu_0dd4be60_31674cuda3std3__45__cpo4cendE
	.align		8
        /*0038*/ 	.dword	_ZN39_INTERNAL_35bca762_4_k_cu_0dd4be60_31674cuda3std3__441_GLOBAL__N__35bca762_4_k_cu_0dd4be60_31676ignoreE
	.align		8
        /*0040*/ 	.dword	_ZN39_INTERNAL_35bca762_4_k_cu_0dd4be60_31674cuda3std3__419piecewise_constructE
	.align		8
        /*0048*/ 	.dword	_ZN39_INTERNAL_35bca762_4_k_cu_0dd4be60_31674cuda3std3__48in_placeE
	.align		8
        /*0050*/ 	.dword	_ZN39_INTERNAL_35bca762_4_k_cu_0dd4be60_31674cuda3std6ranges3__45__cpo4swapE
	.align		8
        /*0058*/ 	.dword	_ZN39_INTERNAL_35bca762_4_k_cu_0dd4be60_31674cuda3std6ranges3__45__cpo9iter_moveE
	.align		8
        /*0060*/ 	.dword	_ZN39_INTERNAL_35bca762_4_k_cu_0dd4be60_31674cute7productE
	.align		8
        /*0068*/ 	.dword	_ZN39_INTERNAL_35bca762_4_k_cu_0dd4be60_31674cute1_E
	.align		8
        /*0070*/ 	.dword	$str$27
	.align		8
        /*0078*/ 	.dword	$str$28
	.align		8
        /*0080*/ 	.dword	$str$29
	.align		8
        /*0088*/ 	.dword	$str$30


//--------------------- .text._ZN7cutlass13device_kernelINS_4conv6kernel13ConvUniversalINS1_16ConvProblemShapeILNS1_8OperatorE0ELi3EEENS1_10collective14CollectiveConvINS1_47MainloopSm100TmaUmmaWarpSpecializedImplicitGemmILS5_0ELi4ELi3ELi1ELi2EN4cute5tupleIJNSA_1CILi2EEENSC_ILi1EEESE_EEEEENSB_IJNSC_ILi256EEENSC_ILi128EEENSB_IJNSC_ILi64EEEEEEEEENS_10tfloat32_tESM_NSA_8TiledMMAINSA_8MMA_AtomIJNSA_23SM100_MMA_TF32_2x1SM_SSISM_SM_fLi256ELi128ELNSA_4UMMA5MajorE0ELSR_0ELNSQ_7ScaleInE0ELSS_0EEEEEENSA_6LayoutINSB_IJSE_SE_SE_EEENSB_IJNSC_ILi0EEESX_SX_EEEEENSB_IJNSA_10UnderscoreES10_S10_EEEEENS7_6detail27Sm100ImplicitGemmTileTraitsINSA_25SM100_TMA_2SM_LOAD_IM2COLENSA_14ComposedLayoutINSA_7SwizzleILi3ELi4ELi3EEENSA_18smem_ptr_flag_bitsILi32EEENSV_INSB_IJNSC_ILi8EEENSC_ILi32EEEEEENSB_IJS1C_SE_EEEEEEEvEENS14_INSA_18SM100_TMA_2SM_LOADES1G_vEEEENS_8epilogue10collective18CollectiveEpilogueINS1L_23Sm100TmaWarpSpecializedILi4ELi2ELi16ELb1ELb0EEEJNSB_IJSI_SI_SK_EEENSB_IJNSV_ISI_SE_EENSV_INSC_ILi16EEESE_EEEEESM_NSB_IJNSB_IJllllEEESE_SX_EEESM_S1W_NS1L_6fusion15FusionCallbacksIS1P_NS1X_17LinearCombinationISM_fSM_fLNS_15FloatRoundStyleE2EEES1Q_S1U_JEEENSA_5SM1004TMEM4LOAD26SM100_TMEM_LOAD_32dp32b16xENSA_20SM90_TMA_LOAD_IM2COLENS16_INS17_ILi2ELi4ELi3EEES1A_NSV_INSB_IJS1B_S1S_EEENSB_IJS1S_SE_EEEEEEENSA_39AutoVectorizingCopyWithAssumedAlignmentILi128EEENSA_21SM90_TMA_STORE_IM2COLES2C_S2E_S2E_EEEvvEEEEvNT_6ParamsE --------------------------
	.section	.text._ZN7cutlass13device_kernelINS_4conv6kernel13ConvUniversalINS1_16ConvProblemShapeILNS1_8OperatorE0ELi3EEENS1_10collective14CollectiveConvINS1_47MainloopSm100TmaUmmaWarpSpecializedImplicitGemmILS5_0ELi4ELi3ELi1ELi2EN4cute5tupleIJNSA_1CILi2EEENSC_ILi1EEESE_EEEEENSB_IJNSC_ILi256EEENSC_ILi128EEENSB_IJNSC_ILi64EEEEEEEEENS_10tfloat32_tESM_NSA_8TiledMMAINSA_8MMA_AtomIJNSA_23SM100_MMA_TF32_2x1SM_SSISM_SM_fLi256ELi128ELNSA_4UMMA5MajorE0ELSR_0ELNSQ_7ScaleInE0ELSS_0EEEEEENSA_6LayoutINSB_IJSE_SE_SE_EEENSB_IJNSC_ILi0EEESX_SX_EEEEENSB_IJNSA_10UnderscoreES10_S10_EEEEENS7_6detail27Sm100ImplicitGemmTileTraitsINSA_25SM100_TMA_2SM_LOAD_IM2COLENSA_14ComposedLayoutINSA_7SwizzleILi3ELi4ELi3EEENSA_18smem_ptr_flag_bitsILi32EEENSV_INSB_IJNSC_ILi8EEENSC_ILi32EEEEEENSB_IJS1C_SE_EEEEEEEvEENS14_INSA_18SM100_TMA_2SM_LOADES1G_vEEEENS_8epilogue10collective18CollectiveEpilogueINS1L_23Sm100TmaWarpSpecializedILi4ELi2ELi16ELb1ELb0EEEJNSB_IJSI_SI_SK_EEENSB_IJNSV_ISI_SE_EENSV_INSC_ILi16EEESE_EEEEESM_NSB_IJNSB_IJllllEEESE_SX_EEESM_S1W_NS1L_6fusion15FusionCallbacksIS1P_NS1X_17LinearCombinationISM_fSM_fLNS_15FloatRoundStyleE2EEES1Q_S1U_JEEENSA_5SM1004TMEM4LOAD26SM100_TMEM_LOAD_32dp32b16xENSA_20SM90_TMA_LOAD_IM2COLENS16_INS17_ILi2ELi4ELi3EEES1A_NSV_INSB_IJS1B_S1S_EEENSB_IJS1S_SE_EEEEEEENSA_39AutoVectorizingCopyWithAssumedAlignmentILi128EEENSA_21SM90_TMA_STORE_IM2COLES2C_S2E_S2E_EEEvvEEEEvNT_6ParamsE,"ax",@progbits
	.align	128
.text._ZN7cutlass13device_kernelINS_4conv6kernel13ConvUniversalINS1_16ConvProblemShapeILNS1_8OperatorE0ELi3EEENS1_10collective14CollectiveConvINS1_47MainloopSm100TmaUmmaWarpSpecializedImplicitGemmILS5_0ELi4ELi3ELi1ELi2EN4cute5tupleIJNSA_1CILi2EEENSC_ILi1EEESE_EEEEENSB_IJNSC_ILi256EEENSC_ILi128EEENSB_IJNSC_ILi64EEEEEEEEENS_10tfloat32_tESM_NSA_8TiledMMAINSA_8MMA_AtomIJNSA_23SM100_MMA_TF32_2x1SM_SSISM_SM_fLi256ELi128ELNSA_4UMMA5MajorE0ELSR_0ELNSQ_7ScaleInE0ELSS_0EEEEEENSA_6LayoutINSB_IJSE_SE_SE_EEENSB_IJNSC_ILi0EEESX_SX_EEEEENSB_IJNSA_10UnderscoreES10_S10_EEEEENS7_6detail27Sm100ImplicitGemmTileTraitsINSA_25SM100_TMA_2SM_LOAD_IM2COLENSA_14ComposedLayoutINSA_7SwizzleILi3ELi4ELi3EEENSA_18smem_ptr_flag_bitsILi32EEENSV_INSB_IJNSC_ILi8EEENSC_ILi32EEEEEENSB_IJS1C_SE_EEEEEEEvEENS14_INSA_18SM100_TMA_2SM_LOADES1G_vEEEENS_8epilogue10collective18CollectiveEpilogueINS1L_23Sm100TmaWarpSpecializedILi4ELi2ELi16ELb1ELb0EEEJNSB_IJSI_SI_SK_EEENSB_IJNSV_ISI_SE_EENSV_INSC_ILi16EEESE_EEEEESM_NSB_IJNSB_IJllllEEESE_SX_EEESM_S1W_NS1L_6fusion15FusionCallbacksIS1P_NS1X_17LinearCombinationISM_fSM_fLNS_15FloatRoundStyleE2EEES1Q_S1U_JEEENSA_5SM1004TMEM4LOAD26SM100_TMEM_LOAD_32dp32b16xENSA_20SM90_TMA_LOAD_IM2COLENS16_INS17_ILi2ELi4ELi3EEES1A_NSV_INSB_IJS1B_S1S_EEENSB_IJS1S_SE_EEEEEEENSA_39AutoVectorizingCopyWithAssumedAlignmentILi128EEENSA_21SM90_TMA_STORE_IM2COLES2C_S2E_S2E_EEEvvEEEEvNT_6ParamsE:
        .type           _ZN7cutlass13device_kernelINS_4conv6kernel13ConvUniversalINS1_16ConvProblemShapeILNS1_8OperatorE0ELi3EEENS1_10collective14CollectiveConvINS1_47MainloopSm100TmaUmmaWarpSpecializedImplicitGemmILS5_0ELi4ELi3ELi1ELi2EN4cute5tupleIJNSA_1CILi2EEENSC_ILi1EEESE_EEEEENSB_IJNSC_ILi256EEENSC_ILi128EEENSB_IJNSC_ILi64EEEEEEEEENS_10tfloat32_tESM_NSA_8TiledMMAINSA_8MMA_AtomIJNSA_23SM100_MMA_TF32_2x1SM_SSISM_SM_fLi256ELi128ELNSA_4UMMA5MajorE0ELSR_0ELNSQ_7ScaleInE0ELSS_0EEEEEENSA_6LayoutINSB_IJSE_SE_SE_EEENSB_IJNSC_ILi0EEESX_SX_EEEEENSB_IJNSA_10UnderscoreES10_S10_EEEEENS7_6detail27Sm100ImplicitGemmTileTraitsINSA_25SM100_TMA_2SM_LOAD_IM2COLENSA_14ComposedLayoutINSA_7SwizzleILi3ELi4ELi3EEENSA_18smem_ptr_flag_bitsILi32EEENSV_INSB_IJNSC_ILi8EEENSC_ILi32EEEEEENSB_IJS1C_SE_EEEEEEEvEENS14_INSA_18SM100_TMA_2SM_LOADES1G_vEEEENS_8epilogue10collective18CollectiveEpilogueINS1L_23Sm100TmaWarpSpecializedILi4ELi2ELi16ELb1ELb0EEEJNSB_IJSI_SI_SK_EEENSB_IJNSV_ISI_SE_EENSV_INSC_ILi16EEESE_EEEEESM_NSB_IJNSB_IJllllEEESE_SX_EEESM_S1W_NS1L_6fusion15FusionCallbacksIS1P_NS1X_17LinearCombinationISM_fSM_fLNS_15FloatRoundStyleE2EEES1Q_S1U_JEEENSA_5SM1004TMEM4LOAD26SM100_TMEM_LOAD_32dp32b16xENSA_20SM90_TMA_LOAD_IM2COLENS16_INS17_ILi2ELi4ELi3EEES1A_NSV_INSB_IJS1B_S1S_EEENSB_IJS1S_SE_EEEEEEENSA_39AutoVectorizingCopyWithAssumedAlignmentILi128EEENSA_21SM90_TMA_STORE_IM2COLES2C_S2E_S2E_EEEvvEEEEvNT_6ParamsE,@function
        .size           _ZN7cutlass13device_kernelINS_4conv6kernel13ConvUniversalINS1_16ConvProblemShapeILNS1_8OperatorE0ELi3EEENS1_10collective14CollectiveConvINS1_47MainloopSm100TmaUmmaWarpSpecializedImplicitGemmILS5_0ELi4ELi3ELi1ELi2EN4cute5tupleIJNSA_1CILi2EEENSC_ILi1EEESE_EEEEENSB_IJNSC_ILi256EEENSC_ILi128EEENSB_IJNSC_ILi64EEEEEEEEENS_10tfloat32_tESM_NSA_8TiledMMAINSA_8MMA_AtomIJNSA_23SM100_MMA_TF32_2x1SM_SSISM_SM_fLi256ELi128ELNSA_4UMMA5MajorE0ELSR_0ELNSQ_7ScaleInE0ELSS_0EEEEEENSA_6LayoutINSB_IJSE_SE_SE_EEENSB_IJNSC_ILi0EEESX_SX_EEEEENSB_IJNSA_10UnderscoreES10_S10_EEEEENS7_6detail27Sm100ImplicitGemmTileTraitsINSA_25SM100_TMA_2SM_LOAD_IM2COLENSA_14ComposedLayoutINSA_7SwizzleILi3ELi4ELi3EEENSA_18smem_ptr_flag_bitsILi32EEENSV_INSB_IJNSC_ILi8EEENSC_ILi32EEEEEENSB_IJS1C_SE_EEEEEEEvEENS14_INSA_18SM100_TMA_2SM_LOADES1G_vEEEENS_8epilogue10collective18CollectiveEpilogueINS1L_23Sm100TmaWarpSpecializedILi4ELi2ELi16ELb1ELb0EEEJNSB_IJSI_SI_SK_EEENSB_IJNSV_ISI_SE_EENSV_INSC_ILi16EEESE_EEEEESM_NSB_IJNSB_IJllllEEESE_SX_EEESM_S1W_NS1L_6fusion15FusionCallbacksIS1P_NS1X_17LinearCombinationISM_fSM_fLNS_15FloatRoundStyleE2EEES1Q_S1U_JEEENSA_5SM1004TMEM4LOAD26SM100_TMEM_LOAD_32dp32b16xENSA_20SM90_TMA_LOAD_IM2COLENS16_INS17_ILi2ELi4ELi3EEES1A_NSV_INSB_IJS1B_S1S_EEENSB_IJS1S_SE_EEEEEEENSA_39AutoVectorizingCopyWithAssumedAlignmentILi128EEENSA_21SM90_TMA_STORE_IM2COLES2C_S2E_S2E_EEEvvEEEEvNT_6ParamsE,(.L_x_204 - _ZN7cutlass13device_kernelINS_4conv6kernel13ConvUniversalINS1_16ConvProblemShapeILNS1_8OperatorE0ELi3EEENS1_10collective14CollectiveConvINS1_47MainloopSm100TmaUmmaWarpSpecializedImplicitGemmILS5_0ELi4ELi3ELi1ELi2EN4cute5tupleIJNSA_1CILi2EEENSC_ILi1EEESE_EEEEENSB_IJNSC_ILi256EEENSC_ILi128EEENSB_IJNSC_ILi64EEEEEEEEENS_10tfloat32_tESM_NSA_8TiledMMAINSA_8MMA_AtomIJNSA_23SM100_MMA_TF32_2x1SM_SSISM_SM_fLi256ELi128ELNSA_4UMMA5MajorE0ELSR_0ELNSQ_7ScaleInE0ELSS_0EEEEEENSA_6LayoutINSB_IJSE_SE_SE_EEENSB_IJNSC_ILi0EEESX_SX_EEEEENSB_IJNSA_10UnderscoreES10_S10_EEEEENS7_6detail27Sm100ImplicitGemmTileTraitsINSA_25SM100_TMA_2SM_LOAD_IM2COLENSA_14ComposedLayoutINSA_7SwizzleILi3ELi4ELi3EEENSA_18smem_ptr_flag_bitsILi32EEENSV_INSB_IJNSC_ILi8EEENSC_ILi32EEEEEENSB_IJS1C_SE_EEEEEEEvEENS14_INSA_18SM100_TMA_2SM_LOADES1G_vEEEENS_8epilogue10collective18CollectiveEpilogueINS1L_23Sm100TmaWarpSpecializedILi4ELi2ELi16ELb1ELb0EEEJNSB_IJSI_SI_SK_EEENSB_IJNSV_ISI_SE_EENSV_INSC_ILi16EEESE_EEEEESM_NSB_IJNSB_IJllllEEESE_SX_EEESM_S1W_NS1L_6fusion15FusionCallbacksIS1P_NS1X_17LinearCombinationISM_fSM_fLNS_15FloatRoundStyleE2EEES1Q_S1U_JEEENSA_5SM1004TMEM4LOAD26SM100_TMEM_LOAD_32dp32b16xENSA_20SM90_TMA_LOAD_IM2COLENS16_INS17_ILi2ELi4ELi3EEES1A_NSV_INSB_IJS1B_S1S_EEENSB_IJS1S_SE_EEEEEEENSA_39AutoVectorizingCopyWithAssumedAlignmentILi128EEENSA_21SM90_TMA_STORE_IM2COLES2C_S2E_S2E_EEEvvEEEEvNT_6ParamsE)
        .other          _ZN7cutlass13device_kernelINS_4conv6kernel13ConvUniversalINS1_16ConvProblemShapeILNS1_8OperatorE0ELi3EEENS1_10collective14CollectiveConvINS1_47MainloopSm100TmaUmmaWarpSpecializedImplicitGemmILS5_0ELi4ELi3ELi1ELi2EN4cute5tupleIJNSA_1CILi2EEENSC_ILi1EEESE_EEEEENSB_IJNSC_ILi256EEENSC_ILi128EEENSB_IJNSC_ILi64EEEEEEEEENS_10tfloat32_tESM_NSA_8TiledMMAINSA_8MMA_AtomIJNSA_23SM100_MMA_TF32_2x1SM_SSISM_SM_fLi256ELi128ELNSA_4UMMA5MajorE0ELSR_0ELNSQ_7ScaleInE0ELSS_0EEEEEENSA_6LayoutINSB_IJSE_SE_SE_EEENSB_IJNSC_ILi0EEESX_SX_EEEEENSB_IJNSA_10UnderscoreES10_S10_EEEEENS7_6detail27Sm100ImplicitGemmTileTraitsINSA_25SM100_TMA_2SM_LOAD_IM2COLENSA_14ComposedLayoutINSA_7SwizzleILi3ELi4ELi3EEENSA_18smem_ptr_flag_bitsILi32EEENSV_INSB_IJNSC_ILi8EEENSC_ILi32EEEEEENSB_IJS1C_SE_EEEEEEEvEENS14_INSA_18SM100_TMA_2SM_LOADES1G_vEEEENS_8epilogue10collective18CollectiveEpilogueINS1L_23Sm100TmaWarpSpecializedILi4ELi2ELi16ELb1ELb0EEEJNSB_IJSI_SI_SK_EEENSB_IJNSV_ISI_SE_EENSV_INSC_ILi16EEESE_EEEEESM_NSB_IJNSB_IJllllEEESE_SX_EEESM_S1W_NS1L_6fusion15FusionCallbacksIS1P_NS1X_17LinearCombinationISM_fSM_fLNS_15FloatRoundStyleE2EEES1Q_S1U_JEEENSA_5SM1004TMEM4LOAD26SM100_TMEM_LOAD_32dp32b16xENSA_20SM90_TMA_LOAD_IM2COLENS16_INS17_ILi2ELi4ELi3EEES1A_NSV_INSB_IJS1B_S1S_EEENSB_IJS1S_SE_EEEEEEENSA_39AutoVectorizingCopyWithAssumedAlignmentILi128EEENSA_21SM90_TMA_STORE_IM2COLES2C_S2E_S2E_EEEvvEEEEvNT_6ParamsE,@"STO_CUDA_ENTRY STV_DEFAULT"
_ZN7cutlass13device_kernelINS_4conv6kernel13ConvUniversalINS1_16ConvProblemShapeILNS1_8OperatorE0ELi3EEENS1_10collective14CollectiveConvINS1_47MainloopSm100TmaUmmaWarpSpecializedImplicitGemmILS5_0ELi4ELi3ELi1ELi2EN4cute5tupleIJNSA_1CILi2EEENSC_ILi1EEESE_EEEEENSB_IJNSC_ILi256EEENSC_ILi128EEENSB_IJNSC_ILi64EEEEEEEEENS_10tfloat32_tESM_NSA_8TiledMMAINSA_8MMA_AtomIJNSA_23SM100_MMA_TF32_2x1SM_SSISM_SM_fLi256ELi128ELNSA_4UMMA5MajorE0ELSR_0ELNSQ_7ScaleInE0ELSS_0EEEEEENSA_6LayoutINSB_IJSE_SE_SE_EEENSB_IJNSC_ILi0EEESX_SX_EEEEENSB_IJNSA_10UnderscoreES10_S10_EEEEENS7_6detail27Sm100ImplicitGemmTileTraitsINSA_25SM100_TMA_2SM_LOAD_IM2COLENSA_14ComposedLayoutINSA_7SwizzleILi3ELi4ELi3EEENSA_18smem_ptr_flag_bitsILi32EEENSV_INSB_IJNSC_ILi8EEENSC_ILi32EEEEEENSB_IJS1C_SE_EEEEEEEvEENS14_INSA_18SM100_TMA_2SM_LOADES1G_vEEEENS_8epilogue10collective18CollectiveEpilogueINS1L_23Sm100TmaWarpSpecializedILi4ELi2ELi16ELb1ELb0EEEJNSB_IJSI_SI_SK_EEENSB_IJNSV_ISI_SE_EENSV_INSC_ILi16EEESE_EEEEESM_NSB_IJNSB_IJllllEEESE_SX_EEESM_S1W_NS1L_6fusion15FusionCallbacksIS1P_NS1X_17LinearCombinationISM_fSM_fLNS_15FloatRoundStyleE2EEES1Q_S1U_JEEENSA_5SM1004TMEM4LOAD26SM100_TMEM_LOAD_32dp32b16xENSA_20SM90_TMA_LOAD_IM2COLENS16_INS17_ILi2ELi4ELi3EEES1A_NSV_INSB_IJS1B_S1S_EEENSB_IJS1S_SE_EEEEEEENSA_39AutoVectorizingCopyWithAssumedAlignmentILi128EEENSA_21SM90_TMA_STORE_IM2COLES2C_S2E_S2E_EEEvvEEEEvNT_6ParamsE:
[----:B------:R-:W1:Y:S08]  /*0000*/  LDC R1, c[0x0][0x37c] ;  /* 0x0000df00ff017b82 */ /* 0x000e700000000800 */
[----:B------:R-:W2:Y:S01]  /*0010*/  LDC.64 R2, c[0x0][0x990] ;  /* 0x00026400ff027b82 */ /* 0x000ea20000000a00 */
[----:B------:R-:W3:Y:S01]  /*0020*/  S2R R100, SR_TID.X ;  /* 0x0000000000647919 */ /* 0x000ee20000002100 */
[----:B------:R-:W-:Y:S01]  /*0030*/  ELECT P2, URZ, PT ;  /* 0x0000000000ff782f */ /* 0x000fe20003840000 */
[----:B-1----:R-:W-:Y:S01]  /*0040*/  VIADD R1, R1, 0xfffffff8 ;  /* 0xfffffff801017836 */ /* 0x002fe20000000000 */
[----:B------:R-:W-:Y:S01]  /*0050*/  PRMT R87, RZ, 0x7610, R87 ;  /* 0x00007610ff577816 */ /* 0x000fe20000000057 */
[----:B------:R-:W1:Y:S03]  /*0060*/  S2R R85, SR_CgaCtaId ;  /* 0x0000000000557919 */ /* 0x000e660000008800 */
[----:B------:R-:W4:Y:S01]  /*0070*/  LDC.64 R88, c[0x0][0x358] ;  /* 0x0000d600ff587b82 */ /* 0x000f220000000a00 */
[----:B--2---:R-:W-:-:S04]  /*0080*/  ISETP.NE.U32.AND P0, PT, R2, RZ, PT ;  /* 0x000000ff0200720c */ /* 0x004fc80003f05070 */
[----:B------:R-:W-:Y:S02]  /*0090*/  ISETP.NE.AND.EX P0, PT, R3, RZ, PT, P0 ;  /* 0x000000ff0300720c */ /* 0x000fe40003f05300 */
[----:B---3--:R-:W-:Y:S02]  /*00a0*/  SHF.R.U32.HI R102, RZ, 0x5, R100 ;  /* 0x00000005ff667819 */ /* 0x008fe40000011664 */
[----:B-1----:R-:W-:-:S03]  /*00b0*/  LOP3.LUT R11, R85, 0x1, RZ, 0xc0, !PT ;  /* 0x00000001550b7812 */ /* 0x002fc600078ec0ff */
[----:B------:R1:W2:Y:S01]  /*00c0*/  SHFL.IDX PT, R0, R102, RZ, 0x1f ;  /* 0x00001fff66007589 */ /* 0x0002a200000e0000 */
[----:B------:R-:W-:-:S05]  /*00d0*/  LOP3.LUT R10, R85, 0x1, RZ, 0x3c, !PT ;  /* 0x00000001550a7812 */ /* 0x000fca00078e3cff */
[----:B------:R-:W-:Y:S05]  /*00e0*/  @P0 BRA `(.L_x_0) ;  /* 0x0000000000300947 */ /* 0x000fea0003800000 */
[----:B------:R-:W3:Y:S02]  /*00f0*/  LDC.64 R4, c[0x0][0x988] ;  /* 0x00026200ff047b82 */ /* 0x000ee40000000a00 */
[----:B---3--:R-:W-:-:S04]  /*0100*/  ISETP.NE.U32.AND P0, PT, R4, RZ, PT ;  /* 0x000000ff0400720c */ /* 0x008fc80003f05070 */
[----:B------:R-:W-:-:S13]  /*0110*/  ISETP.NE.AND.EX P0, PT, R5, RZ, PT, P0 ;  /* 0x000000ff0500720c */ /* 0x000fda0003f05300 */
[----:B------:R-:W-:Y:S05]  /*0120*/  @!P0 BRA `(.L_x_1) ;  /* 0x0000000000188947 */ /* 0x000fea0003800000 */
[----:B------:R-:W3:Y:S01]  /*0130*/  LDC.64 R4, c[0x0][0x988] ;  /* 0x00026200ff047b82 */ /* 0x000ee20000000a00 */
[----:B----4-:R-:W-:Y:S02]  /*0140*/  R2UR UR4, R88 ;  /* 0x00000000580472ca */ /* 0x010fe400000e0000 */
[----:B------:R-:W-:-:S13]  /*0150*/  R2UR UR5, R89 ;  /* 0x00000000590572ca */ /* 0x000fda00000e0000 */
[----:B---3--:R3:W5:Y:S01]  /*0160*/  LDG.E R35, desc[UR4][R4.64] ;  /* 0x0000000404237981 */ /* 0x008762000c1e1900 */
[----:B------:R-:W-:Y:S01]  /*0170*/  IMAD.MOV.U32 R87, RZ, RZ, 0x1 ;  /* 0x00000001ff577424 */ /* 0x000fe200078e00ff */
[----:B------:R-:W-:Y:S05]  /*0180*/  BRA `(.L_x_0) ;  /* 0x0000000000087947 */ /* 0x000fea0003800000 */
.L_x_1:
[----:B------:R-:W3:Y:S01]  /*0190*/  LDC R35, c[0x0][0x980] ;  /* 0x00026000ff237b82 */ /* 0x000ee20000000800 */
[----:B------:R-:W-:-:S03]  /*01a0*/  HFMA2 R87, -RZ, RZ, 0, 5.9604644775390625e-08 ;  /* 0x00000001ff577431 */ /* 0x000fc600000001ff */
.L_x_0:
[----:B---3--:R-:W3:Y:S02]  /*01b0*/  LDC.64 R4, c[0x0][0x9b0] ;  /* 0x00026c00ff047b82 */ /* 0x008ee40000000a00 */
[----:B---3--:R-:W-:-:S04]  /*01c0*/  ISETP.NE.U32.AND P0, PT, R4, RZ, PT ;  /* 0x000000ff0400720c */ /* 0x008fc80003f05070 */
[----:B------:R-:W-:-:S13]  /*01d0*/  ISETP.NE.AND.EX P0, PT, R5, RZ, PT, P0 ;  /* 0x000000ff0500720c */ /* 0x000fda0003f05300 */
        /* <DEDUP_REMOVED lines=9> */
[----:B------:R-:W-:Y:S05]  /*0270*/  BRA `(.L_x_2) ;  /* 0x0000000000047947 */ /* 0x000fea0003800000 */
.L_x_3:
[----:B------:R-:W3:Y:S02]  /*0280*/  LDC R33, c[0x0][0x9a0] ;  /* 0x00026800ff217b82 */ /* 0x000ee40000000800 */
.L_x_2:
[----:B---3--:R-:W3:Y:S01]  /*0290*/  LDC.64 R4, c[0x0][0x988] ;  /* 0x00026200ff047b82 */ /* 0x008ee20000000a00 */
[----:B--2---:R-:W-:Y:S01]  /*02a0*/  ISETP.NE.OR P0, PT, R0, 0x1, !P2 ;  /* 0x000000010000780c */ /* 0x004fe20005705670 */
[----:B------:R-:W-:Y:S01]  /*02b0*/  BSSY.RECONVERGENT B0, `(.L_x_4) ;  /* 0x0000016000007945 */ /* 0x000fe20003800200 */
[----:B------:R-:W-:Y:S02]  /*02c0*/  ISETP.EQ.U32.AND P1, PT, R2, RZ, PT ;  /* 0x000000ff0200720c */ /* 0x000fe40003f22070 */
[----:B------:R-:W-:Y:S02]  /*02d0*/  PLOP3.LUT P6, PT, PT, PT, PT, 0x80, 0x8 ;  /* 0x000000000008781c */ /* 0x000fe40003fcf070 */
[----:B------:R-:W-:Y:S02]  /*02e0*/  ISETP.NE.OR P4, PT, R0, 0x3, !P2 ;  /* 0x000000030000780c */ /* 0x000fe40005785670 */
[----:B------:R-:W-:Y:S02]  /*02f0*/  P2R R12, PR, RZ, 0x40 ;  /* 0x00000040ff0c7803 */ /* 0x000fe40000000000 */
[----:B---3--:R-:W-:-:S04]  /*0300*/  ISETP.NE.U32.AND P3, PT, R4, RZ, PT ;  /* 0x000000ff0400720c */ /* 0x008fc80003f65070 */
[----:B------:R-:W-:-:S04]  /*0310*/  ISETP.NE.AND.EX P3, PT, R5, RZ, PT, P3 ;  /* 0x000000ff0500720c */ /* 0x000fc80003f65330 */
[----:B------:R-:W-:-:S04]  /*0320*/  ISETP.EQ.OR.EX P5, PT, R3, RZ, !P3, P1 ;  /* 0x000000ff0300720c */ /* 0x000fc80005fa2710 */
[----:B------:R-:W-:Y:S01]  /*0330*/  P2R R103, PR, RZ, 0x20 ;  /* 0x00000020ff677803 */ /* 0x000fe20000000000 */
[----:B------:R-:W-:Y:S08]  /*0340*/  @P0 BRA `(.L_x_5) ;  /* 0x0000000000300947 */ /* 0x000ff00003800000 */
[----:B------:R-:W2:Y:S02]  /*0350*/  LDC.64 R8, c[0x0][0x348] ;  /* 0x0000d200ff087b82 */ /* 0x000ea40000000a00 */
[C---:B--2---:R-:W-:Y:S02]  /*0360*/  IADD3 R7, P1, PT, R8.reuse, 0x80, RZ ;  /* 0x0000008008077810 */ /* 0x044fe40007f3e0ff */
[----:B------:R-:W-:Y:S02]  /*0370*/  IADD3 R5, P0, PT, R8, 0x200, RZ ;  /* 0x0000020008057810 */ /* 0x000fe40007f1e0ff */
[----:B------:R-:W-:Y:S01]  /*0380*/  R2UR UR6, R7 ;  /* 0x00000000070672ca */ /* 0x000fe200000e0000 */
[--C-:B------:R-:W-:Y:S01]  /*0390*/  IMAD.X R6, RZ, RZ, R9.reuse, P1 ;  /* 0x000000ffff067224 */ /* 0x100fe200008e0609 */
[----:B------:R-:W-:Y:S01]  /*03a0*/  R2UR UR4, R5 ;  /* 0x00000000050472ca */ /* 0x000fe200000e0000 */
[----:B------:R-:W-:-:S03]  /*03b0*/  IMAD.X R4, RZ, RZ, R9, P0 ;  /* 0x000000ffff047224 */ /* 0x000fc600000e0609 */
[----:B------:R-:W-:Y:S02]  /*03c0*/  R2UR UR7, R6 ;  /* 0x00000000060772ca */ /* 0x000fe400000e0000 */
[----:B------:R-:W-:-:S11]  /*03d0*/  R2UR UR5, R4 ;  /* 0x00000000040572ca */ /* 0x000fd600000e0000 */
[----:B------:R2:W-:Y:S02]  /*03e0*/  UTMACCTL.PF [UR6] ;  /* 0x00000000060079b9 */ /* 0x0005e40008040000 */
[----:B------:R2:W-:Y:S02]  /*03f0*/  UTMACCTL.PF [UR4] ;  /* 0x00000000040079b9 */ /* 0x0005e40008040000 */
[----:B--2---:R-:W-:Y:S01]  /*0400*/  NOP ;  /* 0x0000000000007918 */ /* 0x004fe20000000000 */
.L_x_5:
[----:B------:R-:W-:Y:S05]  /*0410*/  BSYNC.RECONVERGENT B0 ;  /* 0x0000000000007941 */ /* 0x000fea0003800200 */
.L_x_4:
[----:B------:R-:W-:Y:S04]  /*0420*/  BSSY.RECONVERGENT B0, `(.L_x_6) ;  /* 0x000000e000007945 */ /* 0x000fe80003800200 */
[----:B------:R-:W-:Y:S05]  /*0430*/  @P4 BRA `(.L_x_7) ;  /* 0x0000000000304947 */ /* 0x000fea0003800000 */
        /* <DEDUP_REMOVED lines=12> */
.L_x_7:
[----:B------:R-:W-:Y:S05]  /*0500*/  BSYNC.RECONVERGENT B0 ;  /* 0x0000000000007941 */ /* 0x000fea0003800200 */
.L_x_6:
[----:B------:R-:W-:Y:S05]  /*0510*/  @!P5 BRA `(.L_x_8) ;  /* 0x000000000020d947 */ /* 0x000fea0003800000 */
[----:B------:R-:W-:Y:S02]  /*0520*/  ISETP.NE.U32.AND P1, PT, R2, RZ, PT ;  /* 0x000000ff0200720c */ /* 0x000fe40003f25070 */
[----:B-----5:R-:W-:Y:S02]  /*0530*/  FSETP.NEU.AND P0, PT, R35, RZ, PT ;  /* 0x000000ff2300720b */ /* 0x020fe40003f0d000 */
[----:B------:R-:W-:Y:S02]  /*0540*/  ISETP.NE.AND.EX P1, PT, R3, RZ, PT, P1 ;  /* 0x000000ff0300720c */ /* 0x000fe40003f25310 */
[----:B------:R-:W-:-:S11]  /*0550*/  SEL R2, RZ, 0xffffffff, P3 ;  /* 0xffffffffff027807 */ /* 0x000fd60001800000 */
[----:B------:R-:W-:-:S04]  /*0560*/  @!P1 SEL R2, RZ, 0xffffffff, P0 ;  /* 0xffffffffff029807 */ /* 0x000fc80000000000 */
[----:B------:R-:W-:-:S04]  /*0570*/  LOP3.LUT R2, R2, 0x1, RZ, 0xc0, !PT ;  /* 0x0000000102027812 */ /* 0x000fc800078ec0ff */
[----:B------:R-:W-:-:S04]  /*0580*/  ISETP.NE.U32.AND P0, PT, R2, 0x1, PT ;  /* 0x000000010200780c */ /* 0x000fc80003f05070 */
[----:B------:R-:W-:-:S09]  /*0590*/  P2R R12, PR, RZ, 0x1 ;  /* 0x00000001ff0c7803 */ /* 0x000fd20000000000 */
.L_x_8:
[----:B------:R-:W2:Y:S01]  /*05a0*/  SHFL.IDX PT, R2, R102, RZ, 0x1f ;  /* 0x00001fff66027589 */ /* 0x000ea200000e0000 */
[----:B------:R-:W-:-:S04]  /*05b0*/  ISETP.NE.AND P1, PT, R0, 0x2, PT ;  /* 0x000000020000780c */ /* 0x000fc80003f25270 */
[----:B------:R-:W-:Y:S02]  /*05c0*/  SEL R17, RZ, 0x1, P1 ;  /* 0x00000001ff117807 */ /* 0x000fe40000800000 */
[----:B--2---:R-:W-:-:S13]  /*05d0*/  ISETP.NE.AND P0, PT, R2, RZ, PT ;  /* 0x000000ff0200720c */ /* 0x004fda0003f05270 */
[----:B------:R-:W-:Y:S05]  /*05e0*/  @P0 BRA `(.L_x_9) ;  /* 0x0000000000480947 */ /* 0x000fea0003800000 */
[----:B------:R-:W-:Y:S01]  /*05f0*/  ELECT P0, URZ, PT ;  /* 0x0000000000ff782f */ /* 0x000fe20003800000 */
[----:B------:R-:W-:Y:S02]  /*0600*/  UMOV UR4, 0x1 ;  /* 0x0000000100047882 */ /* 0x000fe40000000000 */
[----:B------:R-:W-:-:S04]  /*0610*/  UIADD3 UR6, UPT, UPT, -UR4, 0x100000, URZ ;  /* 0x0010000004067890 */ /* 0x000fc8000fffe1ff */
[----:B------:R-:W-:Y:S02]  /*0620*/  USHF.L.U32 UR7, UR6, 0xb, URZ ;  /* 0x0000000b06077899 */ /* 0x000fe400080006ff */
[----:B------:R-:W-:-:S04]  /*0630*/  USHF.L.U32 UR6, UR6, 0x1, URZ ;  /* 0x0000000106067899 */ /* 0x000fc800080006ff */
[----:B------:R-:W-:-:S04]  /*0640*/  @P0 MOV R2, 0x400 ;  /* 0x0000040000020802 */ /* 0x000fc80000000f00 */
[----:B------:R-:W-:-:S04]  /*0650*/  @P0 LEA R2, R85, R2, 0x18 ;  /* 0x0000000255020211 */ /* 0x000fc800078ec0ff */
[----:B------:R-:W-:Y:S01]  /*0660*/  @P0 R2UR UR5, R2 ;  /* 0x00000000020502ca */ /* 0x000fe200000e0000 */
[----:B------:R-:W2:-:S12]  /*0670*/  FENCE.VIEW.ASYNC.S ;  /* 0x00000000000073c6 */ /* 0x000e980000000000 */
[----:B--2---:R2:W3:Y:S01]  /*0680*/  SYNCS.EXCH.64 URZ, [UR5], UR6 ;  /* 0x0000000605ff75b2 */ /* 0x0044e20008000100 */
[----:B------:R2:W1:Y:S01]  /*0690*/  SYNCS.EXCH.64 URZ, [UR5+0x20], UR6 ;  /* 0x0000200605ff75b2 */ /* 0x0004620008000100 */
[----:B------:R2:W1:Y:S01]  /*06a0*/  SYNCS.EXCH.64 URZ, [UR5+0x8], UR6 ;  /* 0x0000080605ff75b2 */ /* 0x0004620008000100 */
[----:B------:R2:W1:Y:S01]  /*06b0*/  SYNCS.EXCH.64 URZ, [UR5+0x28], UR6 ;  /* 0x0000280605ff75b2 */ /* 0x0004620008000100 */
[----:B------:R2:W1:Y:S01]  /*06c0*/  SYNCS.EXCH.64 URZ, [UR5+0x10], UR6 ;  /* 0x0000100605ff75b2 */ /* 0x0004620008000100 */
[----:B------:R2:W1:Y:S01]  /*06d0*/  SYNCS.EXCH.64 URZ, [UR5+0x30], UR6 ;  /* 0x0000300605ff75b2 */ /* 0x0004620008000100 */
[----:B------:R2:W1:Y:S01]  /*06e0*/  SYNCS.EXCH.64 URZ, [UR5+0x18], UR6 ;  /* 0x0000180605ff75b2 */ /* 0x0004620008000100 */
[----:B------:R2:W1:Y:S01]  /*06f0*/  SYNCS.EXCH.64 URZ, [UR5+0x38], UR6 ;  /* 0x0000380605ff75b2 */ /* 0x0004620008000100 */
[----:B------:R-:W-:Y:S01]  /*0700*/  NOP ;  /* 0x0000000000007918 */ /* 0x000fe20000000000 */
.L_x_9:
[----:B------:R-:W4:Y:S01]  /*0710*/  SHFL.IDX PT, R2, R102, RZ, 0x1f ;  /* 0x00001fff66027589 */ /* 0x000f2200000e0000 */
[----:B------:R-:W-:Y:S01]  /*0720*/  NOP ;  /* 0x0000000000007918 */ /* 0x000fe20000000000 */
[----:B----4-:R-:W-:-:S13]  /*0730*/  ISETP.NE.AND P0, PT, R2, 0x1, PT ;  /* 0x000000010200780c */ /* 0x010fda0003f05270 */
[----:B------:R-:W-:Y:S05]  /*0740*/  @P0 BRA `(.L_x_10) ;  /* 0x0000000000580947 */ /* 0x000fea0003800000 */
[----:B------:R-:W-:Y:S01]  /*0750*/  ELECT P0, URZ, PT ;  /* 0x0000000000ff782f */ /* 0x000fe20003800000 */
[----:B--2---:R-:W-:Y:S01]  /*0760*/  UMOV UR6, 0x20 ;  /* 0x0000002000067882 */ /* 0x004fe20000000000 */
[----:B------:R-:W-:Y:S01]  /*0770*/  UMOV UR4, 0x80 ;  /* 0x0000008000047882 */ /* 0x000fe20000000000 */
[----:B------:R-:W-:-:S04]  /*0780*/  UIADD3 UR6, UPT, UPT, -UR6, 0x100000, URZ ;  /* 0x0010000006067890 */ /* 0x000fc8000fffe1ff */
[----:B------:R-:W-:Y:S02]  /*0790*/  USHF.L.U32 UR7, UR6, 0xb, URZ ;  /* 0x0000000b06077899 */ /* 0x000fe400080006ff */
[----:B------:R-:W-:Y:S02]  /*07a0*/  USHF.L.U32 UR6, UR6, 0x1, URZ ;  /* 0x0000000106067899 */ /* 0x000fe400080006ff */
[----:B------:R-:W-:-:S04]  /*07b0*/  UIADD3 UR8, UPT, UPT, -UR4, 0x100000, URZ ;  /* 0x0010000004087890 */ /* 0x000fc8000fffe1ff */
[----:B------:R-:W-:Y:S02]  /*07c0*/  USHF.L.U32 UR9, UR8, 0xb, URZ ;  /* 0x0000000b08097899 */ /* 0x000fe400080006ff */
[----:B------:R-:W-:Y:S01]  /*07d0*/  USHF.L.U32 UR8, UR8, 0x1, URZ ;  /* 0x0000000108087899 */ /* 0x000fe200080006ff */
[----:B------:R-:W-:-:S04]  /*07e0*/  @P0 MOV R2, 0x400 ;  /* 0x0000040000020802 */ /* 0x000fc80000000f00 */
[----:B------:R-:W-:-:S04]  /*07f0*/  @P0 LEA R2, R85, R2, 0x18 ;  /* 0x0000000255020211 */ /* 0x000fc800078ec0ff */
[----:B------:R-:W-:Y:S01]  /*0800*/  @P0 R2UR UR5, R2 ;  /* 0x00000000020502ca */ /* 0x000fe200000e0000 */
[----:B------:R-:W2:-:S12]  /*0810*/  FENCE.VIEW.ASYNC.S ;  /* 0x00000000000073c6 */ /* 0x000e980000000000 */
[----:B--2---:R4:W2:Y:S01]  /*0820*/  SYNCS.EXCH.64 URZ, [UR5+0x40], UR6 ;  /* 0x0000400605ff75b2 */ /* 0x0048a20008000100 */
[----:B------:R4:W1:Y:S01]  /*0830*/  SYNCS.EXCH.64 URZ, [UR5+0x60], UR8 ;  /* 0x0000600805ff75b2 */ /* 0x0008620008000100 */
[----:B------:R4:W1:Y:S01]  /*0840*/  SYNCS.EXCH.64 URZ, [UR5+0x48], UR6 ;  /* 0x0000480605ff75b2 */ /* 0x0008620008000100 */
[----:B------:R4:W1:Y:S01]  /*0850*/  SYNCS.EXCH.64 URZ, [UR5+0x68], UR8 ;  /* 0x0000680805ff75b2 */ /* 0x0008620008000100 */
[----:B------:R4:W1:Y:S01]  /*0860*/  SYNCS.EXCH.64 URZ, [UR5+0x50], UR6 ;  /* 0x0000500605ff75b2 */ /* 0x0008620008000100 */
[----:B------:R4:W1:Y:S01]  /*0870*/  SYNCS.EXCH.64 URZ, [UR5+0x70], UR8 ;  /* 0x0000700805ff75b2 */ /* 0x0008620008000100 */
[----:B------:R4:W1:Y:S01]  /*0880*/  SYNCS.EXCH.64 URZ, [UR5+0x58], UR6 ;  /* 0x0000580605ff75b2 */ /* 0x0008620008000100 */
[----:B------:R4:W1:Y:S02]  /*0890*/  SYNCS.EXCH.64 URZ, [UR5+0x78], UR8 ;  /* 0x0000780805ff75b2 */ /* 0x0008640008000100 */
[----:B----4-:R-:W-:Y:S01]  /*08a0*/  NOP ;  /* 0x0000000000007918 */ /* 0x010fe20000000000 */
.L_x_10:
[----:B------:R-:W4:Y:S01]  /*08b0*/  SHFL.IDX PT, R2, R102, RZ, 0x1f ;  /* 0x00001fff66027589 */ /* 0x000f2200000e0000 */
[----:B------:R-:W-:Y:S01]  /*08c0*/  NOP ;  /* 0x0000000000007918 */ /* 0x000fe20000000000 */
[----:B----4-:R-:W-:-:S13]  /*08d0*/  ISETP.NE.AND P0, PT, R2, 0x3, PT ;  /* 0x000000030200780c */ /* 0x010fda0003f05270 */
[----:B------:R-:W-:Y:S05]  /*08e0*/  @P0 BRA `(.L_x_11) ;  /* 0x0000000000300947 */ /* 0x000fea0003800000 */
[----:B------:R-:W-:Y:S01]  /*08f0*/  ELECT P0, URZ, PT ;  /* 0x0000000000ff782f */ /* 0x000fe20003800000 */
[----:B------:R-:W-:Y:S02]  /*0900*/  UMOV UR4, 0x20 ;  /* 0x0000002000047882 */ /* 0x000fe40000000000 */
[----:B--2---:R-:W-:-:S04]  /*0910*/  UIADD3 UR6, UPT, UPT, -UR4, 0x100000, URZ ;  /* 0x0010000004067890 */ /* 0x004fc8000fffe1ff */
[----:B------:R-:W-:Y:S02]  /*0920*/  USHF.L.U32 UR7, UR6, 0xb, URZ ;  /* 0x0000000b06077899 */ /* 0x000fe400080006ff */
[----:B------:R-:W-:-:S04]  /*0930*/  USHF.L.U32 UR6, UR6, 0x1, URZ ;  /* 0x0000000106067899 */ /* 0x000fc800080006ff */
[----:B------:R-:W-:-:S04]  /*0940*/  @P0 MOV R2, 0x400 ;  /* 0x0000040000020802 */ /* 0x000fc80000000f00 */
[----:B------:R-:W-:-:S04]  /*0950*/  @P0 LEA R2, R85, R2, 0x18 ;  /* 0x0000000255020211 */ /* 0x000fc800078ec0ff */
[----:B------:R-:W-:Y:S01]  /*0960*/  @P0 R2UR UR5, R2 ;  /* 0x00000000020502ca */ /* 0x000fe200000e0000 */
[----:B------:R-:W2:-:S12]  /*0970*/  FENCE.VIEW.ASYNC.S ;  /* 0x00000000000073c6 */ /* 0x000e980000000000 */
[----:B--2---:R4:W2:Y:S01]  /*0980*/  SYNCS.EXCH.64 URZ, [UR5+0x80], UR6 ;  /* 0x0000800605ff75b2 */ /* 0x0048a20008000100 */
[----:B------:R4:W1:Y:S02]  /*0990*/  SYNCS.EXCH.64 URZ, [UR5+0x88], UR6 ;  /* 0x0000880605ff75b2 */ /* 0x0008640008000100 */
[----:B----4-:R-:W-:Y:S01]  /*09a0*/  NOP ;  /* 0x0000000000007918 */ /* 0x010fe20000000000 */
.L_x_11:
[----:B------:R-:W4:Y:S01]  /*09b0*/  SHFL.IDX PT, R2, R102, RZ, 0x1f ;  /* 0x00001fff66027589 */ /* 0x000f2200000e0000 */
[----:B------:R-:W-:Y:S01]  /*09c0*/  NOP ;  /* 0x0000000000007918 */ /* 0x000fe20000000000 */
[----:B----4-:R-:W-:-:S13]  /*09d0*/  ISETP.NE.AND P0, PT, R2, 0x4, PT ;  /* 0x000000040200780c */ /* 0x010fda0003f05270 */
[----:B------:R-:W-:Y:S05]  /*09e0*/  @P0 BRA `(.L_x_12) ;  /* 0x00000000004c0947 */ /* 0x000fea0003800000 */
[----:B------:R-:W-:Y:S02]  /*09f0*/  ELECT P0, URZ, PT ;  /* 0x0000000000ff782f */ /* 0x000fe40003800000 */
[----:B------:R-:W-:Y:S01]  /*0a00*/  ISETP.NE.AND P1, PT, R12, RZ, PT ;  /* 0x000000ff0c00720c */ /* 0x000fe20003f25270 */
[----:B--2---:R-:W-:Y:S02]  /*0a10*/  UMOV UR6, 0x1 ;  /* 0x0000000100067882 */ /* 0x004fe40000000000 */
[----:B------:R-:W-:-:S04]  /*0a20*/  UIADD3 UR6, UPT, UPT, -UR6, 0x100000, URZ ;  /* 0x0010000006067890 */ /* 0x000fc8000fffe1ff */
[----:B------:R-:W-:Y:S02]  /*0a30*/  USHF.L.U32 UR7, UR6, 0xb, URZ ;  /* 0x0000000b06077899 */ /* 0x000fe400080006ff */
[----:B------:R-:W-:Y:S02]  /*0a40*/  USHF.L.U32 UR6, UR6, 0x1, URZ ;  /* 0x0000000106067899 */ /* 0x000fe400080006ff */
[----:B------:R-:W-:-:S05]  /*0a50*/  @P0 IMAD.MOV.U32 R2, RZ, RZ, 0x1e0 ;  /* 0x000001e0ff020424 */ /* 0x000fca00078e00ff */
[----:B------:R-:W-:-:S04]  /*0a60*/  @P0 SEL R2, R2, 0x1a0, P1 ;  /* 0x000001a002020807 */ /* 0x000fc80000800000 */
[----:B------:R-:W-:Y:S02]  /*0a70*/  @P0 R2UR UR4, R2 ;  /* 0x00000000020402ca */ /* 0x000fe400000e0000 */
[----:B------:R-:W-:-:S04]  /*0a80*/  @P0 MOV R2, 0x400 ;  /* 0x0000040000020802 */ /* 0x000fc80000000f00 */
[----:B------:R-:W-:-:S04]  /*0a90*/  @P0 LEA R2, R85, R2, 0x18 ;  /* 0x0000000255020211 */ /* 0x000fc800078ec0ff */
[----:B------:R-:W-:-:S03]  /*0aa0*/  @P0 R2UR UR5, R2 ;  /* 0x00000000020502ca */ /* 0x000fc600000e0000 */
[----:B------:R-:W-:-:S04]  /*0ab0*/  UIADD3 UR8, UPT, UPT, -UR4, 0x100000, URZ ;  /* 0x0010000004087890 */ /* 0x000fc8000fffe1ff */
[----:B------:R-:W-:Y:S02]  /*0ac0*/  USHF.L.U32 UR9, UR8, 0xb, URZ ;  /* 0x0000000b08097899 */ /* 0x000fe400080006ff */
[----:B------:R-:W-:Y:S01]  /*0ad0*/  USHF.L.U32 UR8, UR8, 0x1, URZ ;  /* 0x0000000108087899 */ /* 0x000fe200080006ff */
[----:B------:R-:W2:Y:S03]  /*0ae0*/  FENCE.VIEW.ASYNC.S ;  /* 0x00000000000073c6 */ /* 0x000ea60000000000 */
[----:B--2---:R4:W2:Y:S08]  /*0af0*/  SYNCS.EXCH.64 URZ, [UR5+0x90], UR6 ;  /* 0x0000900605ff75b2 */ /* 0x0048b00008000100 */
[----:B------:R4:W1:Y:S02]  /*0b00*/  SYNCS.EXCH.64 URZ, [UR5+0x98], UR8 ;  /* 0x0000980805ff75b2 */ /* 0x0008640008000100 */
[----:B----4-:R-:W-:Y:S01]  /*0b10*/  NOP ;  /* 0x0000000000007918 */ /* 0x010fe20000000000 */
.L_x_12:
[----:B------:R-:W4:Y:S01]  /*0b20*/  SHFL.IDX PT, R2, R102, RZ, 0x1f ;  /* 0x00001fff66027589 */ /* 0x000f2200000e0000 */
[----:B------:R-:W-:Y:S01]  /*0b30*/  ISETP.NE.AND P6, PT, R0, 0x2, PT ;  /* 0x000000020000780c */ /* 0x000fe20003fc5270 */
[----:B------:R-:W-:-:S03]  /*0b40*/  NOP ;  /* 0x0000000000007918 */ /* 0x000fc60000000000 */
[----:B------:R-:W-:-:S04]  /*0b50*/  ISETP.NE.OR P1, PT, R11, RZ, P6 ;  /* 0x000000ff0b00720c */ /* 0x000fc80003725670 */
[----:B------:R-:W-:Y:S02]  /*0b60*/  PLOP3.LUT P1, PT, P1, P2, PT, 0xf2, 0x2f ;  /* 0x00000000002f781c */ /* 0x000fe40000f25e72 */
[----:B------:R-:W-:Y:S02]  /*0b70*/  ISETP.NE.OR P2, PT, R0, RZ, !P2 ;  /* 0x000000ff0000720c */ /* 0x000fe40005745670 */
[----:B----4-:R-:W-:-:S11]  /*0b80*/  ISETP.NE.AND P0, PT, R2, 0x5, PT ;  /* 0x000000050200780c */ /* 0x010fd60003f05270 */
[----:B------:R-:W-:-:S04]  /*0b90*/  @!P2 MOV R2, 0x400 ;  /* 0x000004000002a802 */ /* 0x000fc80000000f00 */
[----:B------:R-:W-:Y:S01]  /*0ba0*/  @!P2 LEA R2, R85, R2, 0x18 ;  /* 0x000000025502a211 */ /* 0x000fe200078ec0ff */
[----:B------:R-:W-:Y:S06]  /*0bb0*/  @P0 BRA `(.L_x_13) ;  /* 0x0000000000480947 */ /* 0x000fec0003800000 */
        /* <DEDUP_REMOVED lines=16> */
[----:B------:R4:W1:Y:S02]  /*0cc0*/  SYNCS.EXCH.64 URZ, [UR5+0xb8], UR8 ;  /* 0x0000b80805ff75b2 */ /* 0x0008640008000100 */
[----:B----4-:R-:W-:Y:S01]  /*0cd0*/  NOP ;  /* 0x0000000000007918 */ /* 0x010fe20000000000 */
.L_x_13:
[----:B------:R-:W4:Y:S01]  /*0ce0*/  LDC R3, c[0x0][0x36c] ;  /* 0x0000db00ff037b82 */ /* 0x000f220000000800 */
[----:B------:R-:W-:Y:S01]  /*0cf0*/  VOTEU.ALL UP0, P2 ;  /* 0x0000000000ff7886 */ /* 0x000fe20001000000 */
[----:B------:R-:W-:Y:S01]  /*0d00*/  UMOV UR4, 0x20 ;  /* 0x0000002000047882 */ /* 0x000fe20000000000 */
[----:B--2---:R-:W-:Y:S01]  /*0d10*/  @!P2 R2UR UR5, R2 ;  /* 0x000000000205a2ca */ /* 0x004fe200000e0000 */
[----:B------:R-:W-:Y:S01]  /*0d20*/  NOP ;  /* 0x0000000000007918 */ /* 0x000fe20000000000 */
[----:B------:R-:W-:Y:S01]  /*0d30*/  ISETP.NE.AND P4, PT, R0, RZ, PT ;  /* 0x000000ff0000720c */ /* 0x000fe20003f85270 */
[----:B------:R-:W-:-:S04]  /*0d40*/  @!UP0 UIADD3 UR6, UPT, UPT, -UR4, 0x100000, URZ ;  /* 0x0010000004068890 */ /* 0x000fc8000fffe1ff */
[----:B------:R-:W-:Y:S02]  /*0d50*/  @!UP0 USHF.L.U32 UR7, UR6, 0xb, URZ ;  /* 0x0000000b06078899 */ /* 0x000fe400080006ff */
[----:B------:R-:W-:Y:S01]  /*0d60*/  @!UP0 USHF.L.U32 UR6, UR6, 0x1, URZ ;  /* 0x0000000106068899 */ /* 0x000fe200080006ff */
[----:B------:R-:W-:Y:S01]  /*0d70*/  LOP3.LUT R6, R100, 0x1f, RZ, 0xc0, !PT ;  /* 0x0000001f64067812 */ /* 0x000fe200078ec0ff */
[----:B------:R-:W-:Y:S01]  /*0d80*/  VOTEU.ALL UP0, P2 ;  /* 0x0000000000ff7886 */ /* 0x000fe20001000000 */
[----:B------:R-:W2:Y:S09]  /*0d90*/  FENCE.VIEW.ASYNC.S ;  /* 0x00000000000073c6 */ /* 0x000eb20000000000 */
[----:B--2---:R2:W1:Y:S01]  /*0da0*/  @!UP0 SYNCS.EXCH.64 URZ, [UR5+0xc0], UR6 ;  /* 0x0000c00605ff85b2 */ /* 0x0044620008000100 */
[----:B----4-:R-:W-:-:S13]  /*0db0*/  ISETP.EQ.U32.AND P0, PT, R3, 0x1, PT ;  /* 0x000000010300780c */ /* 0x010fda0003f02070 */
[----:B-12---:R-:W-:Y:S05]  /*0dc0*/  @!P0 BRA `(.L_x_14) ;  /* 0x0000000000088947 */ /* 0x006fea0003800000 */
[----:B---3--:R-:W-:Y:S01]  /*0dd0*/  UCGABAR_ARV ;  /* 0x00000000000079c7 */ /* 0x008fe20008000000 */
[----:B------:R-:W-:Y:S05]  /*0de0*/  BRA `(.L_x_15) ;  /* 0x0000000000047947 */ /* 0x000fea0003800000 */
.L_x_14:
[----:B---3--:R-:W-:Y:S01]  /*0df0*/  NOP ;  /* 0x0000000000007918 */ /* 0x008fe20000000000 */
.L_x_15:
[----:B------:R-:W1:Y:S01]  /*0e00*/  S2R R7, SR_CTAID.X ;  /* 0x0000000000077919 */ /* 0x000e620000002500 */
[----:B------:R-:W-:-:S05]  /*0e10*/  CS2R.32 R2, SR_CgaSize ;  /* 0x0000000000027805 */ /* 0x000fca0000008a00 */
[----:B------:R-:W-:-:S06]  /*0e20*/  IMAD R2, R2, -0xa0, RZ ;  /* 0xffffff6002027824 */ /* 0x000fcc00078e02ff */
[----:B------:R-:W2:Y:S01]  /*0e30*/  LDC R2, c[0x0][R2+0x2b0] ;  /* 0x0000ac0002027b82 */ /* 0x000ea20000000800 */
[----:B------:R-:W-:Y:S01]  /*0e40*/  PRMT R9, RZ, 0x7610, R9 ;  /* 0x00007610ff097816 */ /* 0x000fe20000000009 */
[----:B------:R-:W3:Y:S01]  /*0e50*/  S2R R16, SR_CTAID.Y ;  /* 0x0000000000107919 */ /* 0x000ee20000002600 */
[----:B------:R-:W-:Y:S01]  /*0e60*/  PRMT R8, RZ, 0x7610, R8 ;  /* 0x00007610ff087816 */ /* 0x000fe20000000008 */
[----:B------:R-:W4:Y:S01]  /*0e70*/  S2R R41, SR_CTAID.Z ;  /* 0x0000000000297919 */ /* 0x000f220000002700 */
[----:B------:R-:W-:-:S05]  /*0e80*/  CS2R.32 R3, SR_CgaSize ;  /* 0x0000000000037805 */ /* 0x000fca0000008a00 */
[----:B------:R-:W-:-:S06]  /*0e90*/  IMAD R3, R3, -0xa0, RZ ;  /* 0xffffff6003037824 */ /* 0x000fcc00078e02ff */
[----:B------:R-:W4:Y:S01]  /*0ea0*/  LDC R3, c[0x0][R3+0x2b4] ;  /* 0x0000ad0003037b82 */ /* 0x000f220000000800 */
[----:B------:R-:W-:-:S05]  /*0eb0*/  CS2R.32 R84, SR_CgaSize ;  /* 0x0000000000547805 */ /* 0x000fca0000008a00 */
[----:B------:R-:W-:-:S06]  /*0ec0*/  IMAD R84, R84, -0xa0, RZ ;  /* 0xffffff6054547824 */ /* 0x000fcc00078e02ff */
[----:B------:R-:W4:Y:S08]  /*0ed0*/  LDC R84, c[0x0][R84+0x2a4] ;  /* 0x0000a90054547b82 */ /* 0x000f300000000800 */
[----:B------:R-:W4:Y:S01]  /*0ee0*/  LDC R14, c[0x0][0xc24] ;  /* 0x00030900ff0e7b82 */ /* 0x000f220000000800 */
[----:B-1----:R-:W-:-:S07]  /*0ef0*/  I2FP.F32.U32 R5, R7 ;  /* 0x0000000700057245 */ /* 0x002fce0000201000 */
[----:B------:R-:W1:Y:S01]  /*0f00*/  LDC R26, c[0x0][0xc24] ;  /* 0x00030900ff1a7b82 */ /* 0x000e620000000800 */
[----:B------:R-:W-:Y:S02]  /*0f10*/  MOV R19, R7 ;  /* 0x0000000700137202 */ /* 0x000fe40000000f00 */
[----:B---3--:R-:W-:Y:S01]  /*0f20*/  I2FP.F32.U32 R4, R16 ;  /* 0x0000001000047245 */ /* 0x008fe20000201000 */
[----:B--2---:R-:W-:Y:S01]  /*0f30*/  FMUL R5, R2, R5 ;  /* 0x0000000502057220 */ /* 0x004fe20000400000 */
[----:B------:R-:W-:-:S05]  /*0f40*/  CS2R.32 R2, SR_CgaSize ;  /* 0x0000000000027805 */ /* 0x000fca0000008a00 */
[----:B------:R-:W-:-:S06]  /*0f50*/  IMAD R2, R2, -0xa0, RZ ;  /* 0xffffff6002027824 */ /* 0x000fcc00078e02ff */
[----:B------:R-:W2:Y:S01]  /*0f60*/  LDC R2, c[0x0][R2+0x2a0] ;  /* 0x0000a80002027b82 */ /* 0x000ea20000000800 */
[----:B----4-:R-:W-:Y:S01]  /*0f70*/  FMUL R4, R3, R4 ;  /* 0x0000000403047220 */ /* 0x010fe20000400000 */
[----:B------:R-:W3:Y:S06]  /*0f80*/  F2I.U32.TRUNC.NTZ R86, R5 ;  /* 0x0000000500567305 */ /* 0x000eec000020f000 */
[----:B------:R-:W4:Y:S02]  /*0f90*/  LDC R13, c[0x0][0xc30] ;  /* 0x00030c00ff0d7b82 */ /* 0x000f240000000800 */
[----:B------:R-:W2:Y:S01]  /*0fa0*/  F2I.U32.TRUNC.NTZ R3, R4 ;  /* 0x0000000400037305 */ /* 0x000ea2000020f000 */
[----:B---3--:R-:W-:-:S05]  /*0fb0*/  IADD3 R86, PT, PT, -R86, RZ, RZ ;  /* 0x000000ff56567210 */ /* 0x008fca0007ffe1ff */
[----:B--2---:R-:W-:Y:S01]  /*0fc0*/  IMAD R86, R2, R86, R7 ;  /* 0x0000005602567224 */ /* 0x004fe200078e0207 */
[----:B------:R-:W-:-:S05]  /*0fd0*/  IADD3 R3, PT, PT, -R3, RZ, RZ ;  /* 0x000000ff03037210 */ /* 0x000fca0007ffe1ff */
[----:B------:R-:W-:Y:S01]  /*0fe0*/  IMAD R84, R84, R3, R16 ;  /* 0x0000000354547224 */ /* 0x000fe200078e0210 */
[----:B-1----:R-:W-:Y:S06]  /*0ff0*/  @P4 BRA `(.L_x_16) ;  /* 0x0000000000284947 */ /* 0x002fec0003800000 */
[----:B------:R-:W-:Y:S01]  /*1000*/  ISETP.NE.AND P2, PT, R84, RZ, PT ;  /* 0x000000ff5400720c */ /* 0x000fe20003f45270 */
[----:B------:R-:W-:Y:S01]  /*1010*/  IMAD.MOV.U32 R2, RZ, RZ, 0x3 ;  /* 0x00000003ff027424 */ /* 0x000fe200078e00ff */
[C---:B------:R-:W-:Y:S02]  /*1020*/  LOP3.LUT R3, R86.reuse, 0xfffffffe, RZ, 0xc0, !PT ;  /* 0xfffffffe56037812 */ /* 0x040fe400078ec0ff */
[----:B------:R-:W-:Y:S02]  /*1030*/  ISETP.LT.U32.OR P2, PT, R86, 0x2, !P2 ;  /* 0x000000025600780c */ /* 0x000fe40005741470 */
[----:B------:R-:W-:Y:S02]  /*1040*/  SHF.L.U32 R2, R2, R3, RZ ;  /* 0x0000000302027219 */ /* 0x000fe400000006ff */
[----:B------:R-:W-:Y:S02]  /*1050*/  SEL R5, RZ, 0x1, !P2 ;  /* 0x00000001ff057807 */ /* 0x000fe40005000000 */
[----:B------:R-:W-:-:S02]  /*1060*/  SEL R4, RZ, 0x2, !P2 ;  /* 0x00000002ff047807 */ /* 0x000fc40005000000 */
[----:B------:R-:W-:-:S03]  /*1070*/  PRMT R8, R2, 0x7610, R8 ;  /* 0x0000761002087816 */ /* 0x000fc60000000008 */
[----:B------:R-:W-:-:S05]  /*1080*/  IMAD.IADD R4, R5, 0x1, R4 ;  /* 0x0000000105047824 */ /* 0x000fca00078e0204 */
[----:B------:R-:W-:-:S07]  /*1090*/  PRMT R9, R4, 0x7610, R9 ;  /* 0x0000761004097816 */ /* 0x000fce0000000009 */
.L_x_16:
[----:B------:R-:W-:-:S13]  /*10a0*/  ISETP.GE.AND P2, PT, R14, 0x1, PT ;  /* 0x000000010e00780c */ /* 0x000fda0003f46270 */
[----:B------:R-:W-:Y:S05]  /*10b0*/  @!P2 BRA `(.L_x_17) ;  /* 0x0000000000b8a947 */ /* 0x000fea0003800000 */
[----:B------:R-:W1:Y:S08]  /*10c0*/  LDC.64 R2, c[0x0][0xc10] ;  /* 0x00030400ff027b82 */ /* 0x000e700000000a00 */
[----:B------:R-:W2:Y:S08]  /*10d0*/  LDC R18, c[0x0][0xc0c] ;  /* 0x00030300ff127b82 */ /* 0x000eb00000000800 */
[----:B------:R-:W3:Y:S01]  /*10e0*/  LDC R15, c[0x0][0x370] ;  /* 0x0000dc00ff0f7b82 */ /* 0x000ee20000000800 */
[----:B-1----:R-:W-:-:S07]  /*10f0*/  IMAD.HI.U32 R4, R7, R2, RZ ;  /* 0x0000000207047227 */ /* 0x002fce00078e00ff */
[----:B------:R-:W1:Y:S01]  /*1100*/  LDC R19, c[0x0][0x374] ;  /* 0x0000dd00ff137b82 */ /* 0x000e620000000800 */
[----:B------:R-:W-:Y:S02]  /*1110*/  SHF.R.U32.HI R4, RZ, R3, R4 ;  /* 0x00000003ff047219 */ /* 0x000fe40000011604 */
[----:B--2---:R-:W-:-:S04]  /*1120*/  ISETP.NE.AND P2, PT, R18, 0x1, PT ;  /* 0x000000011200780c */ /* 0x004fc80003f45270 */
[----:B------:R-:W-:Y:S02]  /*1130*/  SEL R21, R7, R4, !P2 ;  /* 0x0000000407157207 */ /* 0x000fe40005000000 */
[----:B------:R-:W2:Y:S01]  /*1140*/  LDC.64 R4, c[0x0][0xc18] ;  /* 0x00030600ff047b82 */ /* 0x000ea20000000a00 */
[----:B---3--:R-:W-:-:S06]  /*1150*/  IMAD.HI.U32 R2, R15, R2, RZ ;  /* 0x000000020f027227 */ /* 0x008fcc00078e00ff */
[----:B------:R-:W-:Y:S02]  /*1160*/  @P2 SHF.R.U32.HI R15, RZ, R3, R2 ;  /* 0x00000003ff0f2219 */ /* 0x000fe40000011602 */
[----:B------:R-:W3:Y:S01]  /*1170*/  LDC R2, c[0x0][0xc20] ;  /* 0x00030800ff027b82 */ /* 0x000ee20000000800 */
[----:B--2---:R-:W-:Y:S01]  /*1180*/  ISETP.NE.AND P2, PT, R4, 0x1, PT ;  /* 0x000000010400780c */ /* 0x004fe20003f45270 */
[----:B------:R-:W-:-:S04]  /*1190*/  IMAD.HI.U32 R3, R16, R5, RZ ;  /* 0x0000000510037227 */ /* 0x000fc800078e00ff */
[----:B-1----:R-:W-:Y:S01]  /*11a0*/  IMAD.HI.U32 R5, R19, R5, RZ ;  /* 0x0000000513057227 */ /* 0x002fe200078e00ff */
[----:B---3--:R-:W-:-:S07]  /*11b0*/  SHF.R.U32.HI R3, RZ, R2, R3 ;  /* 0x00000002ff037219 */ /* 0x008fce0000011603 */
[----:B------:R-:W-:Y:S02]  /*11c0*/  @P2 SHF.R.U32.HI R19, RZ, R2, R5 ;  /* 0x00000002ff132219 */ /* 0x000fe40000011605 */
[----:B------:R-:W-:Y:S02]  /*11d0*/  SEL R5, R16, R3, !P2 ;  /* 0x0000000310057207 */ /* 0x000fe40005000000 */
[----:B------:R-:W1:Y:S01]  /*11e0*/  LDC.64 R2, c[0x0][0xc28] ;  /* 0x00030a00ff027b82 */ /* 0x000e620000000a00 */
[----:B------:R-:W-:Y:S01]  /*11f0*/  ISETP.NE.AND P2, PT, R14, 0x1, PT ;  /* 0x000000010e00780c */ /* 0x000fe20003f45270 */
[----:B-1----:R-:W-:-:S04]  /*1200*/  IMAD.HI.U32 R20, R19, R2, RZ ;  /* 0x0000000213147227 */ /* 0x002fc800078e00ff */
[----:B------:R-:W-:-:S08]  /*1210*/  IMAD.HI.U32 R22, R15, R2, RZ ;  /* 0x000000020f167227 */ /* 0x000fd000078e00ff */
[-C--:B------:R-:W-:Y:S02]  /*1220*/  @P2 SHF.R.U32.HI R19, RZ, R3.reuse, R20 ;  /* 0x00000003ff132219 */ /* 0x080fe40000011614 */
[----:B------:R-:W-:-:S03]  /*1230*/  @P2 SHF.R.U32.HI R15, RZ, R3, R22 ;  /* 0x00000003ff0f2219 */ /* 0x000fc60000011616 */
[-C--:B------:R-:W-:Y:S02]  /*1240*/  IMAD R20, R19, R14.reuse, RZ ;  /* 0x0000000e13147224 */ /* 0x080fe400078e02ff */
[----:B------:R-:W-:-:S03]  /*1250*/  IMAD R22, R15, R14, RZ ;  /* 0x0000000e0f167224 */ /* 0x000fc600078e02ff */
[C---:B------:R-:W-:Y:S01]  /*1260*/  ISETP.GE.AND P5, PT, R5.reuse, R20, PT ;  /* 0x000000140500720c */ /* 0x040fe20003fa6270 */
[----:B------:R-:W-:-:S03]  /*1270*/  IMAD.HI.U32 R20, R5, R2, RZ ;  /* 0x0000000205147227 */ /* 0x000fc600078e00ff */
[----:B------:R-:W-:Y:S02]  /*1280*/  ISETP.GE.OR P5, PT, R21, R22, P5 ;  /* 0x000000161500720c */ /* 0x000fe40002fa6670 */
[----:B------:R-:W-:-:S11]  /*1290*/  SHF.R.U32.HI R20, RZ, R3, R20 ;  /* 0x00000003ff147219 */ /* 0x000fd60000011614 */
[----:B------:R-:W-:-:S05]  /*12a0*/  @!P5 IMAD.HI.U32 R2, R21, R2, RZ ;  /* 0x000000021502d227 */ /* 0x000fca00078e00ff */
[----:B------:R-:W-:Y:S02]  /*12b0*/  @!P5 SHF.R.U32.HI R2, RZ, R3, R2 ;  /* 0x00000003ff02d219 */ /* 0x000fe40000011602 */
[----:B------:R-:W-:Y:S02]  /*12c0*/  SEL R3, R5, R20, !P2 ;  /* 0x0000001405037207 */ /* 0x000fe40005000000 */
[----:B------:R-:W-:Y:S02]  /*12d0*/  @!P5 SEL R20, R21, R2, !P2 ;  /* 0x000000021514d207 */ /* 0x000fe40005000000 */
[C---:B------:R-:W-:Y:S02]  /*12e0*/  IADD3 R2, PT, PT, -R3.reuse, RZ, RZ ;  /* 0x000000ff03027210 */ /* 0x040fe40007ffe1ff */
[----:B------:R-:W-:-:S03]  /*12f0*/  @!P5 IADD3 R3, PT, PT, R3, -R20, RZ ;  /* 0x800000140303d210 */ /* 0x000fc60007ffe0ff */
[----:B------:R-:W-:-:S04]  /*1300*/  IMAD R2, R14, R2, R5 ;  /* 0x000000020e027224 */ /* 0x000fc800078e0205 */
[----:B------:R-:W-:Y:S01]  /*1310*/  @!P5 IMAD R20, R2, R15, R20 ;  /* 0x0000000f0214d224 */ /* 0x000fe200078e0214 */
[----:B------:R-:W-:Y:S01]  /*1320*/  IADD3 R2, PT, PT, -R21, RZ, RZ ;  /* 0x000000ff15027210 */ /* 0x000fe20007ffe1ff */
[----:B------:R-:W-:Y:S02]  /*1330*/  IMAD.MOV R15, RZ, RZ, -R5 ;  /* 0x000000ffff0f7224 */ /* 0x000fe400078e0a05 */
[----:B------:R-:W-:Y:S02]  /*1340*/  @!P5 IMAD R5, R3, R14, R21 ;  /* 0x0000000e0305d224 */ /* 0x000fe400078e0215 */
[----:B------:R-:W-:Y:S02]  /*1350*/  @!P5 IMAD.MOV.U32 R21, RZ, RZ, R20 ;  /* 0x000000ffff15d224 */ /* 0x000fe400078e0014 */
[----:B------:R-:W-:Y:S02]  /*1360*/  IMAD R15, R4, R15, R16 ;  /* 0x0000000f040f7224 */ /* 0x000fe400078e0210 */
[----:B------:R-:W-:-:S02]  /*1370*/  IMAD R2, R18, R2, R7 ;  /* 0x0000000212027224 */ /* 0x000fc400078e0207 */
[----:B------:R-:W-:Y:S02]  /*1380*/  IMAD R16, R5, R4, R15 ;  /* 0x0000000405107224 */ /* 0x000fe400078e020f */
[----:B------:R-:W-:-:S07]  /*1390*/  IMAD R19, R21, R18, R2 ;  /* 0x0000001215137224 */ /* 0x000fce00078e0202 */
.L_x_17:
[----:B----4-:R-:W-:-:S13]  /*13a0*/  ISETP.NE.AND P2, PT, R13, 0x1, PT ;  /* 0x000000010d00780c */ /* 0x010fda0003f45270 */
[----:B------:R-:W-:Y:S05]  /*13b0*/  @P2 BRA `(.L_x_18) ;  /* 0x0000000000402947 */ /* 0x000fea0003800000 */
[----:B------:R-:W1:Y:S08]  /*13c0*/  LDC.64 R2, c[0x0][0xc18] ;  /* 0x00030600ff027b82 */ /* 0x000e700000000a00 */
[----:B------:R-:W2:Y:S08]  /*13d0*/  LDC R4, c[0x0][0xc20] ;  /* 0x00030800ff047b82 */ /* 0x000eb00000000800 */
[----:B------:R-:W3:Y:S01]  /*13e0*/  LDC R14, c[0x0][0xc0c] ;  /* 0x00030300ff0e7b82 */ /* 0x000ee20000000800 */
[----:B-1----:R-:W-:Y:S01]  /*13f0*/  IMAD.HI.U32 R3, R16, R3, RZ ;  /* 0x0000000310037227 */ /* 0x002fe200078e00ff */
[----:B------:R-:W-:-:S04]  /*1400*/  ISETP.NE.AND P2, PT, R2, 0x1, PT ;  /* 0x000000010200780c */ /* 0x000fc80003f45270 */
[----:B--2---:R-:W-:Y:S02]  /*1410*/  SHF.R.U32.HI R3, RZ, R4, R3 ;  /* 0x00000004ff037219 */ /* 0x004fe40000011603 */
[----:B------:R-:W1:Y:S02]  /*1420*/  LDC.64 R4, c[0x0][0xc10] ;  /* 0x00030400ff047b82 */ /* 0x000e640000000a00 */
[----:B------:R-:W-:Y:S02]  /*1430*/  SEL R3, R16, R3, !P2 ;  /* 0x0000000310037207 */ /* 0x000fe40005000000 */
[----:B---3--:R-:W-:Y:S01]  /*1440*/  ISETP.NE.AND P2, PT, R14, 0x1, PT ;  /* 0x000000010e00780c */ /* 0x008fe20003f45270 */
[----:B-1----:R-:W-:-:S05]  /*1450*/  IMAD.HI.U32 R4, R19, R4, RZ ;  /* 0x0000000413047227 */ /* 0x002fca00078e00ff */
[----:B------:R-:W-:-:S04]  /*1460*/  SHF.R.U32.HI R4, RZ, R5, R4 ;  /* 0x00000005ff047219 */ /* 0x000fc80000011604 */
[----:B------:R-:W-:-:S05]  /*1470*/  SEL R18, R19, R4, !P2 ;  /* 0x0000000413127207 */ /* 0x000fca0005000000 */
[----:B------:R-:W-:Y:S02]  /*1480*/  IMAD.IADD R4, R3, 0x1, -R18 ;  /* 0x0000000103047824 */ /* 0x000fe400078e0a12 */
[----:B------:R-:W-:Y:S02]  /*1490*/  IMAD.IADD R3, R18, 0x1, -R3 ;  /* 0x0000000112037824 */ /* 0x000fe400078e0a03 */
[----:B------:R-:W-:Y:S02]  /*14a0*/  IMAD R19, R4, R14, R19 ;  /* 0x0000000e04137224 */ /* 0x000fe400078e0213 */
[----:B------:R-:W-:Y:S02]  /*14b0*/  IMAD R16, R3, R2, R16 ;  /* 0x0000000203107224 */ /* 0x000fe400078e0210 */
.L_x_18:
[----:B------:R-:W-:Y:S05]  /*14c0*/  @!P0 BRA `(.L_x_19) ;  /* 0x00000000000c8947 */ /* 0x000fea0003800000 */
[----:B------:R-:W-:Y:S01]  /*14d0*/  UCGABAR_WAIT ;  /* 0x0000000000007dc7 */ /* 0x000fe20008000000 */
[----:B------:R-:W-:Y:S01]  /*14e0*/  CCTL.IVALL ;  /* 0x00000000ff00798f */ /* 0x000fe20002000000 */
[----:B------:R-:W-:Y:S05]  /*14f0*/  BRA `(.L_x_20) ;  /* 0x0000000000047947 */ /* 0x000fea0003800000 */
.L_x_19:
[----:B------:R-:W-:Y:S06]  /*1500*/  BAR.SYNC.DEFER_BLOCKING 0x0 ;  /* 0x0000000000007b1d */ /* 0x000fec0000010000 */
.L_x_20:
[----:B------:R-:W-:Y:S05]  /*1510*/  @P6 BRA `(.L_x_21) ;  /* 0x0000008400986947 */ /* 0x000fea0003800000 */
[----:B------:R-:W1:Y:S01]  /*1520*/  LDC R8, c[0x0][0x388] ;  /* 0x0000e200ff087b82 */ /* 0x000e620000000800 */
[----:B------:R-:W-:Y:S01]  /*1530*/  ISETP.NE.AND P5, PT, R12, RZ, PT ;  /* 0x000000ff0c00720c */ /* 0x000fe20003fa5270 */
[C---:B------:R-:W-:Y:S01]  /*1540*/  IMAD.SHL.U32 R22, R7.reuse, 0x40, RZ ;  /* 0x0000004007167824 */ /* 0x040fe200078e00ff */
[----:B------:R-:W-:Y:S01]  /*1550*/  ISETP.NE.AND P0, PT, R0, RZ, PT ;  /* 0x000000ff0000720c */ /* 0x000fe20003f05270 */
[----:B------:R-:W-:Y:S01]  /*1560*/  HFMA2 R18, -RZ, RZ, 0, 0 ;  /* 0x00000000ff127431 */ /* 0x000fe200000001ff */
[----:B------:R-:W-:Y:S01]  /*1570*/  ISETP.EQ.OR P2, PT, R6, RZ, P1 ;  /* 0x000000ff0600720c */ /* 0x000fe20000f42670 */
[----:B------:R-:W-:Y:S01]  /*1580*/  IMAD.SHL.U32 R21, R7, 0x80, RZ ;  /* 0x0000008007157824 */ /* 0x000fe200078e00ff */
[----:B------:R-:W-:Y:S01]  /*1590*/  PLOP3.LUT P3, PT, P5, PT, PT, 0x8, 0x80 ;  /* 0x000000000080781c */ /* 0x000fe20002f6e170 */
[----:B------:R-:W2:Y:S01]  /*15a0*/  LDC R4, c[0x0][0x38c] ;  /* 0x0000e300ff047b82 */ /* 0x000ea20000000800 */
[----:B------:R-:W-:Y:S01]  /*15b0*/  IMAD.MOV.U32 R20, RZ, RZ, 0x1 ;  /* 0x00000001ff147424 */ /* 0x000fe200078e00ff */
[----:B------:R-:W-:Y:S01]  /*15c0*/  MOV R25, RZ ;  /* 0x000000ff00197202 */ /* 0x000fe20000000f00 */
[----:B------:R-:W-:Y:S01]  /*15d0*/  IMAD.MOV.U32 R103, RZ, RZ, RZ ;  /* 0x000000ffff677224 */ /* 0x000fe200078e00ff */
[----:B------:R-:W-:Y:S01]  /*15e0*/  SEL R11, R17, 0x2, P0 ;  /* 0x00000002110b7807 */ /* 0x000fe20000000000 */
[----:B------:R-:W-:Y:S01]  /*15f0*/  IMAD.MOV.U32 R14, RZ, RZ, RZ ;  /* 0x000000ffff0e7224 */ /* 0x000fe200078e00ff */
[----:B------:R-:W-:-:S02]  /*1600*/  LOP3.LUT R22, R22, 0x40, RZ, 0xc0, !PT ;  /* 0x0000004016167812 */ /* 0x000fc400078ec0ff */
[----:B------:R-:W3:Y:S01]  /*1610*/  LDC.64 R2, c[0x0][0x390] ;  /* 0x0000e400ff027b82 */ /* 0x000ee20000000a00 */
[----:B-1----:R-:W-:-:S07]  /*1620*/  VIADD R8, R8, 0x3f ;  /* 0x0000003f08087836 */ /* 0x002fce0000000000 */
[----:B------:R-:W1:Y:S01]  /*1630*/  LDC R13, c[0x0][0x370] ;  /* 0x0000dc00ff0d7b82 */ /* 0x000e620000000800 */
[----:B------:R-:W-:-:S04]  /*1640*/  SHF.R.S32.HI R5, RZ, 0x1f, R8 ;  /* 0x0000001fff057819 */ /* 0x000fc80000011408 */
[----:B------:R-:W-:-:S03]  /*1650*/  LEA.HI R5, R5, R8, RZ, 0x6 ;  /* 0x0000000805057211 */ /* 0x000fc600078f30ff */
[----:B------:R-:W4:Y:S01]  /*1660*/  LDC.64 R28, c[0x0][0x348] ;  /* 0x0000d200ff1c7b82 */ /* 0x000f220000000a00 */
[----:B------:R-:W-:-:S05]  /*1670*/  SHF.R.S32.HI R5, RZ, 0x6, R5 ;  /* 0x00000006ff057819 */ /* 0x000fca0000011405 */
[----:B--2---:R-:W-:Y:S02]  /*1680*/  IMAD R5, R5, R4, RZ ;  /* 0x0000000405057224 */ /* 0x004fe400078e02ff */
[----:B------:R-:W2:Y:S02]  /*1690*/  LDC R12, c[0x0][0x374] ;  /* 0x0000dd00ff0c7b82 */ /* 0x000ea40000000800 */
[----:B---3--:R-:W-:-:S04]  /*16a0*/  IMAD R2, R5, R2, RZ ;  /* 0x0000000205027224 */ /* 0x008fc800078e02ff */
[----:B------:R-:W-:-:S05]  /*16b0*/  IMAD R24, R2, R3, RZ ;  /* 0x0000000302187224 */ /* 0x000fca00078e02ff */
[C---:B------:R-:W-:Y:S02]  /*16c0*/  ISETP.NE.AND P4, PT, R24.reuse, RZ, PT ;  /* 0x000000ff1800720c */ /* 0x040fe40003f85270 */
[----:B------:R-:W-:-:S05]  /*16d0*/  VIMNMX.U32 R23, PT, PT, R24, 0x4, PT ;  /* 0x0000000418177848 */ /* 0x000fca0003fe0000 */
[----:B------:R-:W-:-:S06]  /*16e0*/  VIADD R10, R23, 0xffffffff ;  /* 0xffffffff170a7836 */ /* 0x000fcc0000000000 */
[----:B------:R-:W-:Y:S01]  /*16f0*/  @!P4 IMAD.MOV R10, RZ, RZ, R23 ;  /* 0x000000ffff0ac224 */ /* 0x000fe200078e0217 */
[----:B------:R-:W-:-:S03]  /*1700*/  IADD3 R23, PT, PT, R24, -R23, RZ ;  /* 0x8000001718177210 */ /* 0x000fc60007ffe0ff */
[----:B------:R-:W-:-:S07]  /*1710*/  VIADD R10, R10, 0x1 ;  /* 0x000000010a0a7836 */ /* 0x000fce0000000000 */
.L_x_39:
[----:B------:R-:W3:Y:S01]  /*1720*/  S2R R4, SR_CgaCtaId ;  /* 0x0000000000047919 */ /* 0x000ee20000008800 */
[----:B------:R-:W-:Y:S01]  /*1730*/  R2UR UR5, R16 ;  /* 0x00000000100572ca */ /* 0x000fe200000e0000 */
[----:B------:R-:W-:Y:S01]  /*1740*/  IMAD.MOV.U32 R16, RZ, RZ, RZ ;  /* 0x000000ffff107224 */ /* 0x000fe200078e00ff */
[----:B------:R-:W-:Y:S02]  /*1750*/  R2UR UR4, R22 ;  /* 0x00000000160472ca */ /* 0x000fe400000e0000 */
[----:B------:R-:W-:Y:S02]  /*1760*/  MOV R3, 0x400 ;  /* 0x0000040000037802 */ /* 0x000fe40000000f00 */
[----:B------:R-:W-:Y:S02]  /*1770*/  ISETP.NE.AND P0, PT, R24, RZ, PT ;  /* 0x000000ff1800720c */ /* 0x000fe40003f05270 */
[----:B-1----:R-:W-:Y:S02]  /*1780*/  LEA.HI R2, R19, R19, RZ, 0x1 ;  /* 0x0000001313027211 */ /* 0x002fe400078f08ff */
[----:B------:R-:W-:-:S03]  /*1790*/  SHF.L.U32 R0, R20, 0x1f, RZ ;  /* 0x0000001f14007819 */ /* 0x000fc600000006ff */
[----:B------:R-:W-:Y:S02]  /*17a0*/  IMAD.SHL.U32 R2, R2, 0x80, RZ ;  /* 0x0000008002027824 */ /* 0x000fe400078e00ff */
[----:B------:R-:W-:-:S03]  /*17b0*/  ULEA UR4, UR5, UR4, 0x7 ;  /* 0x0000000405047291 */ /* 0x000fc6000f8e38ff */
[----:B------:R-:W-:Y:S01]  /*17c0*/  UMOV UR5, URZ ;  /* 0x000000ff00057c82 */ /* 0x000fe20008000000 */
[----:B------:R-:W-:Y:S01]  /*17d0*/  LOP3.LUT R2, R2, 0xffffff00, RZ, 0xc0, !PT ;  /* 0xffffff0002027812 */ /* 0x000fe200078ec0ff */
[----:B------:R-:W-:Y:S02]  /*17e0*/  IMAD.U32 R105, RZ, RZ, UR5 ;  /* 0x00000005ff697e24 */ /* 0x000fe4000f8e00ff */
[----:B------:R-:W-:Y:S01]  /*17f0*/  IMAD.U32 R19, RZ, RZ, UR4 ;  /* 0x00000004ff137e24 */ /* 0x000fe2000f8e00ff */
[----:B------:R-:W-:Y:S01]  /*1800*/  UMOV UR4, URZ ;  /* 0x000000ff00047c82 */ /* 0x000fe20008000000 */
[----:B------:R-:W-:Y:S01]  /*1810*/  LOP3.LUT R31, R2, 0x80, R21, 0xf8, !PT ;  /* 0x00000080021f7812 */ /* 0x000fe200078ef815 */
[----:B------:R-:W-:Y:S02]  /*1820*/  IMAD.U32 R106, RZ, RZ, UR4 ;  /* 0x00000004ff6a7e24 */ /* 0x000fe4000f8e00ff */
[----:B------:R-:W-:Y:S01]  /*1830*/  IMAD.U32 R104, RZ, RZ, UR4 ;  /* 0x00000004ff687e24 */ /* 0x000fe2000f8e00ff */
[----:B---3--:R-:W-:-:S05]  /*1840*/  LEA R4, R4, R3, 0x18 ;  /* 0x0000000304047211 */ /* 0x008fca00078ec0ff */
[----:B------:R-:W-:-:S04]  /*1850*/  IMAD R3, R103, 0x8, R4 ;  /* 0x0000000867037824 */ /* 0x000fc800078e0204 */
[----:B------:R3:W1:Y:S01]  /*1860*/  SYNCS.PHASECHK.TRANS64.TRYWAIT P4, [R3+URZ+0x20], R0 ;  /* 0x00002000030075a7 */ /* 0x00066200080811ff */
[----:B------:R-:W-:Y:S05]  /*1870*/  @!P0 BRA `(.L_x_22) ;  /* 0x0000003c00688947 */ /* 0x000fea0003800000 */
[----:B---3--:R-:W3:Y:S01]  /*1880*/  LDC.64 R2, c[0x0][0x480] ;  /* 0x00012000ff027b82 */ /* 0x008ee20000000a00 */
[C---:B------:R-:W-:Y:S01]  /*1890*/  VIADD R44, R31.reuse, 0x8 ;  /* 0x000000081f2c7836 */ /* 0x040fe20000000000 */
[C---:B------:R-:W-:Y:S01]  /*18a0*/  IADD3 R6, PT, PT, R31.reuse, 0x50, RZ ;  /* 0x000000501f067810 */ /* 0x040fe20007ffe0ff */
[C---:B------:R-:W-:Y:S01]  /*18b0*/  VIADD R39, R31.reuse, 0x30 ;  /* 0x000000301f277836 */ /* 0x040fe20000000000 */
[C---:B------:R-:W-:Y:S01]  /*18c0*/  IADD3 R40, PT, PT, R31.reuse, 0x28, RZ ;  /* 0x000000281f287810 */ /* 0x040fe20007ffe0ff */
[C---:B------:R-:W-:Y:S01]  /*18d0*/  VIADD R9, R31.reuse, 0x60 ;  /* 0x000000601f097836 */ /* 0x040fe20000000000 */
[C---:B------:R-:W-:Y:S01]  /*18e0*/  IADD3 R0, PT, PT, R31.reuse, 0x78, RZ ;  /* 0x000000781f007810 */ /* 0x040fe20007ffe0ff */
[C---:B------:R-:W-:Y:S01]  /*18f0*/  VIADD R43, R31.reuse, 0x10 ;  /* 0x000000101f2b7836 */ /* 0x040fe20000000000 */
[----:B-----5:R-:W2:Y:S01]  /*1900*/  LDC.64 R34, c[0x0][0x488] ;  /* 0x00012200ff227b82 */ /* 0x020ea20000000a00 */
[----:B------:R-:W-:Y:S01]  /*1910*/  VIADD R42, R31, 0x18 ;  /* 0x000000181f2a7836 */ /* 0x000fe20000000000 */
[----:B------:R-:W-:Y:S01]  /*1920*/  R2UR UR62, R19 ;  /* 0x00000000133e72ca */ /* 0x000fe200000e0000 */
[----:B------:R-:W-:-:S02]  /*1930*/  VIADD R41, R31, 0x20 ;  /* 0x000000201f297836 */ /* 0x000fc40000000000 */
[C---:B------:R-:W-:Y:S02]  /*1940*/  VIADD R38, R31.reuse, 0x38 ;  /* 0x000000381f267836 */ /* 0x040fe40000000000 */
[C---:B------:R-:W-:Y:S02]  /*1950*/  VIADD R37, R31.reuse, 0x40 ;  /* 0x000000401f257836 */ /* 0x040fe40000000000 */
[C---:B------:R-:W-:Y:S02]  /*1960*/  VIADD R36, R31.reuse, 0x48 ;  /* 0x000000481f247836 */ /* 0x040fe40000000000 */
[C---:B------:R-:W-:Y:S02]  /*1970*/  VIADD R32, R31.reuse, 0x58 ;  /* 0x000000581f207836 */ /* 0x040fe40000000000 */
[C---:B------:R-:W-:Y:S02]  /*1980*/  VIADD R8, R31.reuse, 0x68 ;  /* 0x000000681f087836 */ /* 0x040fe40000000000 */
[----:B------:R-:W-:Y:S01]  /*1990*/  VIADD R5, R31, 0x70 ;  /* 0x000000701f057836 */ /* 0x000fe20000000000 */
[----:B---3--:R-:W-:Y:S01]  /*19a0*/  ISETP.NE.AND P0, PT, R2, 0x1, PT ;  /* 0x000000010200780c */ /* 0x008fe20003f05270 */
[----:B------:R-:W-:Y:S01]  /*19b0*/  IMAD.HI.U32 R59, R44, R3, RZ ;  /* 0x000000032c3b7227 */ /* 0x000fe200078e00ff */
[----:B------:R-:W-:-:S02]  /*19c0*/  UIADD3 UR31, UPT, UPT, UR62, 0x8, URZ ;  /* 0x000000083e1f7890 */ /* 0x000fc4000fffe0ff */
[----:B------:R-:W-:Y:S01]  /*19d0*/  UIADD3 UR67, UPT, UPT, UR62, 0x10, URZ ;  /* 0x000000103e437890 */ /* 0x000fe2000fffe0ff */
[-C--:B------:R-:W-:Y:S01]  /*19e0*/  IMAD.HI.U32 R65, R39, R3.reuse, RZ ;  /* 0x0000000327417227 */ /* 0x080fe200078e00ff */
[----:B------:R-:W-:Y:S01]  /*19f0*/  UIADD3 UR59, UPT, UPT, UR62, 0x18, URZ ;  /* 0x000000183e3b7890 */ /* 0x000fe2000fffe0ff */
[-C--:B--2---:R-:W-:Y:S02]  /*1a00*/  SHF.R.U32.HI R59, RZ, R34.reuse, R59 ;  /* 0x00000022ff3b7219 */ /* 0x084fe4000001163b */
[----:B------:R-:W-:Y:S01]  /*1a10*/  IMAD.HI.U32 R7, R9, R3, RZ ;  /* 0x0000000309077227 */ /* 0x000fe200078e00ff */
[-C--:B------:R-:W-:Y:S01]  /*1a20*/  SHF.R.U32.HI R54, RZ, R34.reuse, R65 ;  /* 0x00000022ff367219 */ /* 0x080fe20000011641 */
[----:B------:R-:W-:Y:S01]  /*1a30*/  UIADD3 UR51, UPT, UPT, UR62, 0x20, URZ ;  /* 0x000000203e337890 */ /* 0x000fe2000fffe0ff */
[----:B------:R-:W-:Y:S01]  /*1a40*/  SEL R59, R44, R59, !P0 ;  /* 0x0000003b2c3b7207 */ /* 0x000fe20004000000 */
[----:B------:R-:W-:Y:S01]  /*1a50*/  IMAD.HI.U32 R61, R6, R3, RZ ;  /* 0x00000003063d7227 */ /* 0x000fe200078e00ff */
[----:B------:R-:W-:-:S02]  /*1a60*/  SHF.R.U32.HI R48, RZ, R34, R7 ;  /* 0x00000022ff307219 */ /* 0x000fc40000011607 */
[----:B------:R-:W-:Y:S01]  /*1a70*/  SEL R54, R39, R54, !P0 ;  /* 0x0000003627367207 */ /* 0x000fe20004000000 */
[----:B------:R-:W-:Y:S01]  /*1a80*/  IMAD.MOV R7, RZ, RZ, -R59 ;  /* 0x000000ffff077224 */ /* 0x000fe200078e0a3b */
[----:B------:R-:W-:Y:S01]  /*1a90*/  SEL R48, R9, R48, !P0 ;  /* 0x0000003009307207 */ /* 0x000fe20004000000 */
[----:B------:R-:W-:-:S04]  /*1aa0*/  IMAD.HI.U32 R69, R43, R3, RZ ;  /* 0x000000032b457227 */ /* 0x000fc800078e00ff */
[----:B------:R-:W-:Y:S01]  /*1ab0*/  IMAD.HI.U32 R57, R42, R3, RZ ;  /* 0x000000032a397227 */ /* 0x000fe200078e00ff */
[----:B------:R-:W-:-:S03]  /*1ac0*/  SHF.R.U32.HI R58, RZ, R34, R69 ;  /* 0x00000022ff3a7219 */ /* 0x000fc60000011645 */
[-C--:B------:R-:W-:Y:S01]  /*1ad0*/  IMAD.HI.U32 R67, R41, R3.reuse, RZ ;  /* 0x0000000329437227 */ /* 0x080fe200078e00ff */
[----:B------:R-:W-:Y:S02]  /*1ae0*/  SHF.R.U32.HI R57, RZ, R34, R57 ;  /* 0x00000022ff397219 */ /* 0x000fe40000011639 */
[----:B------:R-:W-:Y:S01]  /*1af0*/  SEL R58, R43, R58, !P0 ;  /* 0x0000003a2b3a7207 */ /* 0x000fe20004000000 */
[----:B------:R-:W-:Y:S01]  /*1b00*/  IMAD.HI.U32 R55, R40, R3, RZ ;  /* 0x0000000328377227 */ /* 0x000fe200078e00ff */
[-C--:B------:R-:W-:Y:S02]  /*1b10*/  SHF.R.U32.HI R56, RZ, R34.reuse, R67 ;  /* 0x00000022ff387219 */ /* 0x080fe40000011643 */
[----:B------:R-:W-:Y:S01]  /*1b20*/  SEL R57, R42, R57, !P0 ;  /* 0x000000392a397207 */ /* 0x000fe20004000000 */
[-C--:B------:R-:W-:Y:S01]  /*1b30*/  IMAD.HI.U32 R53, R38, R3.reuse, RZ ;  /* 0x0000000326357227 */ /* 0x080fe200078e00ff */
[----:B------:R-:W-:Y:S02]  /*1b40*/  SHF.R.U32.HI R55, RZ, R34, R55 ;  /* 0x00000022ff377219 */ /* 0x000fe40000011637 */
[----:B------:R-:W-:Y:S01]  /*1b50*/  SEL R56, R41, R56, !P0 ;  /* 0x0000003829387207 */ /* 0x000fe20004000000 */
[----:B------:R-:W-:Y:S01]  /*1b60*/  IMAD.HI.U32 R63, R37, R3, RZ ;  /* 0x00000003253f7227 */ /* 0x000fe200078e00ff */
[----:B------:R-:W-:-:S02]  /*1b70*/  SHF.R.U32.HI R53, RZ, R34, R53 ;  /* 0x00000022ff357219 */ /* 0x000fc40000011635 */
        /* <DEDUP_REMOVED lines=13> */
[----:B------:R-:W-:Y:S01]  /*1c50*/  IMAD.HI.U32 R27, R31, R3, RZ ;  /* 0x000000031f1b7227 */ /* 0x000fe200078e00ff */
[-C--:B------:R-:W-:Y:S02]  /*1c60*/  SHF.R.U32.HI R14, RZ, R34.reuse, R33 ;  /* 0x00000022ff0e7219 */ /* 0x080fe40000011621 */
[----:B------:R-:W-:Y:S01]  /*1c70*/  SEL R47, R8, R47, !P0 ;  /* 0x0000002f082f7207 */ /* 0x000fe20004000000 */
[----:B------:R-:W-:Y:S01]  /*1c80*/  IMAD.HI.U32 R45, R0, R3, RZ ;  /* 0x00000003002d7227 */ /* 0x000fe200078e00ff */
[----:B------:R-:W-:-:S02]  /*1c90*/  SHF.R.U32.HI R3, RZ, R34, R61 ;  /* 0x00000022ff037219 */ /* 0x000fc4000001163d */
[-C--:B------:R-:W-:Y:S01]  /*1ca0*/  SHF.R.U32.HI R60, RZ, R34.reuse, R27 ;  /* 0x00000022ff3c7219 */ /* 0x080fe2000001161b */
[----:B------:R-:W-:Y:S01]  /*1cb0*/  IMAD R44, R2, R7, R44 ;  /* 0x00000007022c7224 */ /* 0x000fe200078e022c */
[----:B------:R-:W-:Y:S01]  /*1cc0*/  SEL R50, R6, R3, !P0 ;  /* 0x0000000306327207 */ /* 0x000fe20004000000 */
[----:B------:R-:W-:Y:S01]  /*1cd0*/  IMAD.MOV R7, RZ, RZ, -R54 ;  /* 0x000000ffff077224 */ /* 0x000fe200078e0a36 */
[----:B------:R-:W-:Y:S01]  /*1ce0*/  SHF.R.U32.HI R45, RZ, R34, R45 ;  /* 0x00000022ff2d7219 */ /* 0x000fe2000001162d */
[----:B------:R-:W-:Y:S01]  /*1cf0*/  IMAD.MOV R3, RZ, RZ, -R49 ;  /* 0x000000ffff037224 */ /* 0x000fe200078e0a31 */
[----:B------:R-:W-:Y:S01]  /*1d00*/  IADD3 R27, PT, PT, -R55, RZ, RZ ;  /* 0x000000ff371b7210 */ /* 0x000fe20007ffe1ff */
[----:B------:R-:W-:Y:S01]  /*1d10*/  IMAD R39, R2, R7, R39 ;  /* 0x0000000702277224 */ /* 0x000fe200078e0227 */
[----:B------:R-:W-:Y:S01]  /*1d20*/  IADD3 R7, PT, PT, -R50, RZ, RZ ;  /* 0x000000ff32077210 */ /* 0x000fe20007ffe1ff */
[C---:B------:R-:W-:Y:S01]  /*1d30*/  IMAD R32, R2.reuse, R3, R32 ;  /* 0x0000000302207224 */ /* 0x040fe200078e0220 */
[----:B------:R-:W-:Y:S01]  /*1d40*/  SEL R3, R5, R14, !P0 ;  /* 0x0000000e05037207 */ /* 0x000fe20004000000 */
[----:B------:R-:W-:Y:S01]  /*1d50*/  IMAD.MOV R33, RZ, RZ, -R57 ;  /* 0x000000ffff217224 */ /* 0x000fe200078e0a39 */
[----:B------:R-:W-:Y:S01]  /*1d60*/  SEL R60, R31, R60, !P0 ;  /* 0x0000003c1f3c7207 */ /* 0x000fe20004000000 */
[----:B------:R-:W-:Y:S01]  /*1d70*/  IMAD R34, R2, R7, R6 ;  /* 0x0000000702227224 */ /* 0x000fe200078e0206 */
[----:B------:R-:W-:Y:S01]  /*1d80*/  SEL R45, R0, R45, !P0 ;  /* 0x0000002d002d7207 */ /* 0x000fe20004000000 */
[----:B------:R-:W2:Y:S01]  /*1d90*/  LDC.64 R6, c[0x0][0x490] ;  /* 0x00012400ff067b82 */ /* 0x000ea20000000a00 */
[----:B------:R-:W-:Y:S01]  /*1da0*/  IMAD.MOV R16, RZ, RZ, -R56 ;  /* 0x000000ffff107224 */ /* 0x000fe200078e0a38 */
[----:B------:R-:W-:Y:S01]  /*1db0*/  ISETP.NE.AND P0, PT, R35, 0x1, PT ;  /* 0x000000012300780c */ /* 0x000fe20003f05270 */
[----:B------:R-:W-:Y:S01]  /*1dc0*/  IMAD.MOV R14, RZ, RZ, -R3 ;  /* 0x000000ffff0e7224 */ /* 0x000fe200078e0a03 */
[----:B------:R-:W-:Y:S01]  /*1dd0*/  R2UR UR56, R44 ;  /* 0x000000002c3872ca */ /* 0x000fe200000e0000 */
[C---:B------:R-:W-:Y:S01]  /*1de0*/  IMAD R40, R2.reuse, R27, R40 ;  /* 0x0000001b02287224 */ /* 0x040fe200078e0228 */
[----:B------:R-:W-:Y:S01]  /*1df0*/  R2UR UR48, R39 ;  /* 0x00000000273072ca */ /* 0x000fe200000e0000 */
[----:B------:R-:W-:Y:S01]  /*1e00*/  IMAD R42, R2, R33, R42 ;  /* 0x00000021022a7224 */ /* 0x000fe200078e022a */
[----:B------:R-:W-:Y:S01]  /*1e10*/  R2UR UR38, R34 ;  /* 0x00000000222672ca */ /* 0x000fe200000e0000 */
[----:B------:R-:W-:Y:S01]  /*1e20*/  IMAD R41, R2, R16, R41 ;  /* 0x0000001002297224 */ /* 0x000fe200078e0229 */
[----:B------:R-:W-:Y:S01]  /*1e30*/  R2UR UR49, R40 ;  /* 0x00000000283172ca */ /* 0x000fe200000e0000 */
[----:B------:R-:W-:Y:S01]  /*1e40*/  IMAD.MOV R27, RZ, RZ, -R51 ;  /* 0x000000ffff1b7224 */ /* 0x000fe200078e0a33 */
[----:B------:R-:W-:Y:S01]  /*1e50*/  R2UR UR54, R42 ;  /* 0x000000002a3672ca */ /* 0x000fe200000e0000 */
[----:B------:R-:W-:Y:S01]  /*1e60*/  IMAD.MOV R30, RZ, RZ, -R58 ;  /* 0x000000ffff1e7224 */ /* 0x000fe200078e0a3a */
[----:B------:R-:W-:Y:S01]  /*1e70*/  R2UR UR46, R41 ;  /* 0x00000000292e72ca */ /* 0x000fe200000e0000 */
[----:B------:R-:W-:Y:S01]  /*1e80*/  IMAD.MOV R33, RZ, RZ, -R53 ;  /* 0x000000ffff217224 */ /* 0x000fe200078e0a35 */
[----:B------:R-:W-:Y:S01]  /*1e90*/  R2UR UR37, R32 ;  /* 0x00000000202572ca */ /* 0x000fe200000e0000 */
[----:B------:R-:W-:-:S02]  /*1ea0*/  IMAD.MOV R16, RZ, RZ, -R52 ;  /* 0x000000ffff107224 */ /* 0x000fc400078e0a34 */
[C---:B------:R-:W-:Y:S02]  /*1eb0*/  IMAD R14, R2.reuse, R14, R5 ;  /* 0x0000000e020e7224 */ /* 0x040fe400078e0205 */
[C---:B------:R-:W-:Y:S01]  /*1ec0*/  IMAD R36, R2.reuse, R27, R36 ;  /* 0x0000001b02247224 */ /* 0x040fe200078e0224 */
[----:B------:R-:W-:Y:S01]  /*1ed0*/  IADD3 R27, PT, PT, -R45, RZ, RZ ;  /* 0x000000ff2d1b7210 */ /* 0x000fe20007ffe1ff */
[----:B------:R-:W-:Y:S01]  /*1ee0*/  IMAD R43, R2, R30, R43 ;  /* 0x0000001e022b7224 */ /* 0x000fe200078e022b */
[----:B------:R-:W-:Y:S01]  /*1ef0*/  R2UR UR27, R14 ;  /* 0x000000000e1b72ca */ /* 0x000fe200000e0000 */
[----:B--2---:R-:W-:Y:S01]  /*1f00*/  IMAD.HI.U32 R62, R58, R6, RZ ;  /* 0x000000063a3e7227 */ /* 0x004fe200078e00ff */
[----:B------:R-:W-:Y:S02]  /*1f10*/  R2UR UR34, R36 ;  /* 0x00000000242272ca */ /* 0x000fe400000e0000 */
[----:B------:R-:W-:Y:S01]  /*1f20*/  R2UR UR55, R43 ;  /* 0x000000002b3772ca */ /* 0x000fe200000e0000 */
[C---:B------:R-:W-:Y:S01]  /*1f30*/  IMAD R38, R2.reuse, R33, R38 ;  /* 0x0000002102267224 */ /* 0x040fe200078e0226 */
[----:B------:R-:W-:Y:S01]  /*1f40*/  SHF.R.U32.HI R41, RZ, R7, R62 ;  /* 0x00000007ff297219 */ /* 0x000fe2000001163e */
[----:B------:R-:W-:Y:S01]  /*1f50*/  IMAD R37, R2, R16, R37 ;  /* 0x0000001002257224 */ /* 0x000fe200078e0225 */
[----:B------:R-:W2:Y:S01]  /*1f60*/  LDC R43, c[0x0][0x4ec] ;  /* 0x00013b00ff2b7b82 */ /* 0x000ea20000000800 */
[----:B------:R-:W-:Y:S01]  /*1f70*/  IMAD.MOV R16, RZ, RZ, -R48 ;  /* 0x000000ffff107224 */ /* 0x000fe200078e0a30 */
[----:B------:R-:W-:Y:S01]  /*1f80*/  SEL R41, R58, R41, !P0 ;  /* 0x000000293a297207 */ /* 0x000fe20004000000 */
[----:B------:R-:W-:Y:S01]  /*1f90*/  IMAD.MOV R33, RZ, RZ, -R47 ;  /* 0x000000ffff217224 */ /* 0x000fe200078e0a2f */
[----:B------:R-:W-:Y:S01]  /*1fa0*/  R2UR UR44, R37 ;  /* 0x00000000252c72ca */ /* 0x000fe200000e0000 */
[----:B------:R-:W-:Y:S01]  /*1fb0*/  IMAD.MOV R30, RZ, RZ, -R60 ;  /* 0x000000ffff1e7224 */ /* 0x000fe200078e0a3c */
[----:B------:R-:W-:Y:S01]  /*1fc0*/  R2UR UR47, R38 ;  /* 0x00000000262f72ca */ /* 0x000fe200000e0000 */
[----:B------:R-:W-:Y:S01]  /*1fd0*/  IMAD.HI.U32 R14, R53, R6, RZ ;  /* 0x00000006350e7227 */ /* 0x000fe200078e00ff */
[----:B------:R-:W-:-:S03]  /*1fe0*/  R2UR UR35, R41 ;  /* 0x00000000292372ca */ /* 0x000fc600000e0000 */
[C---:B------:R-:W-:Y:S01]  /*1ff0*/  IMAD R16, R2.reuse, R16, R9 ;  /* 0x0000001002107224 */ /* 0x040fe200078e0209 */
[----:B------:R-:W-:Y:S01]  /*2000*/  SHF.R.U32.HI R14, RZ, R7, R14 ;  /* 0x00000007ff0e7219 */ /* 0x000fe2000001160e */
[C---:B------:R-:W-:Y:S02]  /*2010*/  IMAD R33, R2.reuse, R33, R8 ;  /* 0x0000002102217224 */ /* 0x040fe400078e0208 */
[C---:B------:R-:W-:Y:S01]  /*2020*/  IMAD R27, R2.reuse, R27, R0 ;  /* 0x0000001b021b7224 */ /* 0x040fe200078e0200 */
[----:B------:R-:W-:Y:S01]  /*2030*/  SEL R14, R53, R14, !P0 ;  /* 0x0000000e350e7207 */ /* 0x000fe20004000000 */
[----:B------:R-:W-:Y:S01]  /*2040*/  IMAD R30, R2, R30, R31 ;  /* 0x0000001e021e7224 */ /* 0x000fe200078e021f */
[----:B------:R-:W-:Y:S01]  /*2050*/  R2UR UR36, R16 ;  /* 0x00000000102472ca */ /* 0x000fe200000e0000 */
[-C--:B------:R-:W-:Y:S01]  /*2060*/  IMAD.HI.U32 R2, R48, R6.reuse, RZ ;  /* 0x0000000630027227 */ /* 0x080fe200078e00ff */
[----:B------:R-:W-:Y:S02]  /*2070*/  R2UR UR24, R27 ;  /* 0x000000001b1872ca */ /* 0x000fe400000e0000 */
[----:B------:R-:W-:Y:S01]  /*2080*/  R2UR UR57, R30 ;  /* 0x000000001e3972ca */ /* 0x000fe200000e0000 */
[----:B------:R-:W-:Y:S01]  /*2090*/  IMAD.HI.U32 R40, R52, R6, RZ ;  /* 0x0000000634287227 */ /* 0x000fe200078e00ff */
[----:B------:R-:W-:-:S02]  /*20a0*/  SHF.R.U32.HI R5, RZ, R7, R2 ;  /* 0x00000007ff057219 */ /* 0x000fc40000011602 */
[----:B------:R-:W-:Y:S01]  /*20b0*/  R2UR UR28, R33 ;  /* 0x00000000211c72ca */ /* 0x000fe200000e0000 */
[----:B------:R-:W-:Y:S01]  /*20c0*/  IMAD.MOV R2, RZ, RZ, -R41 ;  /* 0x000000ffff027224 */ /* 0x000fe200078e0a29 */
[----:B------:R-:W-:Y:S01]  /*20d0*/  SHF.R.U32.HI R37, RZ, R7, R40 ;  /* 0x00000007ff257219 */ /* 0x000fe20000011628 */
[-C--:B------:R-:W-:Y:S01]  /*20e0*/  IMAD.HI.U32 R64, R60, R6.reuse, RZ ;  /* 0x000000063c407227 */ /* 0x080fe200078e00ff */
[----:B------:R-:W-:Y:S02]  /*20f0*/  SEL R5, R48, R5, !P0 ;  /* 0x0000000530057207 */ /* 0x000fe40004000000 */
[----:B------:R-:W-:Y:S01]  /*2100*/  SEL R37, R52, R37, !P0 ;  /* 0x0000002534257207 */ /* 0x000fe20004000000 */
[-C--:B------:R-:W-:Y:S01]  /*2110*/  IMAD.HI.U32 R38, R59, R6.reuse, RZ ;  /* 0x000000063b267227 */ /* 0x080fe200078e00ff */
[-C--:B------:R-:W-:Y:S02]  /*2120*/  SHF.R.U32.HI R39, RZ, R7.reuse, R64 ;  /* 0x00000007ff277219 */ /* 0x080fe40000011640 */
[----:B--2---:R-:W-:Y:S01]  /*2130*/  R2UR UR25, R43 ;  /* 0x000000002b1972ca */ /* 0x004fe200000e0000 */
[----:B------:R-:W-:Y:S01]  /*2140*/  IMAD.HI.U32 R44, R54, R6, RZ ;  /* 0x00000006362c7227 */ /* 0x000fe200078e00ff */
[----:B------:R-:W-:-:S02]  /*2150*/  SHF.R.U32.HI R38, RZ, R7, R38 ;  /* 0x00000007ff267219 */ /* 0x000fc40000011626 */
[----:B------:R-:W-:Y:S01]  /*2160*/  SEL R39, R60, R39, !P0 ;  /* 0x000000273c277207 */ /* 0x000fe20004000000 */
[----:B------:R-:W-:Y:S01]  /*2170*/  IMAD R58, R35, R2, R58 ;  /* 0x00000002233a7224 */ /* 0x000fe200078e023a */
[----:B------:R-:W-:Y:S01]  /*2180*/  SHF.R.U32.HI R27, RZ, R7, R44 ;  /* 0x00000007ff1b7219 */ /* 0x000fe2000001162c */
[----:B------:R-:W-:Y:S01]  /*2190*/  IMAD.MOV R2, RZ, RZ, -R14 ;  /* 0x000000ffff027224 */ /* 0x000fe200078e0a0e */
[----:B------:R-:W-:Y:S01]  /*21a0*/  SEL R38, R59, R38, !P0 ;  /* 0x000000263b267207 */ /* 0x000fe20004000000 */
[-C--:B------:R-:W-:Y:S01]  /*21b0*/  IMAD.HI.U32 R36, R47, R6.reuse, RZ ;  /* 0x000000062f247227 */ /* 0x080fe200078e00ff */
[----:B------:R-:W-:Y:S02]  /*21c0*/  SEL R27, R54, R27, !P0 ;  /* 0x0000001b361b7207 */ /* 0x000fe40004000000 */
[----:B------:R-:W-:Y:S01]  /*21d0*/  R2UR UR58, R38 ;  /* 0x00000000263a72ca */ /* 0x000fe200000e0000 */
[----:B------:R-:W-:Y:S01]  /*21e0*/  IMAD.HI.U32 R34, R57, R6, RZ ;  /* 0x0000000639227227 */ /* 0x000fe200078e00ff */
[----:B------:R-:W-:-:S02]  /*21f0*/  SHF.R.U32.HI R36, RZ, R7, R36 ;  /* 0x00000007ff247219 */ /* 0x000fc40000011624 */
[----:B------:R-:W-:Y:S01]  /*2200*/  R2UR UR60, R39 ;  /* 0x00000000273c72ca */ /* 0x000fe200000e0000 */
        /* <DEDUP_REMOVED lines=8> */
[----:B------:R-:W-:Y:S01]  /*2290*/  SEL R40, R56, R33, !P0 ;  /* 0x0000002138287207 */ /* 0x000fe20004000000 */
[----:B------:R-:W-:Y:S01]  /*22a0*/  IMAD R53, R35, R2, R53 ;  /* 0x0000000223357224 */ /* 0x000fe200078e0235 */
[----:B------:R-:W-:Y:S01]  /*22b0*/  IADD3 R2, PT, PT, -R37, RZ, RZ ;  /* 0x000000ff25027210 */ /* 0x000fe20007ffe1ff */
        /* <DEDUP_REMOVED lines=8> */
[C---:B------:R-:W-:Y:S01]  /*2340*/  IADD3 R44, PT, PT, -R34.reuse, RZ, RZ ;  /* 0x000000ff222c7210 */ /* 0x040fe20007ffe1ff */
[----:B------:R-:W-:Y:S01]  /*2350*/  IMAD.HI.U32 R42, R45, R6, RZ ;  /* 0x000000062d2a7227 */ /* 0x000fe200078e00ff */
[-C--:B------:R-:W-:Y:S02]  /*2360*/  SHF.R.U32.HI R6, RZ, R7.reuse, R8 ;  /* 0x00000007ff067219 */ /* 0x080fe40000011608 */
[----:B------:R-:W-:Y:S01]  /*2370*/  SEL R16, R51, R16, !P0 ;  /* 0x0000001033107207 */ /* 0x000fe20004000000 */
[----:B------:R-:W-:Y:S01]  /*2380*/  IMAD R52, R35, R2, R52 ;  /* 0x0000000223347224 */ /* 0x000fe200078e0234 */
[----:B------:R-:W-:Y:S01]  /*2390*/  IADD3 R2, PT, PT, -R5, RZ, RZ ;  /* 0x000000ff05027210 */ /* 0x000fe20007ffe1ff */
[----:B------:R-:W-:Y:S01]  /*23a0*/  IMAD.MOV R32, RZ, RZ, -R39 ;  /* 0x000000ffff207224 */ /* 0x000fe200078e0a27 */
[----:B------:R-:W-:Y:S01]  /*23b0*/  SHF.R.U32.HI R42, RZ, R7, R42 ;  /* 0x00000007ff2a7219 */ /* 0x000fe2000001162a */
[----:B------:R-:W-:Y:S01]  /*23c0*/  IMAD.MOV R8, RZ, RZ, -R38 ;  /* 0x000000ffff087224 */ /* 0x000fe200078e0a26 */
[----:B------:R-:W-:Y:S01]  /*23d0*/  SEL R6, R49, R6, !P0 ;  /* 0x0000000631067207 */ /* 0x000fe20004000000 */
[----:B------:R-:W-:Y:S01]  /*23e0*/  IMAD.MOV R7, RZ, RZ, -R27 ;  /* 0x000000ffff077224 */ /* 0x000fe200078e0a1b */
[----:B------:R-:W-:Y:S01]  /*23f0*/  SEL R42, R45, R42, !P0 ;  /* 0x0000002a2d2a7207 */ /* 0x000fe20004000000 */
[----:B------:R-:W-:Y:S01]  /*2400*/  IMAD R48, R35, R2, R48 ;  /* 0x0000000223307224 */ /* 0x000fe200078e0230 */
[----:B------:R-:W-:Y:S01]  /*2410*/  R2UR UR16, R53 ;  /* 0x00000000351072ca */ /* 0x000fe200000e0000 */
[C---:B------:R-:W-:Y:S01]  /*2420*/  IMAD R60, R35.reuse, R32, R60 ;  /* 0x00000020233c7224 */ /* 0x040fe200078e023c */
[----:B------:R-:W-:Y:S01]  /*2430*/  R2UR UR61, R34 ;  /* 0x00000000223d72ca */ /* 0x000fe200000e0000 */
[C---:B------:R-:W-:Y:S01]  /*2440*/  IMAD R59, R35.reuse, R8, R59 ;  /* 0x00000008233b7224 */ /* 0x040fe200078e023b */
[----:B------:R-:W-:Y:S01]  /*2450*/  R2UR UR12, R48 ;  /* 0x00000000300c72ca */ /* 0x000fe200000e0000 */
[C---:B------:R-:W-:Y:S01]  /*2460*/  IMAD R54, R35.reuse, R7, R54 ;  /* 0x0000000723367224 */ /* 0x040fe200078e0236 */
[----:B------:R-:W-:Y:S01]  /*2470*/  SEL R7, R50, R9, !P0 ;  /* 0x0000000932077207 */ /* 0x000fe20004000000 */
[----:B------:R-:W-:Y:S01]  /*2480*/  IMAD.MOV R2, RZ, RZ, -R36 ;  /* 0x000000ffff027224 */ /* 0x000fe200078e0a24 */
[----:B------:R-:W-:Y:S01]  /*2490*/  R2UR UR23, R60 ;  /* 0x000000003c1772ca */ /* 0x000fe200000e0000 */
[----:B------:R-:W-:Y:S01]  /*24a0*/  IMAD.MOV R32, RZ, RZ, -R40 ;  /* 0x000000ffff207224 */ /* 0x000fe200078e0a28 */
[----:B------:R-:W-:Y:S01]  /*24b0*/  R2UR UR17, R54 ;  /* 0x00000000361172ca */ /* 0x000fe200000e0000 */
[----:B------:R-:W-:Y:S01]  /*24c0*/  IMAD.MOV R8, RZ, RZ, -R30 ;  /* 0x000000ffff087224 */ /* 0x000fe200078e0a1e */
[----:B------:R-:W-:Y:S01]  /*24d0*/  R2UR UR8, R58 ;  /* 0x000000003a0872ca */ /* 0x000fe200000e0000 */
[----:B------:R-:W-:Y:S01]  /*24e0*/  IMAD.MOV R46, RZ, RZ, -R0 ;  /* 0x000000ffff2e7224 */ /* 0x000fe200078e0a00 */
[----:B------:R-:W-:Y:S01]  /*24f0*/  R2UR UR15, R52 ;  /* 0x00000000340f72ca */ /* 0x000fe200000e0000 */
[----:B------:R-:W-:Y:S01]  /*2500*/  IMAD R57, R35, R44, R57 ;  /* 0x0000002c23397224 */ /* 0x000fe200078e0239 */
[----:B------:R-:W-:Y:S01]  /*2510*/  R2UR UR22, R59 ;  /* 0x000000003b1672ca */ /* 0x000fe200000e0000 */
[----:B------:R-:W-:-:S02]  /*2520*/  IMAD R56, R35, R32, R56 ;  /* 0x0000002023387224 */ /* 0x000fc400078e0238 */
[----:B------:R-:W-:Y:S01]  /*2530*/  IMAD R55, R35, R8, R55 ;  /* 0x0000000823377224 */ /* 0x000fe200078e0237 */
[----:B------:R-:W-:Y:S01]  /*2540*/  R2UR UR7, R57 ;  /* 0x00000000390772ca */ /* 0x000fe200000e0000 */
[C---:B------:R-:W-:Y:S01]  /*2550*/  IMAD R47, R35.reuse, R2, R47 ;  /* 0x00000002232f7224 */ /* 0x040fe200078e022f */
[----:B------:R-:W-:Y:S01]  /*2560*/  R2UR UR4, R56 ;  /* 0x00000000380472ca */ /* 0x000fe200000e0000 */
[----:B------:R-:W-:Y:S01]  /*2570*/  IMAD R46, R35, R46, R3 ;  /* 0x0000002e232e7224 */ /* 0x000fe200078e0203 */
[----:B------:R-:W-:Y:S01]  /*2580*/  R2UR UR18, R55 ;  /* 0x00000000371272ca */ /* 0x000fe200000e0000 */
[----:B------:R-:W-:Y:S01]  /*2590*/  IMAD.MOV R32, RZ, RZ, -R16 ;  /* 0x000000ffff207224 */ /* 0x000fe200078e0a10 */
[----:B------:R-:W2:Y:S01]  /*25a0*/  LDC.64 R2, c[0x0][0x498] ;  /* 0x00012600ff027b82 */ /* 0x000ea20000000a00 */
[----:B------:R-:W-:Y:S01]  /*25b0*/  IMAD.MOV R9, RZ, RZ, -R7 ;  /* 0x000000ffff097224 */ /* 0x000fe200078e0a07 */
[----:B------:R-:W-:Y:S01]  /*25c0*/  R2UR UR10, R46 ;  /* 0x000000002e0a72ca */ /* 0x000fe200000e0000 */
[----:B------:R-:W-:Y:S01]  /*25d0*/  IMAD.MOV R8, RZ, RZ, -R6 ;  /* 0x000000ffff087224 */ /* 0x000fe200078e0a06 */
[----:B------:R-:W-:Y:S01]  /*25e0*/  R2UR UR11, R47 ;  /* 0x000000002f0b72ca */ /* 0x000fe200000e0000 */
[----:B------:R-:W-:-:S02]  /*25f0*/  IMAD.MOV R44, RZ, RZ, -R42 ;  /* 0x000000ffff2c7224 */ /* 0x000fc400078e0a2a */
[C---:B------:R-:W-:Y:S02]  /*2600*/  IMAD R51, R35.reuse, R32, R51 ;  /* 0x0000002023337224 */ /* 0x040fe400078e0233 */
[C---:B------:R-:W-:Y:S01]  /*2610*/  IMAD R50, R35.reuse, R9, R50 ;  /* 0x0000000923327224 */ /* 0x040fe200078e0232 */
[----:B------:R-:W3:Y:S01]  /*2620*/  LDC.64 R32, c[0x0][0x4c0] ;  /* 0x00013000ff207b82 */ /* 0x000ee20000000a00 */
[----:B------:R-:W-:Y:S01]  /*2630*/  IMAD R49, R35, R8, R49 ;  /* 0x0000000823317224 */ /* 0x000fe200078e0231 */
[----:B------:R-:W-:Y:S01]  /*2640*/  R2UR UR6, R51 ;  /* 0x00000000330672ca */ /* 0x000fe200000e0000 */
[----:B------:R-:W-:Y:S01]  /*2650*/  IMAD R44, R35, R44, R45 ;  /* 0x0000002c232c7224 */ /* 0x000fe200078e022d */
[----:B------:R-:W-:Y:S02]  /*2660*/  R2UR UR14, R50 ;  /* 0x00000000320e72ca */ /* 0x000fe400000e0000 */
[----:B------:R-:W-:Y:S02]  /*2670*/  R2UR UR13, R49 ;  /* 0x00000000310d72ca */ /* 0x000fe400000e0000 */
[----:B------:R-:W4:Y:S01]  /*2680*/  LDC R35, c[0x0][0x4a0] ;  /* 0x00012800ff237b82 */ /* 0x000f220000000800 */
[----:B------:R-:W-:Y:S01]  /*2690*/  R2UR UR9, R44 ;  /* 0x000000002c0972ca */ /* 0x000fe200000e0000 */
[----:B--2---:R-:W-:Y:S01]  /*26a0*/  IMAD.HI.U32 R70, R38, R3, RZ ;  /* 0x0000000326467227 */ /* 0x004fe200078e00ff */
[----:B------:R-:W-:-:S05]  /*26b0*/  ISETP.NE.AND P0, PT, R2, 0x1, PT ;  /* 0x000000010200780c */ /* 0x000fca0003f05270 */
[----:B------:R-:W2:Y:S01]  /*26c0*/  LDC.64 R8, c[0x0][0x4f0] ;  /* 0x00013c00ff087b82 */ /* 0x000ea20000000a00 */
[----:B------:R-:W-:-:S04]  /*26d0*/  IMAD.HI.U32 R54, R39, R3, RZ ;  /* 0x0000000327367227 */ /* 0x000fc800078e00ff */
[----:B------:R-:W-:Y:S01]  /*26e0*/  IMAD.HI.U32 R66, R30, R3, RZ ;  /* 0x000000031e427227 */ /* 0x000fe200078e00ff */
[----:B---3--:R-:W-:-:S03]  /*26f0*/  R2UR UR26, R32 ;  /* 0x00000000201a72ca */ /* 0x008fc600000e0000 */
[-C--:B------:R-:W-:Y:S01]  /*2700*/  IMAD.HI.U32 R50, R40, R3.reuse, RZ ;  /* 0x0000000328327227 */ /* 0x080fe200078e00ff */
[----:B------:R-:W-:Y:S01]  /*2710*/  R2UR UR21, R33 ;  /* 0x00000000211572ca */ /* 0x000fe200000e0000 */
[----:B------:R-:W-:Y:S02]  /*2720*/  VOTEU.ANY UP0, P0 ;  /* 0x0000000000ff7886 */ /* 0x000fe40000000100 */
[----:B------:R-:W-:Y:S01]  /*2730*/  IMAD.HI.U32 R68, R34, R3, RZ ;  /* 0x0000000322447227 */ /* 0x000fe200078e00ff */
[-C--:B----4-:R-:W-:Y:S02]  /*2740*/  SHF.R.U32.HI R53, RZ, R35.reuse, R70 ;  /* 0x00000023ff357219 */ /* 0x090fe40000011646 */
[----:B------:R-:W-:Y:S01]  /*2750*/  SHF.R.U32.HI R54, RZ, R35, R54 ;  /* 0x00000023ff367219 */ /* 0x000fe20000011636 */
[-C--:B------:R-:W-:Y:S01]  /*2760*/  IMAD.HI.U32 R46, R37, R3.reuse, RZ ;  /* 0x00000003252e7227 */ /* 0x080fe200078e00ff */
[----:B------:R-:W-:Y:S01]  /*2770*/  R2UR UR43, R53 ;  /* 0x00000000352b72ca */ /* 0x000fe200000e0000 */
[----:B------:R-:W-:Y:S01]  /*2780*/  UIMAD UR56, UR56, UR26, UR25 ;  /* 0x0000001a383872a4 */ /* 0x000fe2000f8e0219 */
[----:B------:R-:W-:Y:S01]  /*2790*/  R2UR UR29, R54 ;  /* 0x00000000361d72ca */ /* 0x000fe200000e0000 */
[----:B------:R-:W-:Y:S01]  /*27a0*/  IMAD.HI.U32 R64, R14, R3, RZ ;  /* 0x000000030e407227 */ /* 0x000fe200078e00ff */
[-C--:B------:R-:W-:Y:S01]  /*27b0*/  SHF.R.U32.HI R49, RZ, R35.reuse, R66 ;  /* 0x00000023ff317219 */ /* 0x080fe20000011642 */
[----:B------:R-:W-:Y:S01]  /*27c0*/  UIMAD UR44, UR44, UR26, UR25 ;  /* 0x0000001a2c2c72a4 */ /* 0x000fe2000f8e0219 */
[----:B------:R-:W-:Y:S01]  /*27d0*/  SHF.R.U32.HI R50, RZ, R35, R50 ;  /* 0x00000023ff327219 */ /* 0x000fe20000011632 */
[----:B------:R-:W-:Y:S01]  /*27e0*/  IMAD.HI.U32 R48, R27, R3, RZ ;  /* 0x000000031b307227 */ /* 0x000fe200078e00ff */
[----:B------:R-:W-:Y:S01]  /*27f0*/  R2UR UR50, R49 ;  /* 0x00000000313272ca */ /* 0x000fe200000e0000 */
[----:B------:R-:W-:Y:S01]  /*2800*/  UIMAD UR24, UR24, UR26, UR25 ;  /* 0x0000001a181872a4 */ /* 0x000fe2000f8e0219 */
[----:B------:R-:W-:Y:S01]  /*2810*/  SHF.R.U32.HI R51, RZ, R35, R68 ;  /* 0x00000023ff337219 */ /* 0x000fe20000011644 */
[-C--:B------:R-:W-:Y:S01]  /*2820*/  IMAD.HI.U32 R62, R16, R3.reuse, RZ ;  /* 0x00000003103e7227 */ /* 0x080fe200078e00ff */
[----:B------:R-:W-:Y:S01]  /*2830*/  R2UR UR52, R50 ;  /* 0x00000000323472ca */ /* 0x000fe200000e0000 */
[----:B------:R-:W-:Y:S01]  /*2840*/  USEL UR43, UR58, UR43, !UP0 ;  /* 0x0000002b3a2b7287 */ /* 0x000fe2000c000000 */
[----:B------:R-:W-:Y:S01]  /*2850*/  R2UR UR58, R30 ;  /* 0x000000001e3a72ca */ /* 0x000fe200000e0000 */
[----:B------:R-:W-:Y:S01]  /*2860*/  USEL UR63, UR60, UR29, !UP0 ;  /* 0x0000001d3c3f7287 */ /* 0x000fe2000c000000 */
[----:B------:R-:W-:Y:S01]  /*2870*/  R2UR UR60, R40 ;  /* 0x00000000283c72ca */ /* 0x000fe200000e0000 */
[----:B------:R-:W-:Y:S01]  /*2880*/  IMAD.HI.U32 R44, R0, R3, RZ ;  /* 0x00000003002c7227 */ /* 0x000fe200078e00ff */
[----:B------:R-:W-:Y:S01]  /*2890*/  R2UR UR53, R51 ;  /* 0x00000000333572ca */ /* 0x000fe200000e0000 */
[----:B------:R-:W-:Y:S01]  /*28a0*/  UIMAD UR57, UR57, UR26, UR25 ;  /* 0x0000001a393972a4 */ /* 0x000fe2000f8e0219 */
[----:B------:R-:W-:Y:S01]  /*28b0*/  SHF.R.U32.HI R46, RZ, R35, R46 ;  /* 0x00000023ff2e7219 */ /* 0x000fe2000001162e */
[----:B------:R-:W-:Y:S01]  /*28c0*/  IMAD.HI.U32 R52, R41, R3, RZ ;  /* 0x0000000329347227 */ /* 0x000fe200078e00ff */
[----:B------:R-:W-:Y:S01]  /*28d0*/  SHF.R.U32.HI R47, RZ, R35, R64 ;  /* 0x00000023ff2f7219 */ /* 0x000fe20000011640 */
[----:B------:R-:W-:Y:S01]  /*28e0*/  UIMAD UR49, UR49, UR26, UR25 ;  /* 0x0000001a313172a4 */ /* 0x000fe2000f8e0219 */
[----:B------:R-:W-:Y:S01]  /*28f0*/  R2UR UR40, R46 ;  /* 0x000000002e2872ca */ /* 0x000fe200000e0000 */
[----:B------:R-:W-:Y:S01]  /*2900*/  IMAD.HI.U32 R60, R7, R3, RZ ;  /* 0x00000003073c7227 */ /* 0x000fe200078e00ff */
[----:B--2---:R-:W-:Y:S01]  /*2910*/  R2UR UR20, R8 ;  /* 0x00000000081472ca */ /* 0x004fe200000e0000 */
[----:B------:R-:W-:Y:S01]  /*2920*/  USEL UR58, UR58, UR50, !UP0 ;  /* 0x000000323a3a7287 */ /* 0x000fe2000c000000 */
[----:B------:R-:W-:Y:S01]  /*2930*/  R2UR UR50, R37 ;  /* 0x00000000253272ca */ /* 0x000fe200000e0000 */
[----:B------:R-:W-:Y:S01]  /*2940*/  USEL UR60, UR60, UR52, !UP0 ;  /* 0x000000343c3c7287 */ /* 0x000fe2000c000000 */
[----:B------:R-:W-:Y:S01]  /*2950*/  SHF.R.U32.HI R48, RZ, R35, R48 ;  /* 0x00000023ff307219 */ /* 0x000fe20000011630 */
[-C--:B------:R-:W-:Y:S01]  /*2960*/  IMAD.HI.U32 R58, R6, R3.reuse, RZ ;  /* 0x00000003063a7227 */ /* 0x080fe200078e00ff */
[----:B------:R-:W-:Y:S01]  /*2970*/  R2UR UR41, R47 ;  /* 0x000000002f2972ca */ /* 0x000fe200000e0000 */
[----:B------:R-:W-:Y:S01]  /*2980*/  USEL UR61, UR61, UR53, !UP0 ;  /* 0x000000353d3d7287 */ /* 0x000fe2000c000000 */
[----:B------:R-:W-:Y:S01]  /*2990*/  R2UR UR52, R14 ;  /* 0x000000000e3472ca */ /* 0x000fe200000e0000 */
[----:B------:R-:W-:Y:S01]  /*29a0*/  IMAD.HI.U32 R56, R5, R3, RZ ;  /* 0x0000000305387227 */ /* 0x000fe200078e00ff */
[----:B------:R-:W-:Y:S01]  /*29b0*/  SHF.R.U32.HI R45, RZ, R35, R62 ;  /* 0x00000023ff2d7219 */ /* 0x000fe2000001163e */
[----:B------:R-:W-:Y:S01]  /*29c0*/  UIMAD UR48, UR48, UR26, UR25 ;  /* 0x0000001a303072a4 */ /* 0x000fe2000f8e0219 */
[----:B------:R-:W-:Y:S01]  /*29d0*/  R2UR UR42, R48 ;  /* 0x00000000302a72ca */ /* 0x000fe200000e0000 */
[-C--:B------:R-:W-:Y:S01]  /*29e0*/  IMAD.HI.U32 R8, R36, R3.reuse, RZ ;  /* 0x0000000324087227 */ /* 0x080fe200078e00ff */
[----:B------:R-:W-:Y:S01]  /*29f0*/  R2UR UR53, R27 ;  /* 0x000000001b3572ca */ /* 0x000fe200000e0000 */
[----:B------:R-:W-:Y:S01]  /*2a00*/  USEL UR50, UR50, UR40, !UP0 ;  /* 0x0000002832327287 */ /* 0x000fe2000c000000 */
[----:B------:R-:W-:Y:S01]  /*2a10*/  R2UR UR5, R9 ;  /* 0x00000000090572ca */ /* 0x000fe200000e0000 */
[----:B------:R-:W-:Y:S01]  /*2a20*/  IMAD.HI.U32 R32, R42, R3, RZ ;  /* 0x000000032a207227 */ /* 0x000fe200078e00ff */
[-C--:B------:R-:W-:Y:S01]  /*2a30*/  SHF.R.U32.HI R3, RZ, R35.reuse, R44 ;  /* 0x00000023ff037219 */ /* 0x080fe2000001162c */
[----:B------:R-:W-:Y:S01]  /*2a40*/  UIMAD UR47, UR47, UR26, UR25 ;  /* 0x0000001a2f2f72a4 */ /* 0x000fe2000f8e0219 */
[-C--:B------:R-:W-:Y:S01]  /*2a50*/  SHF.R.U32.HI R52, RZ, R35.reuse, R52 ;  /* 0x00000023ff347219 */ /* 0x080fe20000011634 */
[----:B------:R-:W-:Y:S01]  /*2a60*/  IMAD.U32 R94, RZ, RZ, UR56 ;  /* 0x00000038ff5e7e24 */ /* 0x000fe2000f8e00ff */
[----:B------:R-:W-:Y:S01]  /*2a70*/  UIMAD UR56, UR55, UR26, UR25 ;  /* 0x0000001a373872a4 */ /* 0x000fe2000f8e0219 */
[-C--:B------:R-:W-:Y:S01]  /*2a80*/  SHF.R.U32.HI R43, RZ, R35.reuse, R60 ;  /* 0x00000023ff2b7219 */ /* 0x080fe2000001163c */
[----:B------:R-:W-:Y:S01]  /*2a90*/  UIMAD UR55, UR54, UR26, UR25 ;  /* 0x0000001a363772a4 */ /* 0x000fe2000f8e0219 */
[-C--:B------:R-:W-:Y:S01]  /*2aa0*/  SHF.R.U32.HI R33, RZ, R35.reuse, R58 ;  /* 0x00000023ff217219 */ /* 0x080fe2000001163a */
[----:B------:R-:W-:Y:S01]  /*2ab0*/  UIMAD UR54, UR46, UR26, UR25 ;  /* 0x0000001a2e3672a4 */ /* 0x000fe2000f8e0219 */
[-C--:B------:R-:W-:Y:S01]  /*2ac0*/  SHF.R.U32.HI R9, RZ, R35.reuse, R56 ;  /* 0x00000023ff097219 */ /* 0x080fe20000011638 */
[----:B------:R-:W-:Y:S01]  /*2ad0*/  USEL UR52, UR52, UR41, !UP0 ;  /* 0x0000002934347287 */ /* 0x000fe2000c000000 */
[-C--:B------:R-:W-:Y:S01]  /*2ae0*/  SHF.R.U32.HI R8, RZ, R35.reuse, R8 ;  /* 0x00000023ff087219 */ /* 0x080fe20000011608 */
[----:B------:R-:W-:Y:S01]  /*2af0*/  USEL UR53, UR53, UR42, !UP0 ;  /* 0x0000002a35357287 */ /* 0x000fe2000c000000 */
[----:B------:R-:W-:Y:S01]  /*2b00*/  R2UR UR45, R45 ;  /* 0x000000002d2d72ca */ /* 0x000fe200000e0000 */
[----:B------:R-:W-:Y:S01]  /*2b10*/  UIMAD UR38, UR38, UR26, UR25 ;  /* 0x0000001a262672a4 */ /* 0x000fe2000f8e0219 */
[----:B------:R-:W-:Y:S01]  /*2b20*/  R2UR UR46, R16 ;  /* 0x00000000102e72ca */ /* 0x000fe200000e0000 */
[----:B------:R-:W-:Y:S01]  /*2b30*/  UIMAD UR37, UR37, UR26, UR25 ;  /* 0x0000001a252572a4 */ /* 0x000fe2000f8e0219 */
[----:B------:R-:W-:Y:S01]  /*2b40*/  SHF.R.U32.HI R35, RZ, R35, R32 ;  /* 0x00000023ff237219 */ /* 0x000fe20000011620 */
[----:B------:R-:W-:Y:S01]  /*2b50*/  UIMAD UR36, UR36, UR26, UR25 ;  /* 0x0000001a242472a4 */ /* 0x000fe2000f8e0219 */
[----:B------:R-:W-:Y:S01]  /*2b60*/  MOV R32, UR31 ;  /* 0x0000001f00207c02 */ /* 0x000fe20008000f00 */
[----:B------:R-:W-:Y:S01]  /*2b70*/  UIMAD UR28, UR28, UR26, UR25 ;  /* 0x0000001a1c1c72a4 */ /* 0x000fe2000f8e0219 */
[----:B------:R-:W-:Y:S01]  /*2b80*/  R2UR UR31, R3 ;  /* 0x00000000031f72ca */ /* 0x000fe200000e0000 */
[----:B------:R-:W-:Y:S01]  /*2b90*/  IMAD R3, RZ, RZ, -UR43 ;  /* 0x8000002bff037e24 */ /* 0x000fe2000f8e02ff */
[----:B------:R-:W-:Y:S01]  /*2ba0*/  R2UR UR39, R9 ;  /* 0x00000000092772ca */ /* 0x000fe200000e0000 */
[----:B------:R-:W-:Y:S01]  /*2bb0*/  IMAD R9, RZ, RZ, -UR61 ;  /* 0x8000003dff097e24 */ /* 0x000fe2000f8e02ff */
[----:B------:R-:W-:Y:S01]  /*2bc0*/  R2UR UR40, R5 ;  /* 0x00000000052872ca */ /* 0x000fe200000e0000 */
[----:B------:R-:W-:Y:S01]  /*2bd0*/  IMAD R38, R2, R3, R38 ;  /* 0x0000000302267224 */ /* 0x000fe200078e0226 */
[----:B------:R-:W-:Y:S01]  /*2be0*/  MOV R64, UR44 ;  /* 0x0000002c00407c02 */ /* 0x000fe20008000f00 */
[----:B------:R-:W-:Y:S01]  /*2bf0*/  IMAD R3, RZ, RZ, -UR58 ;  /* 0x8000003aff037e24 */ /* 0x000fe2000f8e02ff */
[----:B------:R-:W-:Y:S01]  /*2c00*/  UIMAD UR44, UR34, UR26, UR25 ;  /* 0x0000001a222c72a4 */ /* 0x000fe2000f8e0219 */
[----:B------:R-:W-:Y:S01]  /*2c10*/  R2UR UR33, R8 ;  /* 0x00000000082172ca */ /* 0x000fe200000e0000 */
[----:B------:R-:W-:Y:S01]  /*2c20*/  IMAD R8, RZ, RZ, -UR63 ;  /* 0x8000003fff087e24 */ /* 0x000fe2000f8e02ff */
[----:B------:R-:W-:Y:S01]  /*2c30*/  R2UR UR34, R36 ;  /* 0x00000000242272ca */ /* 0x000fe200000e0000 */
[C---:B------:R-:W-:Y:S01]  /*2c40*/  IMAD R30, R2.reuse, R3, R30 ;  /* 0x00000003021e7224 */ /* 0x040fe200078e021e */
[----:B------:R-:W-:Y:S01]  /*2c50*/  USEL UR45, UR46, UR45, !UP0 ;  /* 0x0000002d2e2d7287 */ /* 0x000fe2000c000000 */
[----:B------:R-:W-:Y:S01]  /*2c60*/  IMAD R3, RZ, RZ, -UR52 ;  /* 0x80000034ff037e24 */ /* 0x000fe2000f8e02ff */
[----:B------:R-:W-:Y:S01]  /*2c70*/  R2UR UR32, R43 ;  /* 0x000000002b2072ca */ /* 0x000fe200000e0000 */
[C---:B------:R-:W-:Y:S01]  /*2c80*/  IMAD R39, R2.reuse, R8, R39 ;  /* 0x0000000802277224 */ /* 0x040fe200078e0227 */
[----:B------:R-:W-:Y:S01]  /*2c90*/  IADD3 R8, PT, PT, RZ, -UR53, RZ ;  /* 0x80000035ff087c10 */ /* 0x000fe2000fffe0ff */
[----:B------:R-:W-:Y:S01]  /*2ca0*/  IMAD R14, R2, R3, R14 ;  /* 0x00000003020e7224 */ /* 0x000fe200078e020e */
[----:B------:R-:W-:Y:S01]  /*2cb0*/  USEL UR39, UR40, UR39, !UP0 ;  /* 0x0000002728277287 */ /* 0x000fe2000c000000 */
[----:B------:R-:W-:Y:S01]  /*2cc0*/  R2UR UR42, R7 ;  /* 0x00000000072a72ca */ /* 0x000fe200000e0000 */
[----:B------:R-:W-:Y:S01]  /*2cd0*/  IMAD R3, RZ, RZ, -UR45 ;  /* 0x8000002dff037e24 */ /* 0x000fe2000f8e02ff */
[----:B------:R-:W-:Y:S01]  /*2ce0*/  R2UR UR19, R52 ;  /* 0x00000000341372ca */ /* 0x000fe200000e0000 */
[C---:B------:R-:W-:Y:S01]  /*2cf0*/  IMAD R27, R2.reuse, R8, R27 ;  /* 0x00000008021b7224 */ /* 0x040fe200078e021b */
[----:B------:R-:W-:Y:S01]  /*2d00*/  USEL UR33, UR34, UR33, !UP0 ;  /* 0x0000002122217287 */ /* 0x000fe2000c000000 */
[----:B------:R-:W-:Y:S01]  /*2d10*/  IMAD R8, R2, R3, R16 ;  /* 0x0000000302087224 */ /* 0x000fe200078e0210 */
[----:B------:R-:W-:Y:S01]  /*2d20*/  R2UR UR30, R33 ;  /* 0x00000000211e72ca */ /* 0x000fe200000e0000 */
[----:B------:R-:W-:Y:S01]  /*2d30*/  IMAD R3, RZ, RZ, -UR39 ;  /* 0x80000027ff037e24 */ /* 0x000fe2000f8e02ff */
[----:B------:R-:W-:Y:S01]  /*2d40*/  R2UR UR41, R6 ;  /* 0x00000000062972ca */ /* 0x000fe200000e0000 */
[C---:B------:R-:W-:Y:S01]  /*2d50*/  IMAD R34, R2.reuse, R9, R34 ;  /* 0x0000000902227224 */ /* 0x040fe200078e0222 */
[----:B------:R-:W-:Y:S01]  /*2d60*/  R2UR UR29, R35 ;  /* 0x00000000231d72ca */ /* 0x000fe200000e0000 */
[----:B------:R-:W-:Y:S01]  /*2d70*/  IMAD R5, R2, R3, R5 ;  /* 0x0000000302057224 */ /* 0x000fe200078e0205 */
[----:B------:R-:W-:Y:S01]  /*2d80*/  UIMAD UR27, UR27, UR26, UR25 ;  /* 0x0000001a1b1b72a4 */ /* 0x000fe2000f8e0219 */
[----:B------:R-:W-:Y:S01]  /*2d90*/  IMAD R3, RZ, RZ, -UR33 ;  /* 0x80000021ff037e24 */ /* 0x000fe2000f8e02ff */
[----:B------:R-:W-:Y:S01]  /*2da0*/  USEL UR42, UR42, UR32, !UP0 ;  /* 0x000000202a2a7287 */ /* 0x000fe2000c000000 */
[----:B------:R-:W-:Y:S01]  /*2db0*/  R2UR UR32, R0 ;  /* 0x00000000002072ca */ /* 0x000fe200000e0000 */
[----:B------:R-:W-:Y:S01]  /*2dc0*/  USEL UR19, UR35, UR19, !UP0 ;  /* 0x0000001323137287 */ /* 0x000fe2000c000000 */
[C---:B------:R-:W-:Y:S01]  /*2dd0*/  IMAD R3, R2.reuse, R3, R36 ;  /* 0x0000000302037224 */ /* 0x040fe200078e0224 */
[----:B------:R-:W-:Y:S01]  /*2de0*/  MOV R36, UR24 ;  /* 0x0000001800247c02 */ /* 0x000fe20008000f00 */
[----:B------:R-:W-:Y:S01]  /*2df0*/  UIMAD UR24, UR23, UR21, UR20 ;  /* 0x00000015171872a4 */ /* 0x000fe2000f8e0214 */
[----:B------:R-:W-:Y:S01]  /*2e00*/  IMAD R16, RZ, RZ, -UR42 ;  /* 0x8000002aff107e24 */ /* 0x000fe2000f8e02ff */
[----:B------:R-:W-:Y:S01]  /*2e10*/  UIMAD UR23, UR22, UR21, UR20 ;  /* 0x00000015161772a4 */ /* 0x000fe2000f8e0214 */
[----:B------:R-:W-:Y:S01]  /*2e20*/  IMAD R35, RZ, RZ, -UR19 ;  /* 0x80000013ff237e24 */ /* 0x000fe2000f8e02ff */
[----:B------:R-:W-:Y:S01]  /*2e30*/  UIMAD UR22, UR8, UR21, UR20 ;  /* 0x00000015081672a4 */ /* 0x000fe2000f8e0214 */
[----:B------:R-:W-:Y:S01]  /*2e40*/  IMAD R7, R2, R16, R7 ;  /* 0x0000001002077224 */ /* 0x000fe200078e0207 */
[----:B------:R-:W-:Y:S01]  /*2e50*/  USEL UR41, UR41, UR30, !UP0 ;  /* 0x0000001e29297287 */ /* 0x000fe2000c000000 */
[----:B------:R-:W2:Y:S01]  /*2e60*/  LDC R16, c[0x0][0x4c8] ;  /* 0x00013200ff107b82 */ /* 0x000ea20000000800 */
[----:B------:R-:W-:Y:S01]  /*2e70*/  IMAD.U32 R93, RZ, RZ, UR23 ;  /* 0x00000017ff5d7e24 */ /* 0x000fe2000f8e00ff */
[----:B------:R-:W-:Y:S01]  /*2e80*/  UIMAD UR23, UR7, UR21, UR20 ;  /* 0x00000015071772a4 */ /* 0x000fe2000f8e0214 */
[----:B------:R-:W-:Y:S01]  /*2e90*/  IMAD.U32 R89, RZ, RZ, UR22 ;  /* 0x00000016ff597e24 */ /* 0x000fe2000f8e00ff */
[----:B------:R-:W-:Y:S01]  /*2ea0*/  UIMAD UR22, UR4, UR21, UR20 ;  /* 0x00000015041672a4 */ /* 0x000fe2000f8e0214 */
[----:B------:R-:W-:Y:S01]  /*2eb0*/  R2UR UR30, R42 ;  /* 0x000000002a1e72ca */ /* 0x000fe200000e0000 */
[----:B------:R-:W-:Y:S01]  /*2ec0*/  USEL UR31, UR32, UR31, !UP0 ;  /* 0x0000001f201f7287 */ /* 0x000fe2000c000000 */
[----:B------:R-:W-:Y:S01]  /*2ed0*/  R2UR UR8, R39 ;  /* 0x00000000270872ca */ /* 0x000fe200000e0000 */
[C---:B------:R-:W-:Y:S01]  /*2ee0*/  IMAD R35, R2.reuse, R35, R41 ;  /* 0x0000002302237224 */ /* 0x040fe200078e0229 */
[----:B------:R-:W-:Y:S01]  /*2ef0*/  MOV R83, UR23 ;  /* 0x0000001700537c02 */ /* 0x000fe20008000f00 */
[----:B------:R-:W-:Y:S01]  /*2f00*/  IMAD.U32 R79, RZ, RZ, UR22 ;  /* 0x00000016ff4f7e24 */ /* 0x000fe2000f8e00ff */
[----:B------:R-:W-:Y:S01]  /*2f10*/  UIMAD UR23, UR18, UR21, UR20 ;  /* 0x00000015121772a4 */ /* 0x000fe2000f8e0214 */
[----:B------:R-:W-:Y:S01]  /*2f20*/  IMAD R9, RZ, RZ, -UR50 ;  /* 0x80000032ff097e24 */ /* 0x000fe2000f8e02ff */
[----:B------:R-:W-:Y:S01]  /*2f30*/  UIMAD UR22, UR17, UR21, UR20 ;  /* 0x00000015111672a4 */ /* 0x000fe2000f8e0214 */
[----:B------:R-:W-:Y:S01]  /*2f40*/  IMAD R47, RZ, RZ, -UR31 ;  /* 0x8000001fff2f7e24 */ /* 0x000fe2000f8e02ff */
[----:B------:R-:W-:Y:S01]  /*2f50*/  R2UR UR4, R35 ;  /* 0x00000000230472ca */ /* 0x000fe200000e0000 */
[C---:B------:R-:W-:Y:S01]  /*2f60*/  IMAD R9, R2.reuse, R9, R37 ;  /* 0x0000000902097224 */ /* 0x040fe200078e0225 */
[----:B------:R-:W-:Y:S01]  /*2f70*/  IADD3 R37, PT, PT, RZ, -UR41, RZ ;  /* 0x80000029ff257c10 */ /* 0x000fe2000fffe0ff */
[----:B------:R-:W-:Y:S01]  /*2f80*/  IMAD.U32 R75, RZ, RZ, UR23 ;  /* 0x00000017ff4b7e24 */ /* 0x000fe2000f8e00ff */
[----:B------:R-:W-:Y:S01]  /*2f90*/  UIMAD UR23, UR16, UR21, UR20 ;  /* 0x00000015101772a4 */ /* 0x000fe2000f8e0214 */
[----:B------:R-:W-:Y:S01]  /*2fa0*/  IMAD.U32 R71, RZ, RZ, UR22 ;  /* 0x00000016ff477e24 */ /* 0x000fe2000f8e00ff */
[----:B------:R-:W-:Y:S01]  /*2fb0*/  UIMAD UR22, UR15, UR21, UR20 ;  /* 0x000000150f1672a4 */ /* 0x000fe2000f8e0214 */
[----:B------:R-:W-:Y:S01]  /*2fc0*/  IMAD R0, R2, R47, R0 ;  /* 0x0000002f02007224 */ /* 0x000fe200078e0200 */
[----:B------:R-:W-:Y:S01]  /*2fd0*/  USEL UR29, UR30, UR29, !UP0 ;  /* 0x0000001d1e1d7287 */ /* 0x000fe2000c000000 */
[----:B------:R-:W-:Y:S01]  /*2fe0*/  R2UR UR7, R38 ;  /* 0x00000000260772ca */ /* 0x000fe200000e0000 */
[----:B------:R-:W-:Y:S01]  /*2ff0*/  IMAD R33, RZ, RZ, -UR60 ;  /* 0x8000003cff217e24 */ /* 0x000fe2000f8e02ff */
[----:B------:R-:W-:Y:S01]  /*3000*/  MOV R67, UR23 ;  /* 0x0000001700437c02 */ /* 0x000fe20008000f00 */
[----:B------:R-:W-:Y:S01]  /*3010*/  IMAD.U32 R63, RZ, RZ, UR22 ;  /* 0x00000016ff3f7e24 */ /* 0x000fe2000f8e00ff */
[----:B------:R-:W-:Y:S01]  /*3020*/  UIMAD UR23, UR6, UR21, UR20 ;  /* 0x00000015061772a4 */ /* 0x000fe2000f8e0214 */
[----:B--2---:R-:W-:Y:S01]  /*3030*/  R2UR UR6, R16 ;  /* 0x00000000100672ca */ /* 0x004fe200000e0000 */
[----:B------:R-:W-:Y:S01]  /*3040*/  UIMAD UR22, UR14, UR21, UR20 ;  /* 0x000000150e1672a4 */ /* 0x000fe2000f8e0214 */
[----:B------:R-:W-:Y:S01]  /*3050*/  IMAD R43, RZ, RZ, -UR29 ;  /* 0x8000001dff2b7e24 */ /* 0x000fe2000f8e02ff */
[----:B------:R-:W-:Y:S01]  /*3060*/  R2UR UR15, R27 ;  /* 0x000000001b0f72ca */ /* 0x000fe200000e0000 */
[C---:B------:R-:W-:Y:S01]  /*3070*/  IMAD R33, R2.reuse, R33, R40 ;  /* 0x0000002102217224 */ /* 0x040fe200078e0228 */
[----:B------:R-:W2:Y:S01]  /*3080*/  LDC R27, c[0x0][0x38c] ;  /* 0x0000e300ff1b7b82 */ /* 0x000ea20000000800 */
[----:B------:R-:W-:Y:S01]  /*3090*/  IMAD.U32 R59, RZ, RZ, UR23 ;  /* 0x00000017ff3b7e24 */ /* 0x000fe2000f8e00ff */
[----:B------:R-:W-:Y:S01]  /*30a0*/  UIMAD UR23, UR13, UR21, UR20 ;  /* 0x000000150d1772a4 */ /* 0x000fe2000f8e0214 */
[----:B------:R-:W-:Y:S01]  /*30b0*/  IMAD.U32 R55, RZ, RZ, UR22 ;  /* 0x00000016ff377e24 */ /* 0x000fe2000f8e00ff */
[----:B------:R-:W-:Y:S01]  /*30c0*/  UIMAD UR22, UR12, UR21, UR20 ;  /* 0x000000150c1672a4 */ /* 0x000fe2000f8e0214 */
[C---:B------:R-:W-:Y:S01]  /*30d0*/  IMAD R6, R2.reuse, R37, R6 ;  /* 0x0000002502067224 */ /* 0x040fe200078e0206 */
[----:B------:R-:W-:Y:S01]  /*30e0*/  R2UR UR13, R9 ;  /* 0x00000000090d72ca */ /* 0x000fe200000e0000 */
[----:B------:R-:W-:Y:S01]  /*30f0*/  IMAD R2, R2, R43, R42 ;  /* 0x0000002b02027224 */ /* 0x000fe200078e022a */
[----:B------:R-:W-:Y:S01]  /*3100*/  MOV R51, UR23 ;  /* 0x0000001700337c02 */ /* 0x000fe20008000f00 */
[----:B------:R-:W-:Y:S01]  /*3110*/  UIMAD UR23, UR11, UR21, UR20 ;  /* 0x000000150b1772a4 */ /* 0x000fe2000f8e0214 */
[----:B------:R-:W-:Y:S01]  /*3120*/  IMAD.U32 R47, RZ, RZ, UR22 ;  /* 0x00000016ff2f7e24 */ /* 0x000fe2000f8e00ff */
[----:B------:R-:W-:Y:S01]  /*3130*/  UIMAD UR22, UR10, UR21, UR20 ;  /* 0x000000150a1672a4 */ /* 0x000fe2000f8e0214 */
[----:B------:R-:W-:Y:S01]  /*3140*/  R2UR UR12, R8 ;  /* 0x00000000080c72ca */ /* 0x000fe200000e0000 */
[----:B------:R-:W-:Y:S01]  /*3150*/  UIMAD UR21, UR9, UR21, UR20 ;  /* 0x00000015091572a4 */ /* 0x000fe2000f8e0214 */
[----:B------:R-:W3:Y:S01]  /*3160*/  LDC.64 R8, c[0x0][0x390] ;  /* 0x0000e400ff087b82 */ /* 0x000ee20000000a00 */
[----:B------:R-:W-:Y:S01]  /*3170*/  UIMAD UR20, UR8, UR6, UR5 ;  /* 0x00000006081472a4 */ /* 0x000fe2000f8e0205 */
[----:B------:R-:W-:Y:S01]  /*3180*/  R2UR UR18, R34 ;  /* 0x00000000221272ca */ /* 0x000fe200000e0000 */
[----:B------:R-:W-:Y:S01]  /*3190*/  UIMAD UR15, UR15, UR6, UR5 ;  /* 0x000000060f0f72a4 */ /* 0x000fe2000f8e0205 */
[----:B------:R-:W-:Y:S01]  /*31a0*/  R2UR UR17, R33 ;  /* 0x00000000211172ca */ /* 0x000fe200000e0000 */
[----:B------:R-:W-:Y:S01]  /*31b0*/  UIMAD UR13, UR13, UR6, UR5 ;  /* 0x000000060d0d72a4 */ /* 0x000fe2000f8e0205 */
[----:B------:R-:W-:Y:S01]  /*31c0*/  MOV R35, UR21 ;  /* 0x0000001500237c02 */ /* 0x000fe20008000f00 */
[----:B------:R-:W-:Y:S01]  /*31d0*/  IMAD.U32 R96, RZ, RZ, UR20 ;  /* 0x00000014ff607e24 */ /* 0x000fe2000f8e00ff */
[----:B------:R-:W-:Y:S01]  /*31e0*/  UIMAD UR20, UR4, UR6, UR5 ;  /* 0x00000006041472a4 */ /* 0x000fe2000f8e0205 */
[----:B------:R-:W-:Y:S01]  /*31f0*/  R2UR UR4, R2 ;  /* 0x00000000020472ca */ /* 0x000fe200000e0000 */
[----:B------:R-:W-:Y:S01]  /*3200*/  UIMAD UR21, UR7, UR6, UR5 ;  /* 0x00000006071572a4 */ /* 0x000fe2000f8e0205 */
[----:B------:R-:W-:Y:S01]  /*3210*/  R2UR UR16, R30 ;  /* 0x000000001e1072ca */ /* 0x000fe200000e0000 */
[----:B------:R-:W-:Y:S01]  /*3220*/  UIMAD UR12, UR12, UR6, UR5 ;  /* 0x000000060c0c72a4 */ /* 0x000fe2000f8e0205 */
[----:B------:R-:W-:Y:S01]  /*3230*/  R2UR UR14, R14 ;  /* 0x000000000e0e72ca */ /* 0x000fe200000e0000 */
[----:B------:R-:W-:Y:S01]  /*3240*/  IMAD.U32 R99, RZ, RZ, UR63 ;  /* 0x0000003fff637e24 */ /* 0x000fe2000f8e00ff */
        /* <DEDUP_REMOVED lines=10> */
[----:B------:R-:W-:Y:S01]  /*32f0*/  MOV R81, UR60 ;  /* 0x0000003c00517c02 */ /* 0x000fe20008000f00 */
[----:B------:R-:W-:Y:S01]  /*3300*/  UIMAD UR14, UR14, UR6, UR5 ;  /* 0x000000060e0e72a4 */ /* 0x000fe2000f8e0205 */
[----:B------:R-:W-:Y:S01]  /*3310*/  IMAD.U32 R77, RZ, RZ, UR58 ;  /* 0x0000003aff4d7e24 */ /* 0x000fe2000f8e00ff */
[----:B------:R-:W-:Y:S01]  /*3320*/  UIMAD UR11, UR11, UR6, UR5 ;  /* 0x000000060b0b72a4 */ /* 0x000fe2000f8e0205 */
[----:B------:R-:W-:Y:S01]  /*3330*/  IMAD.U32 R34, RZ, RZ, UR4 ;  /* 0x00000004ff227e24 */ /* 0x000fe2000f8e00ff */
[----:B------:R-:W-:Y:S01]  /*3340*/  UIMAD UR10, UR10, UR6, UR5 ;  /* 0x000000060a0a72a4 */ /* 0x000fe2000f8e0205 */
[----:B------:R-:W-:Y:S01]  /*3350*/  MOV R98, UR57 ;  /* 0x0000003900627c02 */ /* 0x000fe20008000f00 */
[----:B------:R-:W-:Y:S01]  /*3360*/  UIMAD UR9, UR9, UR6, UR5 ;  /* 0x00000006090972a4 */ /* 0x000fe2000f8e0205 */
[----:B------:R-:W-:Y:S01]  /*3370*/  IMAD.U32 R90, RZ, RZ, UR56 ;  /* 0x00000038ff5a7e24 */ /* 0x000fe2000f8e00ff */
[----:B------:R-:W-:Y:S01]  /*3380*/  UIMAD UR8, UR8, UR6, UR5 ;  /* 0x00000006080872a4 */ /* 0x000fe2000f8e0205 */
[----:B------:R-:W-:Y:S01]  /*3390*/  MOV R85, UR55 ;  /* 0x0000003700557c02 */ /* 0x000fe20008000f00 */
[----:B------:R-:W-:Y:S01]  /*33a0*/  UIMAD UR7, UR7, UR6, UR5 ;  /* 0x00000006070772a4 */ /* 0x000fe2000f8e0205 */
[----:B------:R-:W-:Y:S01]  /*33b0*/  IMAD.U32 R80, RZ, RZ, UR54 ;  /* 0x00000036ff507e24 */ /* 0x000fe2000f8e00ff */
[----:B------:R-:W-:Y:S01]  /*33c0*/  UMOV UR4, URZ ;  /* 0x000000ff00047c82 */ /* 0x000fe20008000000 */
[----:B------:R-:W-:Y:S01]  /*33d0*/  UMOV UR6, URZ ;  /* 0x000000ff00067c82 */ /* 0x000fe20008000000 */
[----:B------:R-:W-:Y:S01]  /*33e0*/  UMOV UR5, URZ ;  /* 0x000000ff00057c82 */ /* 0x000fe20008000000 */
[----:B------:R-:W-:Y:S01]  /*33f0*/  IMAD.U32 R73, RZ, RZ, UR53 ;  /* 0x00000035ff497e24 */ /* 0x000fe2000f8e00ff */
[----:B------:R-:W-:Y:S01]  /*3400*/  MOV R72, UR48 ;  /* 0x0000003000487c02 */ /* 0x000fe20008000f00 */
        /* <DEDUP_REMOVED lines=13> */
[----:B------:R-:W-:Y:S01]  /*34e0*/  MOV R33, R103 ;  /* 0x0000006700217202 */ /* 0x000fe20000000f00 */
[----:B------:R-:W-:Y:S01]  /*34f0*/  IMAD.U32 R49, RZ, RZ, UR39 ;  /* 0x00000027ff317e24 */ /* 0x000fe2000f8e00ff */
[----:B------:R-:W-:Y:S01]  /*3500*/  MOV R104, UR6 ;  /* 0x0000000600687c02 */ /* 0x000fe20008000f00 */
[----:B------:R-:W-:Y:S01]  /*3510*/  IMAD.U32 R56, RZ, RZ, UR38 ;  /* 0x00000026ff387e24 */ /* 0x000fe2000f8e00ff */
[----:B------:R-:W-:Y:S01]  /*3520*/  MOV R91, UR19 ;  /* 0x00000013005b7c02 */ /* 0x000fe20008000f00 */
[----:B------:R-:W-:Y:S01]  /*3530*/  IMAD.U32 R52, RZ, RZ, UR37 ;  /* 0x00000025ff347e24 */ /* 0x000fe2000f8e00ff */
[----:B------:R-:W-:Y:S01]  /*3540*/  UIADD3 UR35, UPT, UPT, UR62, 0x30, URZ ;  /* 0x000000303e237890 */ /* 0x000fe2000fffe0ff */
[----:B------:R-:W-:Y:S01]  /*3550*/  IMAD.U32 R48, RZ, RZ, UR36 ;  /* 0x00000024ff307e24 */ /* 0x000fe2000f8e00ff */
[----:B------:R-:W-:Y:S01]  /*3560*/  UIADD3 UR19, UPT, UPT, UR62, 0x38, URZ ;  /* 0x000000383e137890 */ /* 0x000fe2000fffe0ff */
[----:B------:R-:W-:-:S02]  /*3570*/  IMAD.U32 R41, RZ, RZ, UR31 ;  /* 0x0000001fff297e24 */ /* 0x000fc4000f8e00ff */
[----:B------:R-:W-:Y:S02]  /*3580*/  IMAD.U32 R37, RZ, RZ, UR29 ;  /* 0x0000001dff257e24 */ /* 0x000fe4000f8e00ff */
[----:B------:R-:W-:Y:S02]  /*3590*/  IMAD.U32 R40, RZ, RZ, UR27 ;  /* 0x0000001bff287e24 */ /* 0x000fe4000f8e00ff */
[----:B------:R-:W-:Y:S02]  /*35a0*/  IMAD.U32 R97, RZ, RZ, UR24 ;  /* 0x00000018ff617e24 */ /* 0x000fe4000f8e00ff */
[----:B------:R-:W-:Y:S02]  /*35b0*/  IMAD.U32 R43, RZ, RZ, UR23 ;  /* 0x00000017ff2b7e24 */ /* 0x000fe4000f8e00ff */
[----:B------:R-:W-:Y:S02]  /*35c0*/  IMAD.U32 R39, RZ, RZ, UR22 ;  /* 0x00000016ff277e24 */ /* 0x000fe4000f8e00ff */
        /* <DEDUP_REMOVED lines=11> */
[----:B------:R-:W-:Y:S02]  /*3680*/  IMAD.IADD R14, R10, 0x1, R25 ;  /* 0x000000010a0e7824 */ /* 0x000fe400078e0219 */
[----:B------:R-:W-:-:S02]  /*3690*/  IMAD.MOV.U32 R16, RZ, RZ, RZ ;  /* 0x000000ffff107224 */ /* 0x000fc400078e00ff */
[----:B------:R-:W-:Y:S02]  /*36a0*/  IMAD.U32 R106, RZ, RZ, UR4 ;  /* 0x00000004ff6a7e24 */ /* 0x000fe4000f8e00ff */
[----:B------:R-:W-:Y:S02]  /*36b0*/  IMAD.U32 R105, RZ, RZ, UR5 ;  /* 0x00000005ff697e24 */ /* 0x000fe4000f8e00ff */
[----:B------:R-:W-:Y:S01]  /*36c0*/  IMAD.U32 R95, RZ, RZ, UR43 ;  /* 0x0000002bff5f7e24 */ /* 0x000fe2000f8e00ff */
[----:B--23--:R-:W-:-:S12]  /*36d0*/  UIADD3 UR43, UPT, UPT, UR62, 0x28, URZ ;  /* 0x000000283e2b7890 */ /* 0x00cfd8000fffe0ff */
.L_x_28:
[----:B------:R-:W-:Y:S02]  /*36e0*/  @!P1 MOV R3, 0x18000 ;  /* 0x0001800000039802 */ /* 0x000fe40000000f00 */
[----:B------:R-:W-:Y:S01]  /*36f0*/  LEA R30, R33, R4, 0x3 ;  /* 0x00000004211e7211 */ /* 0x000fe200078e18ff */
[----:B-1----:R-:W-:Y:S06]  /*3700*/  @P4 BRA `(.L_x_23) ;  /* 0x00000000000c4947 */ /* 0x002fec0003800000 */
[----:B------:R-:W-:Y:S04]  /*3710*/  SHF.L.U32 R5, R20, 0x1f, RZ ;  /* 0x0000001f14057819 */ /* 0x000fe800000006ff */
[----:B------:R-:W1:Y:S02]  /*3720*/  SYNCS.PHASECHK.TRANS64.TRYWAIT P0, [R30+URZ+0x20], R5 ;  /* 0x000020051e0075a7 */ /* 0x000e6400080011ff */
[----:B-1----:R-:W-:Y:S05]  /*3730*/  @!P0 BRA `(.L_x_24) ;  /* 0x000000f800248947 */ /* 0x002fea0003800000 */
.L_x_23:
[----:B------:R2:W-:Y:S01]  /*3740*/  @!P1 SYNCS.ARRIVE.TRANS64 RZ, [R30+URZ], R3 ;  /* 0x000000031eff99a7 */ /* 0x0005e200080000ff */
[----:B------:R-:W-:Y:S04]  /*3750*/  LOP3.LUT R0, R11, 0x2, RZ, 0xfc, !PT ;  /* 0x000000020b007812 */ /* 0x000fe800078efcff */
[----:B------:R-:W-:Y:S11]  /*3760*/  ISETP.NE.AND P0, PT, R0, 0x2, PT ;  /* 0x000000020000780c */ /* 0x000ff60003f05270 */
[----:B------:R-:W-:Y:S02]  /*3770*/  @!UPT UIADD3 URZ, UPT, UPT, URZ, URZ, URZ ;  /* 0x000000fffffff290 */ /* 0x000fe4000fffe0ff */
[----:B------:R-:W-:Y:S05]  /*3780*/  @P0 BRA `(.L_x_25) ;  /* 0x0000000000040947 */ /* 0x000fea0003800000 */
[----:B------:R-:W-:Y:S05]  /*3790*/  BPT.TRAP 0x1 ;  /* 0x000000040000795c */ /* 0x000fea0000300000 */
.L_x_25:
[----:B------:R-:W-:Y:S04]  /*37a0*/  BSSY.RECONVERGENT B0, `(.L_x_26) ;  /* 0x0000003000007945 */ /* 0x000fe80003800200 */
[----:B------:R-:W-:Y:S05]  /*37b0*/  @P2 BRA `(.L_x_27) ;  /* 0x0000000000042947 */ /* 0x000fea0003800000 */
[----:B------:R-:W-:Y:S05]  /*37c0*/  BPT.TRAP 0x1 ;  /* 0x000000040000795c */ /* 0x000fea0000300000 */
.L_x_27:
[----:B------:R-:W-:Y:S05]  /*37d0*/  BSYNC.RECONVERGENT B0 ;  /* 0x0000000000007941 */ /* 0x000fea0003800200 */
.L_x_26:
[----:B------:R-:W-:Y:S02]  /*37e0*/  ELECT P0, URZ, PT ;  /* 0x0000000000ff782f */ /* 0x000fe40003800000 */
[----:B------:R-:W-:Y:S01]  /*37f0*/  R2UR UR52, R104 ;  /* 0x00000000683472ca */ /* 0x000fe200000e0000 */
[----:B------:R-:W-:Y:S01]  /*3800*/  UMOV UR5, 0x10000000 ;  /* 0x1000000000057882 */ /* 0x000fe20000000000 */
[----:B------:R-:W-:Y:S01]  /*3810*/  R2UR UR53, R105 ;  /* 0x00000000693572ca */ /* 0x000fe200000e0000 */
[----:B------:R-:W-:Y:S01]  /*3820*/  VIADD R25, R25, 0x1 ;  /* 0x0000000119197836 */ /* 0x000fe20000000000 */
[----:B------:R-:W-:Y:S02]  /*3830*/  R2UR UR54, R106 ;  /* 0x000000006a3672ca */ /* 0x000fe400000e0000 */
[----:B------:R-:W-:Y:S02]  /*3840*/  R2UR UR27, R98 ;  /* 0x00000000621b72ca */ /* 0x000fe400000e0000 */
[----:B------:R-:W-:Y:S02]  /*3850*/  R2UR UR28, R97 ;  /* 0x00000000611c72ca */ /* 0x000fe400000e0000 */
[----:B------:R-:W-:Y:S01]  /*3860*/  R2UR UR29, R96 ;  /* 0x00000000601d72ca */ /* 0x000fe200000e0000 */
[----:B-1----:R-:W1:Y:S01]  /*3870*/  @P0 LDC R5, c[0x0][0x4cc] ;  /* 0x00013300ff050b82 */ /* 0x002e620000000800 */
[----:B------:R-:W-:Y:S01]  /*3880*/  @P0 IADD3 R103, P4, PT, R28, 0x80, RZ ;  /* 0x000000801c670810 */ /* 0x000fe20007f9e0ff */
[----:B------:R-:W-:Y:S01]  /*3890*/  @P0 IMAD R108, R33, 0x8000, R4 ;  /* 0x00008000216c0824 */ /* 0x000fe200078e0204 */
[----:B------:R-:W-:Y:S01]  /*38a0*/  R2UR UR30, R99 ;  /* 0x00000000631e72ca */ /* 0x000fe200000e0000 */
[----:B------:R-:W-:Y:S01]  /*38b0*/  @P0 IMAD.SHL.U32 R110, R16, 0x40, RZ ;  /* 0x00000040106e0824 */ /* 0x000fe200078e00ff */
[----:B------:R-:W-:Y:S01]  /*38c0*/  @P0 R2UR UR4, R103 ;  /* 0x00000000670402ca */ /* 0x000fe200000e0000 */
[----:B------:R-:W-:Y:S01]  /*38d0*/  @P0 IMAD.X R103, RZ, RZ, R29, P4 ;  /* 0x000000ffff670224 */ /* 0x000fe200020e061d */
[----:B------:R-:W-:Y:S01]  /*38e0*/  MOV.SPILL R102, UR67 ;  /* 0x0000004300667c02 */ /* 0x000fe20009000f00 */
[----:B--2---:R-:W1:Y:S01]  /*38f0*/  @P0 LDC.64 R2, c[0x0][0x4f8] ;  /* 0x00013e00ff020b82 */ /* 0x004e620000000a00 */
[----:B------:R-:W-:Y:S01]  /*3900*/  @P0 R2UR UR26, R110 ;  /* 0x000000006e1a02ca */ /* 0x000fe200000e0000 */
[----:B------:R-:W-:Y:S01]  /*3910*/  UMOV UR10, UR27 ;  /* 0x0000001b000a7c82 */ /* 0x000fe20008000000 */
[----:B------:R-:W-:Y:S01]  /*3920*/  R2UR UR67, R94 ;  /* 0x000000005e4372ca */ /* 0x000fe200000e0000 */
[----:B------:R-:W-:Y:S01]  /*3930*/  UMOV UR9, UR28 ;  /* 0x0000001c00097c82 */ /* 0x000fe20008000000 */
[----:B------:R-:W-:Y:S01]  /*3940*/  R2UR UR68, R93 ;  /* 0x000000005d4472ca */ /* 0x000fe200000e0000 */
[----:B------:R-:W-:Y:S01]  /*3950*/  UMOV UR8, UR29 ;  /* 0x0000001d00087c82 */ /* 0x000fe20008000000 */
[----:B------:R-:W-:Y:S01]  /*3960*/  R2UR UR69, R92 ;  /* 0x000000005c4572ca */ /* 0x000fe200000e0000 */
[----:B------:R-:W2:Y:S01]  /*3970*/  @P0 LDC.64 R6, c[0x0][0x4d0] ;  /* 0x00013400ff060b82 */ /* 0x000ea20000000a00 */
[----:B------:R-:W-:Y:S01]  /*3980*/  R2UR UR70, R95 ;  /* 0x000000005f4672ca */ /* 0x000fe200000e0000 */
[----:B------:R-:W-:Y:S01]  /*3990*/  IMAD.U32 R106, RZ, RZ, UR4 ;  /* 0x00000004ff6a7e24 */ /* 0x000fe2000f8e00ff */
[----:B------:R-:W-:Y:S01]  /*39a0*/  @P0 R2UR UR4, R103 ;  /* 0x00000000670402ca */ /* 0x000fe200000e0000 */
[----:B------:R-:W-:Y:S01]  /*39b0*/  UMOV UR7, UR30 ;  /* 0x0000001e00077c82 */ /* 0x000fe20008000000 */
[----:B------:R-:W-:Y:S01]  /*39c0*/  MOV.SPILL R101, UR59 ;  /* 0x0000003b00657c02 */ /* 0x000fe20009000f00 */
[----:B------:R-:W-:Y:S01]  /*39d0*/  UMOV UR18, UR26 ;  /* 0x0000001a00127c82 */ /* 0x000fe20008000000 */
[----:B------:R-:W-:Y:S01]  /*39e0*/  @P0 R2UR UR16, R106 ;  /* 0x000000006a1002ca */ /* 0x000fe200000e0000 */
[----:B------:R-:W3:Y:S01]  /*39f0*/  @P0 LDC R0, c[0x0][0x500] ;  /* 0x00014000ff000b82 */ /* 0x000ee20000000800 */
[----:B------:R-:W-:Y:S01]  /*3a00*/  UMOV UR66, UR18 ;  /* 0x0000001200427c82 */ /* 0x000fe20008000000 */
[----:B------:R-:W-:Y:S01]  /*3a10*/  UMOV UR11, UR67 ;  /* 0x00000043000b7c82 */ /* 0x000fe20008000000 */
[----:B------:R-:W-:Y:S01]  /*3a20*/  R2UR UR59, R90 ;  /* 0x000000005a3b72ca */ /* 0x000fe200000e0000 */
[----:B------:R-:W-:Y:S01]  /*3a30*/  UMOV UR58, UR18 ;  /* 0x00000012003a7c82 */ /* 0x000fe20008000000 */
[----:B------:R-:W-:Y:S01]  /*3a40*/  R2UR UR60, R89 ;  /* 0x00000000593c72ca */ /* 0x000fe200000e0000 */
[----:B------:R-:W-:Y:S01]  /*3a50*/  UMOV UR42, UR18 ;  /* 0x00000012002a7c82 */ /* 0x000fe20008000000 */
[----:B------:R-:W-:Y:S01]  /*3a60*/  R2UR UR61, R88 ;  /* 0x00000000583d72ca */ /* 0x000fe200000e0000 */
[----:B------:R-:W-:Y:S01]  /*3a70*/  IMAD.U32 R107, RZ, RZ, UR4 ;  /* 0x00000004ff6b7e24 */ /* 0x000fe2000f8e00ff */
[----:B------:R-:W-:Y:S01]  /*3a80*/  R2UR UR62, R91 ;  /* 0x000000005b3e72ca */ /* 0x000fe200000e0000 */
[----:B------:R-:W-:Y:S01]  /*3a90*/  UMOV UR50, UR18 ;  /* 0x0000001200327c82 */ /* 0x000fe20008000000 */
[----:B------:R-:W-:Y:S01]  /*3aa0*/  MOV.SPILL R104, UR43 ;  /* 0x0000002b00687c02 */ /* 0x000fe20009000f00 */
[----:B------:R-:W-:Y:S01]  /*3ab0*/  UMOV UR34, UR18 ;  /* 0x0000001200227c82 */ /* 0x000fe20008000000 */
[----:B------:R-:W-:Y:S01]  /*3ac0*/  @P0 R2UR UR17, R107 ;  /* 0x000000006b1102ca */ /* 0x000fe200000e0000 */
[----:B------:R-:W-:Y:S01]  /*3ad0*/  UMOV UR31, UR52 ;  /* 0x00000034001f7c82 */ /* 0x000fe20008000000 */
[----:B------:R-:W-:Y:S01]  /*3ae0*/  R2UR UR43, R85 ;  /* 0x00000000552b72ca */ /* 0x000fe200000e0000 */
[----:B------:R-:W-:Y:S01]  /*3af0*/  UMOV UR36, UR31 ;  /* 0x0000001f00247c82 */ /* 0x000fe20008000000 */
[----:B------:R-:W-:Y:S01]  /*3b00*/  R2UR UR44, R83 ;  /* 0x00000000532c72ca */ /* 0x000fe200000e0000 */
[----:B------:R-:W-:Y:S01]  /*3b10*/  UMOV UR20, UR31 ;  /* 0x0000001f00147c82 */ /* 0x000fe20008000000 */
[----:B------:R-:W-:Y:S01]  /*3b20*/  R2UR UR45, R82 ;  /* 0x00000000522d72ca */ /* 0x000fe200000e0000 */
[----:B------:R-:W-:Y:S01]  /*3b30*/  UMOV UR23, UR53 ;  /* 0x0000003500177c82 */ /* 0x000fe20008000000 */
[----:B------:R-:W-:Y:S01]  /*3b40*/  R2UR UR46, R87 ;  /* 0x00000000572e72ca */ /* 0x000fe200000e0000 */
[----:B------:R-:W-:Y:S01]  /*3b50*/  UMOV UR37, UR23 ;  /* 0x0000001700257c82 */ /* 0x000fe20008000000 */
[----:B------:R-:W-:Y:S01]  /*3b60*/  UMOV UR21, UR23 ;  /* 0x0000001700157c82 */ /* 0x000fe20008000000 */
[----:B-1----:R-:W-:Y:S01]  /*3b70*/  @P0 IMAD R2, R5, UR52, R2 ;  /* 0x0000003405020c24 */ /* 0x002fe2000f8e0202 */
[----:B------:R-:W-:Y:S01]  /*3b80*/  MOV.SPILL R100, UR51 ;  /* 0x0000003300647c02 */ /* 0x000fe20009000f00 */
[----:B--2---:R-:W-:Y:S01]  /*3b90*/  @P0 IMAD R3, R6, UR53, R3 ;  /* 0x0000003506030c24 */ /* 0x004fe2000f8e0203 */
[----:B------:R-:W-:Y:S01]  /*3ba0*/  R2UR UR51, R19 ;  /* 0x00000000133372ca */ /* 0x000fe200000e0000 */
[----:B---3--:R-:W-:Y:S02]  /*3bb0*/  @P0 IMAD R0, R7, UR54, R0 ;  /* 0x0000003607000c24 */ /* 0x008fe4000f8e0200 */
[----:B------:R-:W-:Y:S04]  /*3bc0*/  @P0 IMAD.U32 R103, R3, 0x20, R2 ;  /* 0x0000002003670824 */ /* 0x000fe800078e0002 */
[----:B------:R-:W-:Y:S05]  /*3bd0*/  @P0 IMAD.U32 R103, R0, 0x400, R103 ;  /* 0x0000040000670824 */ /* 0x000fea00078e0067 */
[----:B------:R-:W-:Y:S01]  /*3be0*/  @P0 R2UR UR4, R103 ;  /* 0x00000000670402ca */ /* 0x000fe200000e0000 */
[C---:B------:R-:W-:Y:S02]  /*3bf0*/  VIADD R103, R33.reuse, 0x1 ;  /* 0x0000000121677836 */ /* 0x040fe40000000000 */
[--C-:B------:R-:W-:Y:S03]  /*3c00*/  @P0 IMAD R33, R33, 0x4000, R4.reuse ;  /* 0x0000400021210824 */ /* 0x100fe600078e0204 */
[C---:B------:R-:W-:Y:S04]  /*3c10*/  ISETP.NE.AND P4, PT, R103.reuse, 0x4, PT ;  /* 0x000000046700780c */ /* 0x040fe80003f85270 */
[----:B------:R-:W-:Y:S02]  /*3c20*/  SEL R109, RZ, 0x1, P4 ;  /* 0x00000001ff6d7807 */ /* 0x000fe40002000000 */
[----:B------:R-:W-:Y:S01]  /*3c30*/  SEL R103, R103, RZ, P4 ;  /* 0x000000ff67677207 */ /* 0x000fe20002000000 */
[----:B------:R-:W-:Y:S01]  /*3c40*/  IMAD.U32 R105, RZ, RZ, UR4 ;  /* 0x00000004ff697e24 */ /* 0x000fe2000f8e00ff */
[----:B------:R-:W-:Y:S01]  /*3c50*/  LOP3.LUT R20, R20, R109, RZ, 0x3c, !PT ;  /* 0x0000006d14147212 */ /* 0x000fe200078e3cff */
[----:B------:R-:W-:Y:S01]  /*3c60*/  UMOV UR4, 0x0 ;  /* 0x0000000000047882 */ /* 0x000fe20000000000 */
[----:B------:R-:W-:Y:S01]  /*3c70*/  @P0 LOP3.LUT R109, R30, 0xfefffff8, RZ, 0xc0, !PT ;  /* 0xfefffff81e6d0812 */ /* 0x000fe200078ec0ff */
[----:B------:R-:W-:Y:S01]  /*3c80*/  @P0 VIADD R30, R108, 0x8400 ;  /* 0x000084006c1e0836 */ /* 0x000fe20000000000 */
[----:B------:R-:W-:Y:S01]  /*3c90*/  @P0 PRMT R105, R105, 0x5410, RZ ;  /* 0x0000541069690816 */ /* 0x000fe200000000ff */
[----:B------:R-:W-:Y:S01]  /*3ca0*/  IMAD R112, R103, 0x8, R4 ;  /* 0x0000000867707824 */ /* 0x000fe200078e0204 */
[----:B------:R-:W-:Y:S02]  /*3cb0*/  @P0 R2UR UR25, R109 ;  /* 0x000000006d1902ca */ /* 0x000fe400000e0000 */
[----:B------:R-:W-:Y:S01]  /*3cc0*/  @P0 R2UR UR24, R30 ;  /* 0x000000001e1802ca */ /* 0x000fe200000e0000 */
[----:B------:R-:W-:Y:S01]  /*3cd0*/  @P0 VIADD R30, R108, 0x8800 ;  /* 0x000088006c1e0836 */ /* 0x000fe20000000000 */
[----:B------:R-:W-:Y:S02]  /*3ce0*/  @P0 R2UR UR6, R105 ;  /* 0x00000000690602ca */ /* 0x000fe400000e0000 */
[----:B------:R-:W-:Y:S04]  /*3cf0*/  SHF.L.U32 R111, R20, 0x1f, RZ ;  /* 0x0000001f146f7819 */ /* 0x000fe800000006ff */
[----:B------:R1:W2:Y:S03]  /*3d00*/  SYNCS.PHASECHK.TRANS64.TRYWAIT P4, [R112+URZ+0x20], R111 ;  /* 0x0000206f700075a7 */ /* 0x0002a600080811ff */
[----:B------:R-:W-:Y:S02]  /*3d10*/  UMOV UR39, UR25 ;  /* 0x0000001900277c82 */ /* 0x000fe40008000000 */
[----:B------:R-:W-:Y:S01]  /*3d20*/  UMOV UR65, UR39 ;  /* 0x0000002700417c82 */ /* 0x000fe20008000000 */
[----:B------:R-:W-:Y:S01]  /*3d30*/  UMOV UR57, UR39 ;  /* 0x0000002700397c82 */ /* 0x000fe20008000000 */
[----:B------:R3:W-:Y:S01]  /*3d40*/  UTMALDG.5D.IM2COL.2CTA [UR24], [UR16], UR6, desc[UR4] ;  /* 0x00000418100073b4 */ /* 0x0007e20008261006 */
[----:B------:R-:W-:Y:S01]  /*3d50*/  UMOV UR41, UR39 ;  /* 0x0000002700297c82 */ /* 0x000fe20008000000 */
[----:B------:R-:W-:Y:S01]  /*3d60*/  UMOV UR49, UR39 ;  /* 0x0000002700317c82 */ /* 0x000fe20008000000 */
[----:B------:R-:W-:Y:S01]  /*3d70*/  UMOV UR33, UR39 ;  /* 0x0000002700217c82 */ /* 0x000fe20008000000 */
[----:B---3--:R-:W-:Y:S01]  /*3d80*/  @P0 R2UR UR24, R30 ;  /* 0x000000001e1802ca */ /* 0x008fe200000e0000 */
[----:B------:R-:W-:Y:S01]  /*3d90*/  @P0 VIADD R30, R108, 0x8c00 ;  /* 0x00008c006c1e0836 */ /* 0x000fe20000000000 */
[----:B------:R-:W-:Y:S01]  /*3da0*/  UIADD3 UR26, UPT, UPT, UR18, 0x20, URZ ;  /* 0x00000020121a7890 */ /* 0x000fe2000fffe0ff */
[----:B------:R-:W-:Y:S01]  /*3db0*/  UMOV UR27, UR10 ;  /* 0x0000000a001b7c82 */ /* 0x000fe20008000000 */
[----:B------:R-:W-:Y:S02]  /*3dc0*/  UMOV UR28, UR9 ;  /* 0x00000009001c7c82 */ /* 0x000fe40008000000 */
[----:B------:R-:W-:Y:S01]  /*3dd0*/  @P0 R2UR UR64, R30 ;  /* 0x000000001e4002ca */ /* 0x000fe200000e0000 */
[----:B------:R-:W-:Y:S01]  /*3de0*/  UMOV UR29, UR8 ;  /* 0x00000008001d7c82 */ /* 0x000fe20008000000 */
[----:B------:R-:W-:Y:S01]  /*3df0*/  UMOV UR30, UR7 ;  /* 0x00000007001e7c82 */ /* 0x000fe20008000000 */
[----:B------:R-:W-:Y:S01]  /*3e00*/  UMOV UR25, UR39 ;  /* 0x0000002700197c82 */ /* 0x000fe20008000000 */
[----:B------:R-:W-:Y:S01]  /*3e10*/  @P0 VIADD R30, R108, 0x9000 ;  /* 0x000090006c1e0836 */ /* 0x000fe20000000000 */
[----:B------:R-:W-:Y:S01]  /*3e20*/  UMOV UR10, UR68 ;  /* 0x00000044000a7c82 */ /* 0x000fe20008000000 */
[----:B------:R-:W-:Y:S01]  /*3e30*/  UMOV UR9, UR69 ;  /* 0x0000004500097c82 */ /* 0x000fe20008000000 */
[----:B------:R3:W-:Y:S01]  /*3e40*/  UTMALDG.5D.IM2COL.2CTA [UR24], [UR16], UR6, desc[UR4] ;  /* 0x00000418100073b4 */ /* 0x0007e20008261006 */
[----:B------:R-:W-:Y:S01]  /*3e50*/  UMOV UR12, UR10 ;  /* 0x0000000a000c7c82 */ /* 0x000fe20008000000 */
[----:B------:R-:W-:Y:S01]  /*3e60*/  @P0 R2UR UR8, R30 ;  /* 0x000000001e0802ca */ /* 0x000fe200000e0000 */
[----:B------:R-:W-:Y:S01]  /*3e70*/  UMOV UR13, UR9 ;  /* 0x00000009000d7c82 */ /* 0x000fe20008000000 */
[----:B------:R-:W-:Y:S01]  /*3e80*/  UMOV UR9, UR39 ;  /* 0x0000002700097c82 */ /* 0x000fe20008000000 */
[----:B------:R-:W-:Y:S01]  /*3e90*/  UMOV UR10, UR26 ;  /* 0x0000001a000a7c82 */ /* 0x000fe20008000000 */
[----:B------:R-:W-:Y:S01]  /*3ea0*/  UMOV UR7, UR70 ;  /* 0x0000004600077c82 */ /* 0x000fe20008000000 */
[----:B------:R-:W-:Y:S01]  /*3eb0*/  @P0 VIADD R30, R108, 0x9400 ;  /* 0x000094006c1e0836 */ /* 0x000fe20000000000 */
[----:B------:R4:W-:Y:S01]  /*3ec0*/  UTMALDG.5D.IM2COL.2CTA [UR64], [UR16], UR6, desc[UR4] ;  /* 0x00000440100073b4 */ /* 0x0009e20008261006 */
[----:B------:R-:W-:Y:S01]  /*3ed0*/  UMOV UR14, UR7 ;  /* 0x00000007000e7c82 */ /* 0x000fe20008000000 */
[----:B------:R-:W-:Y:S02]  /*3ee0*/  UMOV UR7, UR62 ;  /* 0x0000003e00077c82 */ /* 0x000fe40008000000 */
[----:B------:R-:W-:Y:S01]  /*3ef0*/  @P0 R2UR UR56, R30 ;  /* 0x000000001e3802ca */ /* 0x000fe200000e0000 */
[----:B------:R-:W-:Y:S02]  /*3f00*/  @P0 VIADD R30, R108, 0x9800 ;  /* 0x000098006c1e0836 */ /* 0x000fe40000000000 */
[----:B------:R5:W-:Y:S10]  /*3f10*/  UTMALDG.5D.IM2COL.2CTA [UR8], [UR16], UR6, desc[UR4] ;  /* 0x00000408100073b4 */ /* 0x000bf40008261006 */
[----:B------:R1:W-:Y:S01]  /*3f20*/  UTMALDG.5D.IM2COL.2CTA [UR56], [UR16], UR6, desc[UR4] ;  /* 0x00000438100073b4 */ /* 0x0003e20008261006 */
[----:B---3--:R-:W-:Y:S01]  /*3f30*/  @P0 R2UR UR24, R30 ;  /* 0x000000001e1802ca */ /* 0x008fe200000e0000 */
[----:B------:R-:W-:Y:S01]  /*3f40*/  @P0 VIADD R30, R108, 0x9c00 ;  /* 0x00009c006c1e0836 */ /* 0x000fe20000000000 */
[----:B------:R-:W-:Y:S01]  /*3f50*/  UMOV UR30, UR7 ;  /* 0x00000007001e7c82 */ /* 0x000fe20008000000 */
[----:B------:R-:W-:Y:S03]  /*3f60*/  UMOV UR7, UR46 ;  /* 0x0000002e00077c82 */ /* 0x000fe60008000000 */
[----:B------:R-:W-:Y:S01]  /*3f70*/  @P0 R2UR UR40, R30 ;  /* 0x000000001e2802ca */ /* 0x000fe200000e0000 */
[----:B------:R-:W-:Y:S01]  /*3f80*/  @P0 VIADD R30, R108, 0xa000 ;  /* 0x0000a0006c1e0836 */ /* 0x000fe20000000000 */
[----:B----4-:R-:W-:Y:S02]  /*3f90*/  R2UR UR67, R80 ;  /* 0x00000000504372ca */ /* 0x010fe400000e0000 */
[----:B------:R-:W-:Y:S02]  /*3fa0*/  R2UR UR68, R79 ;  /* 0x000000004f4472ca */ /* 0x000fe400000e0000 */
[----:B------:R-:W-:Y:S02]  /*3fb0*/  R2UR UR69, R78 ;  /* 0x000000004e4572ca */ /* 0x000fe400000e0000 */
[----:B------:R-:W-:Y:S01]  /*3fc0*/  R2UR UR70, R81 ;  /* 0x00000000514672ca */ /* 0x000fe200000e0000 */
[----:B-----5:R-:W-:Y:S01]  /*3fd0*/  UMOV UR10, UR59 ;  /* 0x0000003b000a7c82 */ /* 0x020fe20008000000 */
[----:B------:R-:W-:Y:S01]  /*3fe0*/  UMOV UR9, UR60 ;  /* 0x0000003c00097c82 */ /* 0x000fe20008000000 */
[----:B------:R-:W-:Y:S01]  /*3ff0*/  UMOV UR8, UR61 ;  /* 0x0000003d00087c82 */ /* 0x000fe20008000000 */
[----:B------:R-:W-:Y:S01]  /*4000*/  UMOV UR27, UR10 ;  /* 0x0000000a001b7c82 */ /* 0x000fe20008000000 */
[----:B------:R-:W-:Y:S01]  /*4010*/  UMOV UR28, UR9 ;  /* 0x00000009001c7c82 */ /* 0x000fe20008000000 */
[----:B------:R-:W-:Y:S01]  /*4020*/  UMOV UR29, UR8 ;  /* 0x00000008001d7c82 */ /* 0x000fe20008000000 */
[----:B------:R-:W-:Y:S01]  /*4030*/  @P0 R2UR UR8, R30 ;  /* 0x000000001e0802ca */ /* 0x000fe200000e0000 */
[----:B------:R3:W-:Y:S01]  /*4040*/  UTMALDG.5D.IM2COL.2CTA [UR24], [UR16], UR6, desc[UR4] ;  /* 0x00000418100073b4 */ /* 0x0007e20008261006 */
[----:B------:R-:W-:Y:S01]  /*4050*/  UMOV UR11, UR43 ;  /* 0x0000002b000b7c82 */ /* 0x000fe20008000000 */
[----:B------:R-:W-:Y:S01]  /*4060*/  UMOV UR14, UR7 ;  /* 0x00000007000e7c82 */ /* 0x000fe20008000000 */
[----:B-1----:R-:W-:Y:S01]  /*4070*/  R2UR UR59, R76 ;  /* 0x000000004c3b72ca */ /* 0x002fe200000e0000 */
[----:B------:R-:W-:Y:S01]  /*4080*/  UMOV UR10, UR44 ;  /* 0x0000002c000a7c82 */ /* 0x000fe20008000000 */
[----:B------:R-:W-:Y:S01]  /*4090*/  R2UR UR60, R75 ;  /* 0x000000004b3c72ca */ /* 0x000fe200000e0000 */
[----:B------:R-:W-:Y:S01]  /*40a0*/  UMOV UR12, UR10 ;  /* 0x0000000a000c7c82 */ /* 0x000fe20008000000 */
[----:B------:R-:W-:Y:S01]  /*40b0*/  UMOV UR10, UR26 ;  /* 0x0000001a000a7c82 */ /* 0x000fe20008000000 */
[----:B------:R1:W-:Y:S01]  /*40c0*/  UTMALDG.5D.IM2COL.2CTA [UR40], [UR16], UR6, desc[UR4] ;  /* 0x00000428100073b4 */ /* 0x0003e20008261006 */
[----:B------:R-:W-:Y:S01]  /*40d0*/  UMOV UR9, UR45 ;  /* 0x0000002d00097c82 */ /* 0x000fe20008000000 */
[----:B------:R-:W-:Y:S01]  /*40e0*/  @P0 VIADD R30, R108, 0xa400 ;  /* 0x0000a4006c1e0836 */ /* 0x000fe20000000000 */
[----:B------:R-:W-:Y:S01]  /*40f0*/  UMOV UR13, UR9 ;  /* 0x00000009000d7c82 */ /* 0x000fe20008000000 */
[----:B------:R-:W-:Y:S01]  /*4100*/  UMOV UR9, UR39 ;  /* 0x0000002700097c82 */ /* 0x000fe20008000000 */
[----:B------:R-:W-:Y:S01]  /*4110*/  R2UR UR61, R74 ;  /* 0x000000004a3d72ca */ /* 0x000fe200000e0000 */
[----:B------:R-:W-:Y:S01]  /*4120*/  UMOV UR7, UR70 ;  /* 0x0000004600077c82 */ /* 0x000fe20008000000 */
[----:B------:R-:W-:Y:S01]  /*4130*/  @P0 R2UR UR64, R30 ;  /* 0x000000001e4002ca */ /* 0x000fe200000e0000 */
[----:B------:R4:W-:Y:S01]  /*4140*/  UTMALDG.5D.IM2COL.2CTA [UR8], [UR16], UR6, desc[UR4] ;  /* 0x00000408100073b4 */ /* 0x0009e20008261006 */
[----:B------:R-:W-:Y:S01]  /*4150*/  @P0 VIADD R30, R108, 0xa800 ;  /* 0x0000a8006c1e0836 */ /* 0x000fe20000000000 */
[----:B------:R-:W-:Y:S10]  /*4160*/  R2UR UR62, R77 ;  /* 0x000000004d3e72ca */ /* 0x000ff400000e0000 */
[----:B------:R5:W-:Y:S01]  /*4170*/  UTMALDG.5D.IM2COL.2CTA [UR64], [UR16], UR6, desc[UR4] ;  /* 0x00000440100073b4 */ /* 0x000be20008261006 */
[----:B---3--:R-:W-:Y:S01]  /*4180*/  @P0 R2UR UR24, R30 ;  /* 0x000000001e1802ca */ /* 0x008fe200000e0000 */
[----:B------:R-:W-:Y:S01]  /*4190*/  @P0 VIADD R30, R108, 0xac00 ;  /* 0x0000ac006c1e0836 */ /* 0x000fe20000000000 */
[----:B------:R-:W-:Y:S01]  /*41a0*/  UMOV UR30, UR7 ;  /* 0x00000007001e7c82 */ /* 0x000fe20008000000 */
[----:B------:R-:W-:Y:S03]  /*41b0*/  UMOV UR7, UR62 ;  /* 0x0000003e00077c82 */ /* 0x000fe60008000000 */
[----:B------:R-:W-:Y:S01]  /*41c0*/  @P0 R2UR UR56, R30 ;  /* 0x000000001e3802ca */ /* 0x000fe200000e0000 */
[----:B------:R-:W-:Y:S01]  /*41d0*/  @P0 VIADD R30, R108, 0xb000 ;  /* 0x0000b0006c1e0836 */ /* 0x000fe20000000000 */
[----:B-1----:R-:W-:Y:S02]  /*41e0*/  R2UR UR43, R72 ;  /* 0x00000000482b72ca */ /* 0x002fe400000e0000 */
[----:B------:R-:W-:Y:S02]  /*41f0*/  R2UR UR44, R71 ;  /* 0x00000000472c72ca */ /* 0x000fe400000e0000 */
[----:B------:R-:W-:Y:S02]  /*4200*/  R2UR UR45, R70 ;  /* 0x00000000462d72ca */ /* 0x000fe400000e0000 */
[----:B------:R-:W-:Y:S01]  /*4210*/  R2UR UR46, R73 ;  /* 0x00000000492e72ca */ /* 0x000fe200000e0000 */
[----:B----4-:R-:W-:Y:S01]  /*4220*/  UMOV UR10, UR67 ;  /* 0x00000043000a7c82 */ /* 0x010fe20008000000 */
        /* <DEDUP_REMOVED lines=9> */
[----:B------:R-:W-:Y:S01]  /*42c0*/  UMOV UR10, UR60 ;  /* 0x0000003c000a7c82 */ /* 0x000fe20008000000 */
[----:B------:R-:W-:Y:S01]  /*42d0*/  UMOV UR9, UR61 ;  /* 0x0000003d00097c82 */ /* 0x000fe20008000000 */
[----:B------:R-:W-:Y:S01]  /*42e0*/  UMOV UR12, UR10 ;  /* 0x0000000a000c7c82 */ /* 0x000fe20008000000 */
[----:B------:R-:W-:Y:S01]  /*42f0*/  UMOV UR13, UR9 ;  /* 0x00000009000d7c82 */ /* 0x000fe20008000000 */
[----:B------:R-:W-:Y:S01]  /*4300*/  UMOV UR9, UR39 ;  /* 0x0000002700097c82 */ /* 0x000fe20008000000 */
[----:B------:R3:W-:Y:S01]  /*4310*/  UTMALDG.5D.IM2COL.2CTA [UR56], [UR16], UR6, desc[UR4] ;  /* 0x00000438100073b4 */ /* 0x0007e20008261006 */
[----:B------:R-:W-:Y:S01]  /*4320*/  UMOV UR10, UR26 ;  /* 0x0000001a000a7c82 */ /* 0x000fe20008000000 */
[----:B-----5:R-:W-:Y:S01]  /*4330*/  R2UR UR67, R68 ;  /* 0x00000000444372ca */ /* 0x020fe200000e0000 */
[----:B------:R-:W-:Y:S01]  /*4340*/  @P0 VIADD R30, R108, 0xb400 ;  /* 0x0000b4006c1e0836 */ /* 0x000fe20000000000 */
[----:B------:R-:W-:Y:S01]  /*4350*/  R2UR UR68, R67 ;  /* 0x00000000434472ca */ /* 0x000fe200000e0000 */
[----:B------:R-:W-:Y:S01]  /*4360*/  UMOV UR7, UR46 ;  /* 0x0000002e00077c82 */ /* 0x000fe20008000000 */
[----:B------:R-:W-:Y:S01]  /*4370*/  R2UR UR69, R66 ;  /* 0x00000000424572ca */ /* 0x000fe200000e0000 */
[----:B------:R4:W-:Y:S01]  /*4380*/  UTMALDG.5D.IM2COL.2CTA [UR8], [UR16], UR6, desc[UR4] ;  /* 0x00000408100073b4 */ /* 0x0009e20008261006 */
[----:B------:R-:W-:Y:S01]  /*4390*/  @P0 R2UR UR40, R30 ;  /* 0x000000001e2802ca */ /* 0x000fe200000e0000 */
[----:B------:R-:W-:Y:S01]  /*43a0*/  @P0 VIADD R30, R108, 0xb800 ;  /* 0x0000b8006c1e0836 */ /* 0x000fe20000000000 */
[----:B------:R-:W-:Y:S11]  /*43b0*/  R2UR UR70, R69 ;  /* 0x00000000454672ca */ /* 0x000ff600000e0000 */
[----:B------:R5:W-:Y:S01]  /*43c0*/  UTMALDG.5D.IM2COL.2CTA [UR40], [UR16], UR6, desc[UR4] ;  /* 0x00000428100073b4 */ /* 0x000be20008261006 */
[----:B-1----:R-:W-:Y:S01]  /*43d0*/  @P0 R2UR UR24, R30 ;  /* 0x000000001e1802ca */ /* 0x002fe200000e0000 */
[----:B------:R-:W-:Y:S01]  /*43e0*/  @P0 VIADD R30, R108, 0xbc00 ;  /* 0x0000bc006c1e0836 */ /* 0x000fe20000000000 */
[----:B------:R-:W-:Y:S01]  /*43f0*/  UMOV UR30, UR7 ;  /* 0x00000007001e7c82 */ /* 0x000fe20008000000 */
[----:B------:R-:W-:Y:S03]  /*4400*/  UMOV UR7, UR70 ;  /* 0x0000004600077c82 */ /* 0x000fe60008000000 */
[----:B------:R-:W-:Y:S01]  /*4410*/  @P0 R2UR UR64, R30 ;  /* 0x000000001e4002ca */ /* 0x000fe200000e0000 */
[----:B------:R-:W-:Y:S01]  /*4420*/  @P0 VIADD R30, R108, 0xc000 ;  /* 0x0000c0006c1e0836 */ /* 0x000fe20000000000 */
[----:B---3--:R-:W-:Y:S02]  /*4430*/  R2UR UR59, R64 ;  /* 0x00000000403b72ca */ /* 0x008fe400000e0000 */
        /* <DEDUP_REMOVED lines=142> */
[C---:B------:R-:W-:Y:S01]  /*4d20*/  @P0 VIADD R30, R108.reuse, 0xfc00 ;  /* 0x0000fc006c1e0836 */ /* 0x040fe20000000000 */
[----:B------:R-:W-:Y:S01]  /*4d30*/  UMOV UR30, UR7 ;  /* 0x00000007001e7c82 */ /* 0x000fe20008000000 */
[----:B------:R-:W-:Y:S01]  /*4d40*/  @P0 VIADD R108, R108, 0x10000 ;  /* 0x000100006c6c0836 */ /* 0x000fe20000000000 */
[----:B------:R-:W-:Y:S02]  /*4d50*/  UMOV UR7, UR46 ;  /* 0x0000002e00077c82 */ /* 0x000fe40008000000 */
[----:B------:R-:W-:Y:S02]  /*4d60*/  @P0 R2UR UR40, R30 ;  /* 0x000000001e2802ca */ /* 0x000fe400000e0000 */
[----:B------:R-:W-:Y:S01]  /*4d70*/  @P0 IADD3 R30, P5, PT, R28, 0x200, RZ ;  /* 0x000002001c1e0810 */ /* 0x000fe20007fbe0ff */
[----:B---3--:R-:W-:Y:S01]  /*4d80*/  UMOV UR68, UR31 ;  /* 0x0000001f00447c82 */ /* 0x008fe20008000000 */
[----:B------:R-:W-:Y:S01]  /*4d90*/  R2UR.FILL UR67, R102 ;  /* 0x00000000664372ca */ /* 0x000fe200004e0000 */
[----:B------:R-:W-:Y:S01]  /*4da0*/  UMOV UR69, UR23 ;  /* 0x0000001700457c82 */ /* 0x000fe20008000000 */
[----:B------:R-:W-:Y:S01]  /*4db0*/  IMAD.U32 R102, RZ, RZ, UR31 ;  /* 0x0000001fff667e24 */ /* 0x000fe2000f8e00ff */
        /* <DEDUP_REMOVED lines=17> */
[----:B-----5:R-:W-:Y:S01]  /*4ed0*/  R2UR.FILL UR59, R101 ;  /* 0x00000000653b72ca */ /* 0x020fe200004e0000 */
[----:B------:R-:W-:Y:S01]  /*4ee0*/  UMOV UR60, UR31 ;  /* 0x0000001f003c7c82 */ /* 0x000fe20008000000 */
[----:B------:R-:W-:Y:S01]  /*4ef0*/  UMOV UR61, UR23 ;  /* 0x00000017003d7c82 */ /* 0x000fe20008000000 */
[----:B------:R-:W-:Y:S01]  /*4f00*/  @P0 R2UR UR7, R30 ;  /* 0x000000001e0702ca */ /* 0x000fe200000e0000 */
[----:B------:R-:W-:Y:S01]  /*4f10*/  @P0 IMAD.X R30, RZ, RZ, R29, P5 ;  /* 0x000000ffff1e0224 */ /* 0x000fe200028e061d */
[----:B------:R4:W-:Y:S01]  /*4f20*/  UTMALDG.5D.IM2COL.2CTA [UR8], [UR16], UR6, desc[UR4] ;  /* 0x00000408100073b4 */ /* 0x0009e20008261006 */
[----:B------:R-:W-:Y:S03]  /*4f30*/  VIADD R102, R102, 0x1 ;  /* 0x0000000166667836 */ /* 0x000fe60000000000 */
[----:B------:R-:W-:Y:S01]  /*4f40*/  @P0 R2UR UR15, R30 ;  /* 0x000000001e0f02ca */ /* 0x000fe200000e0000 */
[C---:B------:R-:W-:Y:S01]  /*4f50*/  @P0 VIADD R30, R33.reuse, 0x28400 ;  /* 0x00028400211e0836 */ /* 0x040fe20000000000 */
[----:B------:R-:W-:Y:S04]  /*4f60*/  ISETP.NE.AND P6, PT, R102, R27, PT ;  /* 0x0000001b6600720c */ /* 0x000fe80003fc5270 */
[----:B------:R-:W-:Y:S01]  /*4f70*/  @P0 R2UR UR48, R30 ;  /* 0x000000001e3002ca */ /* 0x000fe200000e0000 */
[----:B------:R-:W-:Y:S01]  /*4f80*/  IMAD.U32 R106, RZ, RZ, UR7 ;  /* 0x00000007ff6a7e24 */ /* 0x000fe2000f8e00ff */
[----:B------:R-:W-:Y:S01]  /*4f90*/  SEL R101, R102, RZ, P6 ;  /* 0x000000ff66657207 */ /* 0x000fe20003000000 */
[----:B------:R-:W-:Y:S04]  /*4fa0*/  @P0 VIADD R30, R33, 0x28800 ;  /* 0x00028800211e0836 */ /* 0x000fe80000000000 */
[----:B------:R-:W-:Y:S01]  /*4fb0*/  IMAD.U32 R107, RZ, RZ, UR15 ;  /* 0x0000000fff6b7e24 */ /* 0x000fe2000f8e00ff */
[----:B------:R-:W-:Y:S02]  /*4fc0*/  UMOV UR15, UR54 ;  /* 0x00000036000f7c82 */ /* 0x000fe40008000000 */
[----:B------:R-:W-:Y:S01]  /*4fd0*/  UMOV UR70, UR15 ;  /* 0x0000000f00467c82 */ /* 0x000fe20008000000 */
[----:B------:R-:W-:Y:S01]  /*4fe0*/  UMOV UR62, UR15 ;  /* 0x0000000f003e7c82 */ /* 0x000fe20008000000 */
[----:B------:R-:W-:Y:S01]  /*4ff0*/  @P0 R2UR UR7, R107 ;  /* 0x000000006b0702ca */ /* 0x000fe200000e0000 */
[----:B------:R-:W-:Y:S01]  /*5000*/  UMOV UR38, UR15 ;  /* 0x0000000f00267c82 */ /* 0x000fe20008000000 */
[----:B------:R-:W-:Y:S01]  /*5010*/  UMOV UR22, UR15 ;  /* 0x0000000f00167c82 */ /* 0x000fe20008000000 */
[----:B-1----:R-:W-:Y:S01]  /*5020*/  @P0 R2UR UR24, R30 ;  /* 0x000000001e1802ca */ /* 0x002fe200000e0000 */
[C---:B------:R-:W-:Y:S01]  /*5030*/  @P0 VIADD R30, R33.reuse, 0x28c00 ;  /* 0x00028c00211e0836 */ /* 0x040fe20000000000 */
[----:B------:R-:W-:Y:S01]  /*5040*/  UMOV UR28, UR31 ;  /* 0x0000001f001c7c82 */ /* 0x000fe20008000000 */
[----:B------:R-:W-:Y:S01]  /*5050*/  UMOV UR29, UR23 ;  /* 0x00000017001d7c82 */ /* 0x000fe20008000000 */
[----:B------:R-:W-:Y:S01]  /*5060*/  UMOV UR30, UR15 ;  /* 0x0000000f001e7c82 */ /* 0x000fe20008000000 */
[----:B---3--:R-:W-:Y:S01]  /*5070*/  R2UR UR43, R32 ;  /* 0x00000000202b72ca */ /* 0x008fe200000e0000 */
[----:B------:R-:W-:Y:S01]  /*5080*/  UMOV UR44, UR31 ;  /* 0x0000001f002c7c82 */ /* 0x000fe20008000000 */
[----:B------:R-:W-:Y:S01]  /*5090*/  @P0 R2UR UR40, R30 ;  /* 0x000000001e2802ca */ /* 0x000fe200000e0000 */
[C---:B------:R-:W-:Y:S01]  /*50a0*/  @P0 VIADD R30, R33.reuse, 0x29000 ;  /* 0x00029000211e0836 */ /* 0x040fe20000000000 */
[----:B------:R-:W-:Y:S01]  /*50b0*/  UMOV UR45, UR23 ;  /* 0x00000017002d7c82 */ /* 0x000fe20008000000 */
[----:B------:R-:W-:Y:S01]  /*50c0*/  UMOV UR46, UR15 ;  /* 0x0000000f002e7c82 */ /* 0x000fe20008000000 */
[----:B----4-:R-:W-:Y:S01]  /*50d0*/  @P0 R2UR UR6, R106 ;  /* 0x000000006a0602ca */ /* 0x010fe200000e0000 */
[----:B------:R-:W-:Y:S01]  /*50e0*/  UMOV UR12, UR31 ;  /* 0x0000001f000c7c82 */ /* 0x000fe20008000000 */
[----:B------:R-:W-:Y:S01]  /*50f0*/  UMOV UR13, UR23 ;  /* 0x00000017000d7c82 */ /* 0x000fe20008000000 */
[----:B------:R-:W-:Y:S01]  /*5100*/  UMOV UR14, UR15 ;  /* 0x0000000f000e7c82 */ /* 0x000fe20008000000 */
[----:B------:R-:W-:Y:S01]  /*5110*/  UMOV UR17, UR39 ;  /* 0x0000002700117c82 */ /* 0x000fe20008000000 */
[----:B------:R-:W-:Y:S02]  /*5120*/  UMOV UR8, UR51 ;  /* 0x0000003300087c82 */ /* 0x000fe40008000000 */
[----:B------:R-:W-:Y:S01]  /*5130*/  UMOV UR9, UR43 ;  /* 0x0000002b00097c82 */ /* 0x000fe20008000000 */
[----:B------:R-:W-:Y:S01]  /*5140*/  UMOV UR27, UR8 ;  /* 0x00000008001b7c82 */ /* 0x000fe20008000000 */
[----:B------:R-:W-:Y:S01]  /*5150*/  @P0 R2UR UR8, R30 ;  /* 0x000000001e0802ca */ /* 0x000fe200000e0000 */
[----:B------:R-:W-:Y:S01]  /*5160*/  UMOV UR11, UR9 ;  /* 0x00000009000b7c82 */ /* 0x000fe20008000000 */
[----:B------:R-:W-:Y:S01]  /*5170*/  UMOV UR9, UR39 ;  /* 0x0000002700097c82 */ /* 0x000fe20008000000 */
[C---:B------:R-:W-:Y:S01]  /*5180*/  @P0 VIADD R30, R33.reuse, 0x29400 ;  /* 0x00029400211e0836 */ /* 0x040fe20000000000 */
[----:B------:R1:W-:Y:S04]  /*5190*/  UTMALDG.5D.2CTA [UR48], [UR6], desc[UR4] ;  /* 0x00000430060075b4 */ /* 0x0003e80008221000 */
[----:B------:R-:W-:Y:S01]  /*51a0*/  @P0 R2UR UR64, R30 ;  /* 0x000000001e4002ca */ /* 0x000fe200000e0000 */
[C---:B------:R-:W-:Y:S01]  /*51b0*/  @P0 VIADD R30, R33.reuse, 0x29800 ;  /* 0x00029800211e0836 */ /* 0x040fe20000000000 */
[----:B------:R3:W-:Y:S01]  /*51c0*/  UTMALDG.5D.2CTA [UR24], [UR6], desc[UR4] ;  /* 0x00000418060075b4 */ /* 0x0007e20008221000 */
[----:B------:R4:W-:Y:S02]  /*51d0*/  UTMALDG.5D.2CTA [UR40], [UR6], desc[UR4] ;  /* 0x00000428060075b4 */ /* 0x0009e40008221000 */
[----:B------:R5:W-:Y:S08]  /*51e0*/  UTMALDG.5D.2CTA [UR8], [UR6], desc[UR4] ;  /* 0x00000408060075b4 */ /* 0x000bf00008221000 */
[----:B------:R-:W-:Y:S01]  /*51f0*/  UTMALDG.5D.2CTA [UR64], [UR6], desc[UR4] ;  /* 0x00000440060075b4 */ /* 0x000fe20008221000 */
[----:B-1----:R-:W-:Y:S01]  /*5200*/  R2UR.FILL UR51, R100 ;  /* 0x00000000643372ca */ /* 0x002fe200004e0000 */
[----:B------:R-:W-:Y:S01]  /*5210*/  UMOV UR52, UR31 ;  /* 0x0000001f00347c82 */ /* 0x000fe20008000000 */
[----:B------:R-:W-:Y:S01]  /*5220*/  UMOV UR53, UR23 ;  /* 0x0000001700357c82 */ /* 0x000fe20008000000 */
[----:B------:R-:W-:Y:S01]  /*5230*/  UMOV UR54, UR15 ;  /* 0x0000000f00367c82 */ /* 0x000fe20008000000 */
[----:B------:R-:W-:Y:S01]  /*5240*/  IMAD.U32 R100, RZ, RZ, UR15 ;  /* 0x0000000fff647e24 */ /* 0x000fe2000f8e00ff */
[----:B---3--:R-:W-:Y:S01]  /*5250*/  @P0 R2UR UR24, R30 ;  /* 0x000000001e1802ca */ /* 0x008fe200000e0000 */
[C---:B------:R-:W-:Y:S01]  /*5260*/  @P0 VIADD R30, R33.reuse, 0x29c00 ;  /* 0x00029c00211e0836 */ /* 0x040fe20000000000 */
[----:B------:R-:W-:Y:S01]  /*5270*/  UMOV UR27, UR67 ;  /* 0x00000043001b7c82 */ /* 0x000fe20008000000 */
[----:B------:R-:W-:Y:S03]  /*5280*/  VIADD R100, R100, 0x1 ;  /* 0x0000000164647836 */ /* 0x000fe60000000000 */
[----:B------:R-:W-:Y:S01]  /*5290*/  @P0 R2UR UR56, R30 ;  /* 0x000000001e3802ca */ /* 0x000fe200000e0000 */
[C---:B------:R-:W-:Y:S01]  /*52a0*/  @P0 VIADD R30, R33.reuse, 0x2a000 ;  /* 0x0002a000211e0836 */ /* 0x040fe20000000000 */
[----:B----4-:R-:W-:Y:S05]  /*52b0*/  R2UR.FILL UR43, R104 ;  /* 0x00000000682b72ca */ /* 0x010fea00004e0000 */
[----:B------:R1:W-:Y:S01]  /*52c0*/  UTMALDG.5D.2CTA [UR24], [UR6], desc[UR4] ;  /* 0x00000418060075b4 */ /* 0x0003e20008221000 */
[----:B-----5:R-:W-:Y:S01]  /*52d0*/  @P0 R2UR UR8, R30 ;  /* 0x000000001e0802ca */ /* 0x020fe200000e0000 */
[----:B------:R-:W-:Y:S01]  /*52e0*/  UMOV UR11, UR59 ;  /* 0x0000003b000b7c82 */ /* 0x000fe20008000000 */
[C---:B------:R-:W-:Y:S03]  /*52f0*/  @P0 VIADD R30, R33.reuse, 0x2a400 ;  /* 0x0002a400211e0836 */ /* 0x040fe60000000000 */
[----:B------:R-:W-:Y:S02]  /*5300*/  UTMALDG.5D.2CTA [UR56], [UR6], desc[UR4] ;  /* 0x00000438060075b4 */ /* 0x000fe40008221000 */
[----:B------:R-:W-:Y:S01]  /*5310*/  @P0 R2UR UR48, R30 ;  /* 0x000000001e3002ca */ /* 0x000fe200000e0000 */
[C---:B------:R-:W-:Y:S05]  /*5320*/  @P0 VIADD R30, R33.reuse, 0x2a800 ;  /* 0x0002a800211e0836 */ /* 0x040fea0000000000 */
[----:B------:R3:W-:Y:S07]  /*5330*/  UTMALDG.5D.2CTA [UR8], [UR6], desc[UR4] ;  /* 0x00000408060075b4 */ /* 0x0007ee0008221000 */
[----:B------:R-:W-:Y:S01]  /*5340*/  UTMALDG.5D.2CTA [UR48], [UR6], desc[UR4] ;  /* 0x00000430060075b4 */ /* 0x000fe20008221000 */
[----:B-1----:R-:W-:Y:S01]  /*5350*/  @P0 R2UR UR24, R30 ;  /* 0x000000001e1802ca */ /* 0x002fe200000e0000 */
[C---:B------:R-:W-:Y:S01]  /*5360*/  @P0 VIADD R30, R33.reuse, 0x2ac00 ;  /* 0x0002ac00211e0836 */ /* 0x040fe20000000000 */
[----:B------:R-:W-:Y:S04]  /*5370*/  UMOV UR27, UR51 ;  /* 0x00000033001b7c82 */ /* 0x000fe80008000000 */
[----:B------:R-:W-:Y:S01]  /*5380*/  @P0 R2UR UR40, R30 ;  /* 0x000000001e2802ca */ /* 0x000fe200000e0000 */
[C---:B------:R-:W-:Y:S06]  /*5390*/  @P0 VIADD R30, R33.reuse, 0x2b000 ;  /* 0x0002b000211e0836 */ /* 0x040fec0000000000 */
[----:B------:R1:W-:Y:S01]  /*53a0*/  UTMALDG.5D.2CTA [UR24], [UR6], desc[UR4] ;  /* 0x00000418060075b4 */ /* 0x0003e20008221000 */
[----:B---3--:R-:W-:Y:S01]  /*53b0*/  @P0 R2UR UR8, R30 ;  /* 0x000000001e0802ca */ /* 0x008fe200000e0000 */
        /* <DEDUP_REMOVED lines=9> */
[----:B------:R-:W-:Y:S01]  /*5450*/  UMOV UR27, UR35 ;  /* 0x00000023001b7c82 */ /* 0x000fe20008000000 */
[----:B------:R-:W-:Y:S03]  /*5460*/  @P0 VIADD R33, R33, 0x2c000 ;  /* 0x0002c00021210836 */ /* 0x000fe60000000000 */
[----:B------:R-:W-:Y:S01]  /*5470*/  @P0 R2UR UR16, R30 ;  /* 0x000000001e1002ca */ /* 0x000fe200000e0000 */
[----:B------:R-:W-:Y:S06]  /*5480*/  VIADD R30, R16, 0x1 ;  /* 0x00000001101e7836 */ /* 0x000fec0000000000 */
[----:B------:R-:W-:Y:S01]  /*5490*/  UTMALDG.5D.2CTA [UR24], [UR6], desc[UR4] ;  /* 0x00000418060075b4 */ /* 0x000fe20008221000 */
[----:B---3--:R-:W-:Y:S01]  /*54a0*/  @P0 R2UR UR8, R33 ;  /* 0x00000000210802ca */ /* 0x008fe200000e0000 */
[----:B------:R-:W-:Y:S01]  /*54b0*/  IMAD.U32 R33, RZ, RZ, UR23 ;  /* 0x00000017ff217e24 */ /* 0x000fe2000f8e00ff */
[----:B------:R-:W-:Y:S03]  /*54c0*/  UMOV UR11, UR19 ;  /* 0x00000013000b7c82 */ /* 0x000fe60008000000 */
[----:B------:R-:W-:Y:S01]  /*54d0*/  VIADD R33, R33, 0x1 ;  /* 0x0000000121217836 */ /* 0x000fe20000000000 */
[----:B------:R-:W-:Y:S01]  /*54e0*/  UTMALDG.5D.2CTA [UR16], [UR6], desc[UR4] ;  /* 0x00000410060075b4 */ /* 0x000fe20008221000 */
[----:B------:R-:W-:Y:S05]  /*54f0*/  @P6 IMAD R33, RZ, RZ, UR23 ;  /* 0x00000017ff216e24 */ /* 0x000fea000f8e02ff */
[C---:B------:R-:W-:Y:S01]  /*5500*/  ISETP.NE.AND P5, PT, R33.reuse, R8, PT ;  /* 0x000000082100720c */ /* 0x040fe20003fa5270 */
[----:B------:R1:W-:Y:S03]  /*5510*/  UTMALDG.5D.2CTA [UR8], [UR6], desc[UR4] ;  /* 0x00000408060075b4 */ /* 0x0003e60008221000 */
[----:B------:R-:W-:Y:S09]  /*5520*/  SEL R33, R33, RZ, P5 ;  /* 0x000000ff21217207 */ /* 0x000ff20002800000 */
[----:B------:R-:W-:Y:S05]  /*5530*/  @P5 IMAD R100, RZ, RZ, UR15 ;  /* 0x0000000fff645e24 */ /* 0x000fea000f8e02ff */
[C---:B------:R-:W-:Y:S04]  /*5540*/  ISETP.NE.AND P0, PT, R100.reuse, R9, PT ;  /* 0x000000096400720c */ /* 0x040fe80003f05270 */
[----:B------:R-:W-:Y:S09]  /*5550*/  SEL R100, R100, RZ, P0 ;  /* 0x000000ff64647207 */ /* 0x000ff20000000000 */
[----:B------:R-:W-:Y:S01]  /*5560*/  @P0 IMAD.MOV R30, RZ, RZ, R16 ;  /* 0x000000ffff1e0224 */ /* 0x000fe200078e0210 */
[----:B------:R-:W-:Y:S03]  /*5570*/  ISETP.NE.AND P0, PT, R25, R14, PT ;  /* 0x0000000e1900720c */ /* 0x000fe60003f05270 */
[----:B------:R-:W-:Y:S01]  /*5580*/  IMAD.MOV.U32 R16, RZ, RZ, R30 ;  /* 0x000000ffff107224 */ /* 0x000fe200078e001e */
[----:B-1----:R-:W-:Y:S01]  /*5590*/  R2UR UR4, R33 ;  /* 0x00000000210472ca */ /* 0x002fe200000e0000 */
[----:B------:R-:W-:Y:S01]  /*55a0*/  IMAD.MOV.U32 R33, RZ, RZ, R103 ;  /* 0x000000ffff217224 */ /* 0x000fe200078e0067 */
[----:B------:R-:W-:Y:S11]  /*55b0*/  R2UR UR5, R101 ;  /* 0x00000000650572ca */ /* 0x000ff600000e0000 */
[----:B------:R-:W-:Y:S01]  /*55c0*/  IMAD.U32 R105, RZ, RZ, UR4 ;  /* 0x00000004ff697e24 */ /* 0x000fe2000f8e00ff */
[----:B------:R-:W-:Y:S01]  /*55d0*/  R2UR UR4, R100 ;  /* 0x00000000640472ca */ /* 0x000fe200000e0000 */
[----:B------:R-:W-:Y:S11]  /*55e0*/  IMAD.U32 R104, RZ, RZ, UR5 ;  /* 0x00000005ff687e24 */ /* 0x000ff6000f8e00ff */
[----:B------:R-:W-:Y:S01]  /*55f0*/  @!UPT UIADD3 URZ, UPT, UPT, URZ, URZ, URZ ;  /* 0x000000fffffff290 */ /* 0x000fe2000fffe0ff */
[----:B------:R-:W-:Y:S01]  /*5600*/  IMAD.U32 R106, RZ, RZ, UR4 ;  /* 0x00000004ff6a7e24 */ /* 0x000fe2000f8e00ff */
[----:B--2---:R-:W-:Y:S06]  /*5610*/  @P0 BRA `(.L_x_28) ;  /* 0xffffffe000300947 */ /* 0x004fec000383ffff */
.L_x_22:
[----:B------:R-:W-:Y:S01]  /*5620*/  ISETP.GE.AND P0, PT, R23, 0x1, PT ;  /* 0x000000011700780c */ /* 0x000fe20003f06270 */
[----:B---3--:R-:W-:Y:S01]  /*5630*/  IMAD R3, R103, 0x8, R4 ;  /* 0x0000000867037824 */ /* 0x008fe200078e0204 */
[----:B------:R-:W-:Y:S01]  /*5640*/  SHF.L.U32 R0, R20, 0x1f, RZ ;  /* 0x0000001f14007819 */ /* 0x000fe200000006ff */
[----:B------:R3:W-:Y:S03]  /*5650*/  @!P3 SYNCS.ARRIVE.TRANS64.A1T0 RZ, [R4+URZ+0x88], RZ ;  /* 0x000088ff04ffb9a7 */ /* 0x0007e600081000ff */
[----:B------:R3:W1:Y:S07]  /*5660*/  SYNCS.PHASECHK.TRANS64.TRYWAIT P3, [R3+URZ+0x20], R0 ;  /* 0x00002000030075a7 */ /* 0x00066e00080611ff */
[----:B------:R-:W-:Y:S05]  /*5670*/  @!P0 BRA `(.L_x_29) ;  /* 0x0000003c004c8947 */ /* 0x000fea0003800000 */
[----:B------:R-:W2:Y:S01]  /*5680*/  LDC.64 R6, c[0x0][0x480] ;  /* 0x00012000ff067b82 */ /* 0x000ea20000000a00 */
[C---:B------:R-:W-:Y:S01]  /*5690*/  VIADD R54, R31.reuse, 0x8 ;  /* 0x000000081f367836 */ /* 0x040fe20000000000 */
[C---:B------:R-:W-:Y:S01]  /*56a0*/  IADD3 R40, PT, PT, R31.reuse, 0x28, RZ ;  /* 0x000000281f287810 */ /* 0x040fe20007ffe0ff */
[C---:B------:R-:W-:Y:S01]  /*56b0*/  VIADD R39, R31.reuse, 0x30 ;  /* 0x000000301f277836 */ /* 0x040fe20000000000 */
[C---:B------:R-:W-:Y:S01]  /*56c0*/  IADD3 R2, PT, PT, R31.reuse, 0x50, RZ ;  /* 0x000000501f027810 */ /* 0x040fe20007ffe0ff */
[C---:B------:R-:W-:Y:S01]  /*56d0*/  VIADD R9, R31.reuse, 0x60 ;  /* 0x000000601f097836 */ /* 0x040fe20000000000 */
[C---:B---3--:R-:W-:Y:S01]  /*56e0*/  IADD3 R0, PT, PT, R31.reuse, 0x78, RZ ;  /* 0x000000781f007810 */ /* 0x048fe20007ffe0ff */
[C---:B-----5:R-:W-:Y:S01]  /*56f0*/  VIADD R33, R31.reuse, 0x58 ;  /* 0x000000581f217836 */ /* 0x060fe20000000000 */
[----:B------:R-:W3:Y:S01]  /*5700*/  LDC.64 R34, c[0x0][0x488] ;  /* 0x00012200ff227b82 */ /* 0x000ee20000000a00 */
        /* <DEDUP_REMOVED lines=9> */
[----:B--2---:R-:W-:Y:S01]  /*57a0*/  ISETP.NE.AND P0, PT, R6, 0x1, PT ;  /* 0x000000010600780c */ /* 0x004fe20003f05270 */
[----:B------:R-:W-:Y:S01]  /*57b0*/  IMAD.HI.U32 R59, R54, R7, RZ ;  /* 0x00000007363b7227 */ /* 0x000fe200078e00ff */
[----:B------:R-:W-:-:S02]  /*57c0*/  UIADD3 UR27, UPT, UPT, UR58, 0x8, URZ ;  /* 0x000000083a1b7890 */ /* 0x000fc4000fffe0ff */
[----:B------:R-:W-:Y:S01]  /*57d0*/  UIADD3 UR67, UPT, UPT, UR58, 0x10, URZ ;  /* 0x000000103a437890 */ /* 0x000fe2000fffe0ff */
[-C--:B------:R-:W-:Y:S01]  /*57e0*/  IMAD.HI.U32 R53, R40, R7.reuse, RZ ;  /* 0x0000000728357227 */ /* 0x080fe200078e00ff */
[----:B------:R-:W-:Y:S01]  /*57f0*/  UIADD3 UR59, UPT, UPT, UR58, 0x18, URZ ;  /* 0x000000183a3b7890 */ /* 0x000fe2000fffe0ff */
[-C--:B---3--:R-:W-:Y:S02]  /*5800*/  SHF.R.U32.HI R59, RZ, R34.reuse, R59 ;  /* 0x00000022ff3b7219 */ /* 0x088fe4000001163b */
[----:B------:R-:W-:Y:S01]  /*5810*/  IMAD.HI.U32 R63, R39, R7, RZ ;  /* 0x00000007273f7227 */ /* 0x000fe200078e00ff */
[-C--:B------:R-:W-:Y:S02]  /*5820*/  SHF.R.U32.HI R53, RZ, R34.reuse, R53 ;  /* 0x00000022ff357219 */ /* 0x080fe40000011635 */
[----:B------:R-:W-:Y:S01]  /*5830*/  SEL R58, R54, R59, !P0 ;  /* 0x0000003b363a7207 */ /* 0x000fe20004000000 */
[----:B------:R-:W-:Y:S01]  /*5840*/  IMAD.HI.U32 R3, R9, R7, RZ ;  /* 0x0000000709037227 */ /* 0x000fe200078e00ff */
[----:B------:R-:W-:-:S02]  /*5850*/  SHF.R.U32.HI R52, RZ, R34, R63 ;  /* 0x00000022ff347219 */ /* 0x000fc4000001163f */
[----:B------:R-:W-:Y:S01]  /*5860*/  SEL R53, R40, R53, !P0 ;  /* 0x0000003528357207 */ /* 0x000fe20004000000 */
[-C--:B------:R-:W-:Y:S01]  /*5870*/  IMAD.HI.U32 R41, R33, R7.reuse, RZ ;  /* 0x0000000721297227 */ /* 0x080fe200078e00ff */
[----:B------:R-:W-:Y:S02]  /*5880*/  SHF.R.U32.HI R44, RZ, R34, R3 ;  /* 0x00000022ff2c7219 */ /* 0x000fe40000011603 */
[----:B------:R-:W-:Y:S01]  /*5890*/  SEL R52, R39, R52, !P0 ;  /* 0x0000003427347207 */ /* 0x000fe20004000000 */
[-C--:B------:R-:W-:Y:S01]  /*58a0*/  IMAD.HI.U32 R47, R2, R7.reuse, RZ ;  /* 0x00000007022f7227 */ /* 0x080fe200078e00ff */
[----:B------:R-:W-:Y:S02]  /*58b0*/  SHF.R.U32.HI R46, RZ, R34, R41 ;  /* 0x00000022ff2e7219 */ /* 0x000fe40000011629 */
[----:B------:R-:W-:Y:S01]  /*58c0*/  SEL R44, R9, R44, !P0 ;  /* 0x0000002c092c7207 */ /* 0x000fe20004000000 */
[----:B------:R-:W-:Y:S01]  /*58d0*/  IMAD.HI.U32 R25, R5, R7, RZ ;  /* 0x0000000705197227 */ /* 0x000fe200078e00ff */
[----:B------:R-:W-:-:S02]  /*58e0*/  SHF.R.U32.HI R47, RZ, R34, R47 ;  /* 0x00000022ff2f7219 */ /* 0x000fc4000001162f */
[----:B------:R-:W-:Y:S01]  /*58f0*/  SEL R46, R33, R46, !P0 ;  /* 0x0000002e212e7207 */ /* 0x000fe20004000000 */
[----:B------:R-:W-:Y:S01]  /*5900*/  IMAD.MOV R3, RZ, RZ, -R58 ;  /* 0x000000ffff037224 */ /* 0x000fe200078e0a3a */
[-C--:B------:R-:W-:Y:S01]  /*5910*/  SHF.R.U32.HI R30, RZ, R34.reuse, R25 ;  /* 0x00000022ff1e7219 */ /* 0x080fe20000011619 */
[----:B------:R-:W-:Y:S01]  /*5920*/  IMAD.HI.U32 R57, R48, R7, RZ ;  /* 0x0000000730397227 */ /* 0x000fe200078e00ff */
[----:B------:R-:W-:Y:S02]  /*5930*/  IADD3 R25, PT, PT, -R53, RZ, RZ ;  /* 0x000000ff35197210 */ /* 0x000fe40007ffe1ff */
[----:B------:R-:W-:Y:S01]  /*5940*/  SEL R47, R2, R47, !P0 ;  /* 0x0000002f022f7207 */ /* 0x000fe20004000000 */
[----:B------:R-:W-:Y:S01]  /*5950*/  IMAD R54, R6, R3, R54 ;  /* 0x0000000306367224 */ /* 0x000fe200078e0236 */
[----:B------:R-:W-:Y:S01]  /*5960*/  SHF.R.U32.HI R57, RZ, R34, R57 ;  /* 0x00000022ff397219 */ /* 0x000fe20000011639 */
[----:B------:R-:W-:Y:S02]  /*5970*/  IMAD.MOV R3, RZ, RZ, -R52 ;  /* 0x000000ffff037224 */ /* 0x000fe400078e0a34 */
[----:B------:R-:W-:Y:S01]  /*5980*/  IMAD.HI.U32 R65, R45, R7, RZ ;  /* 0x000000072d417227 */ /* 0x000fe200078e00ff */
[----:B------:R-:W-:-:S02]  /*5990*/  SEL R57, R48, R57, !P0 ;  /* 0x0000003930397207 */ /* 0x000fc40004000000 */
[----:B------:R-:W-:Y:S01]  /*59a0*/  R2UR UR52, R54 ;  /* 0x00000000363472ca */ /* 0x000fe200000e0000 */
        /* <DEDUP_REMOVED lines=20> */
[C---:B------:R-:W-:Y:S01]  /*5af0*/  IMAD R40, R6.reuse, R25, R40 ;  /* 0x0000001906287224 */ /* 0x040fe200078e0228 */
[----:B------:R-:W-:Y:S01]  /*5b00*/  IADD3 R25, PT, PT, -R47, RZ, RZ ;  /* 0x000000ff2f197210 */ /* 0x000fe20007ffe1ff */
[C---:B------:R-:W-:Y:S01]  /*5b10*/  IMAD R39, R6.reuse, R3, R39 ;  /* 0x0000000306277224 */ /* 0x040fe200078e0227 */
[----:B------:R-:W-:Y:S01]  /*5b20*/  SHF.R.U32.HI R7, RZ, R34, R7 ;  /* 0x00000022ff077219 */ /* 0x000fe20000011607 */
[----:B------:R-:W-:Y:S01]  /*5b30*/  IMAD.MOV R3, RZ, RZ, -R46 ;  /* 0x000000ffff037224 */ /* 0x000fe200078e0a2e */
[----:B------:R-:W-:Y:S01]  /*5b40*/  SEL R60, R31, R60, !P0 ;  /* 0x0000003c1f3c7207 */ /* 0x000fe20004000000 */
[C---:B------:R-:W-:Y:S01]  /*5b50*/  IMAD R34, R6.reuse, R25, R2 ;  /* 0x0000001906227224 */ /* 0x040fe200078e0202 */
[----:B------:R-:W-:Y:S01]  /*5b60*/  R2UR UR44, R39 ;  /* 0x00000000272c72ca */ /* 0x000fe200000e0000 */
[----:B------:R-:W-:Y:S01]  /*5b70*/  IMAD R33, R6, R3, R33 ;  /* 0x0000000306217224 */ /* 0x000fe200078e0221 */
[----:B------:R-:W-:Y:S01]  /*5b80*/  R2UR UR40, R40 ;  /* 0x00000000282872ca */ /* 0x000fe200000e0000 */
[----:B------:R-:W2:Y:S01]  /*5b90*/  LDC.64 R2, c[0x0][0x490] ;  /* 0x00012400ff027b82 */ /* 0x000ea20000000a00 */
[----:B------:R-:W-:Y:S01]  /*5ba0*/  IMAD.MOV R41, RZ, RZ, -R57 ;  /* 0x000000ffff297224 */ /* 0x000fe200078e0a39 */
[----:B------:R-:W-:Y:S01]  /*5bb0*/  R2UR UR36, R34 ;  /* 0x00000000222472ca */ /* 0x000fe200000e0000 */
[----:B------:R-:W-:Y:S01]  /*5bc0*/  IMAD.MOV R32, RZ, RZ, -R56 ;  /* 0x000000ffff207224 */ /* 0x000fe200078e0a38 */
[----:B------:R-:W-:Y:S01]  /*5bd0*/  R2UR UR34, R33 ;  /* 0x00000000212272ca */ /* 0x000fe200000e0000 */
[----:B------:R-:W-:-:S02]  /*5be0*/  IMAD R48, R6, R41, R48 ;  /* 0x0000002906307224 */ /* 0x000fc400078e0230 */
[----:B------:R-:W-:Y:S02]  /*5bf0*/  IMAD.MOV R41, RZ, RZ, -R51 ;  /* 0x000000ffff297224 */ /* 0x000fe400078e0a33 */
[----:B------:R-:W-:Y:S01]  /*5c00*/  IMAD R45, R6, R32, R45 ;  /* 0x00000020062d7224 */ /* 0x000fe200078e022d */
[----:B------:R-:W-:Y:S01]  /*5c10*/  R2UR UR50, R48 ;  /* 0x00000000303272ca */ /* 0x000fe200000e0000 */
[C---:B------:R-:W-:Y:S01]  /*5c20*/  IMAD R38, R6.reuse, R41, R38 ;  /* 0x0000002906267224 */ /* 0x040fe200078e0226 */
[----:B------:R-:W-:Y:S01]  /*5c30*/  SEL R41, R5, R30, !P0 ;  /* 0x0000001e05297207 */ /* 0x000fe20004000000 */
[----:B------:R-:W-:Y:S01]  /*5c40*/  IMAD.MOV R30, RZ, RZ, -R44 ;  /* 0x000000ffff1e7224 */ /* 0x000fe200078e0a2c */
[----:B------:R-:W-:Y:S01]  /*5c50*/  R2UR UR49, R45 ;  /* 0x000000002d3172ca */ /* 0x000fe200000e0000 */
[----:B------:R-:W-:Y:S01]  /*5c60*/  IMAD.MOV R32, RZ, RZ, -R50 ;  /* 0x000000ffff207224 */ /* 0x000fe200078e0a32 */
[----:B------:R-:W-:Y:S01]  /*5c70*/  IADD3 R25, PT, PT, -R41, RZ, RZ ;  /* 0x000000ff29197210 */ /* 0x000fe20007ffe1ff */
[----:B------:R-:W-:Y:S01]  /*5c80*/  IMAD R30, R6, R30, R9 ;  /* 0x0000001e061e7224 */ /* 0x000fe200078e0209 */
[----:B------:R-:W-:Y:S01]  /*5c90*/  R2UR UR39, R38 ;  /* 0x00000000262772ca */ /* 0x000fe200000e0000 */
[----:B------:R-:W-:Y:S01]  /*5ca0*/  IMAD R37, R6, R32, R37 ;  /* 0x0000002006257224 */ /* 0x000fe200078e0225 */
[----:B------:R-:W-:Y:S01]  /*5cb0*/  SEL R32, R0, R7, !P0 ;  /* 0x0000000700207207 */ /* 0x000fe20004000000 */
[----:B------:R-:W-:Y:S01]  /*5cc0*/  IMAD.MOV R27, RZ, RZ, -R55 ;  /* 0x000000ffff1b7224 */ /* 0x000fe200078e0a37 */
[----:B------:R-:W-:Y:S01]  /*5cd0*/  R2UR UR38, R30 ;  /* 0x000000001e2672ca */ /* 0x000fe200000e0000 */
[----:B------:R-:W-:Y:S01]  /*5ce0*/  IMAD.MOV R59, RZ, RZ, -R60 ;  /* 0x000000ffff3b7224 */ /* 0x000fe200078e0a3c */
[----:B------:R-:W-:Y:S01]  /*5cf0*/  ISETP.NE.AND P0, PT, R35, 0x1, PT ;  /* 0x000000012300780c */ /* 0x000fe20003f05270 */
[----:B--2---:R-:W-:Y:S01]  /*5d00*/  IMAD.HI.U32 R34, R57, R2, RZ ;  /* 0x0000000239227227 */ /* 0x004fe200078e00ff */
[----:B------:R-:W-:-:S03]  /*5d10*/  R2UR UR43, R37 ;  /* 0x00000000252b72ca */ /* 0x000fc600000e0000 */
[----:B------:R-:W-:Y:S01]  /*5d20*/  IMAD.HI.U32 R30, R53, R2, RZ ;  /* 0x00000002351e7227 */ /* 0x000fe200078e00ff */
[----:B------:R-:W-:-:S03]  /*5d30*/  SHF.R.U32.HI R34, RZ, R3, R34 ;  /* 0x00000003ff227219 */ /* 0x000fc60000011622 */
[----:B------:R-:W-:Y:S01]  /*5d40*/  IMAD.MOV R7, RZ, RZ, -R32 ;  /* 0x000000ffff077224 */ /* 0x000fe200078e0a20 */
[----:B------:R-:W-:Y:S01]  /*5d50*/  SEL R39, R57, R34, !P0 ;  /* 0x0000002239277207 */ /* 0x000fe20004000000 */
[C---:B------:R-:W-:Y:S01]  /*5d60*/  IMAD R42, R6.reuse, R27, R42 ;  /* 0x0000001b062a7224 */ /* 0x040fe200078e022a */
[----:B------:R-:W-:Y:S01]  /*5d70*/  SHF.R.U32.HI R30, RZ, R3, R30 ;  /* 0x00000003ff1e7219 */ /* 0x000fe2000001161e */
[----:B------:R-:W-:Y:S01]  /*5d80*/  IMAD.MOV R27, RZ, RZ, -R49 ;  /* 0x000000ffff1b7224 */ /* 0x000fe200078e0a31 */
[----:B------:R-:W-:Y:S01]  /*5d90*/  R2UR UR51, R39 ;  /* 0x00000000273372ca */ /* 0x000fe200000e0000 */
[----:B------:R-:W-:Y:S01]  /*5da0*/  IMAD R7, R6, R7, R0 ;  /* 0x0000000706077224 */ /* 0x000fe200078e0200 */
[----:B------:R-:W-:Y:S01]  /*5db0*/  SEL R37, R53, R30, !P0 ;  /* 0x0000001e35257207 */ /* 0x000fe20004000000 */
[----:B------:R-:W-:Y:S01]  /*5dc0*/  IMAD.MOV R34, RZ, RZ, -R39 ;  /* 0x000000ffff227224 */ /* 0x000fe200078e0a27 */
[----:B------:R-:W-:Y:S01]  /*5dd0*/  R2UR UR48, R42 ;  /* 0x000000002a3072ca */ /* 0x000fe200000e0000 */
[----:B------:R-:W-:Y:S01]  /*5de0*/  IMAD.HI.U32 R62, R50, R2, RZ ;  /* 0x00000002323e7227 */ /* 0x000fe200078e00ff */
[----:B------:R-:W-:-:S03]  /*5df0*/  R2UR UR29, R7 ;  /* 0x00000000071d72ca */ /* 0x000fc600000e0000 */
[----:B------:R-:W-:Y:S01]  /*5e00*/  IMAD R36, R6, R27, R36 ;  /* 0x0000001b06247224 */ /* 0x000fe200078e0224 */
[----:B------:R-:W-:Y:S01]  /*5e10*/  SHF.R.U32.HI R7, RZ, R3, R62 ;  /* 0x00000003ff077219 */ /* 0x000fe2000001163e */
[----:B------:R-:W-:-:S03]  /*5e20*/  IMAD.HI.U32 R70, R60, R2, RZ ;  /* 0x000000023c467227 */ /* 0x000fc600078e00ff */
[----:B------:R-:W-:Y:S01]  /*5e30*/  R2UR UR42, R36 ;  /* 0x00000000242a72ca */ /* 0x000fe200000e0000 */
[----:B------:R-:W-:Y:S01]  /*5e40*/  IMAD.MOV R27, RZ, RZ, -R43 ;  /* 0x000000ffff1b7224 */ /* 0x000fe200078e0a2b */
[----:B------:R-:W-:Y:S01]  /*5e50*/  SHF.R.U32.HI R45, RZ, R3, R70 ;  /* 0x00000003ff2d7219 */ /* 0x000fe20000011646 */
[----:B------:R-:W-:-:S03]  /*5e60*/  IMAD.HI.U32 R48, R47, R2, RZ ;  /* 0x000000022f307227 */ /* 0x000fc600078e00ff */
[----:B------:R-:W-:Y:S01]  /*5e70*/  SEL R45, R60, R45, !P0 ;  /* 0x0000002d3c2d7207 */ /* 0x000fe20004000000 */
[----:B------:R-:W-:Y:S02]  /*5e80*/  IMAD R57, R35, R34, R57 ;  /* 0x0000002223397224 */ /* 0x000fe400078e0239 */
[----:B------:R-:W-:Y:S01]  /*5e90*/  IMAD.MOV R34, RZ, RZ, -R37 ;  /* 0x000000ffff227224 */ /* 0x000fe200078e0a25 */
[----:B------:R-:W-:Y:S01]  /*5ea0*/  R2UR UR56, R45 ;  /* 0x000000002d3872ca */ /* 0x000fe200000e0000 */
[----:B------:R-:W-:Y:S01]  /*5eb0*/  IMAD.HI.U32 R40, R44, R2, RZ ;  /* 0x000000022c287227 */ /* 0x000fe200078e00ff */
[----:B------:R-:W-:-:S03]  /*5ec0*/  R2UR UR20, R57 ;  /* 0x00000000391472ca */ /* 0x000fc600000e0000 */
[C---:B------:R-:W-:Y:S02]  /*5ed0*/  IMAD R27, R6.reuse, R27, R8 ;  /* 0x0000001b061b7224 */ /* 0x040fe400078e0208 */
[C---:B------:R-:W-:Y:S02]  /*5ee0*/  IMAD R59, R6.reuse, R59, R31 ;  /* 0x0000003b063b7224 */ /* 0x040fe400078e021f */
[----:B------:R-:W-:Y:S01]  /*5ef0*/  IMAD R25, R6, R25, R5 ;  /* 0x0000001906197224 */ /* 0x000fe200078e0205 */
[----:B------:R-:W-:Y:S01]  /*5f00*/  SHF.R.U32.HI R5, RZ, R3, R40 ;  /* 0x00000003ff057219 */ /* 0x000fe20000011628 */
[-C--:B------:R-:W-:Y:S01]  /*5f10*/  IMAD.HI.U32 R38, R55, R2.reuse, RZ ;  /* 0x0000000237267227 */ /* 0x080fe200078e00ff */
[----:B------:R-:W-:Y:S02]  /*5f20*/  R2UR UR37, R27 ;  /* 0x000000001b2572ca */ /* 0x000fe400000e0000 */
[----:B------:R-:W-:Y:S01]  /*5f30*/  SEL R5, R44, R5, !P0 ;  /* 0x000000052c057207 */ /* 0x000fe20004000000 */
[----:B------:R-:W-:Y:S01]  /*5f40*/  IMAD.HI.U32 R68, R58, R2, RZ ;  /* 0x000000023a447227 */ /* 0x000fe200078e00ff */
[----:B------:R-:W-:-:S02]  /*5f50*/  SHF.R.U32.HI R38, RZ, R3, R38 ;  /* 0x00000003ff267219 */ /* 0x000fc40000011626 */
[----:B------:R-:W-:Y:S01]  /*5f60*/  R2UR UR32, R25 ;  /* 0x00000000192072ca */ /* 0x000fe200000e0000 */
[----:B------:R-:W-:Y:S01]  /*5f70*/  IMAD.HI.U32 R66, R56, R2, RZ ;  /* 0x0000000238427227 */ /* 0x000fe200078e00ff */
[----:B------:R-:W-:Y:S02]  /*5f80*/  SEL R38, R55, R38, !P0 ;  /* 0x0000002637267207 */ /* 0x000fe40004000000 */
[-C--:B------:R-:W-:Y:S01]  /*5f90*/  SHF.R.U32.HI R31, RZ, R3.reuse, R68 ;  /* 0x00000003ff1f7219 */ /* 0x080fe20000011644 */
[-C--:B------:R-:W-:Y:S01]  /*5fa0*/  IMAD.HI.U32 R64, R52, R2.reuse, RZ ;  /* 0x0000000234407227 */ /* 0x080fe200078e00ff */
[-C--:B------:R-:W-:Y:S02]  /*5fb0*/  SHF.R.U32.HI R25, RZ, R3.reuse, R66 ;  /* 0x00000003ff197219 */ /* 0x080fe40000011642 */
[----:B------:R-:W-:Y:S01]  /*5fc0*/  R2UR UR57, R59 ;  /* 0x000000003b3972ca */ /* 0x000fe200000e0000 */
[-C--:B------:R-:W-:Y:S01]  /*5fd0*/  IMAD.HI.U32 R8, R51, R2.reuse, RZ ;  /* 0x0000000233087227 */ /* 0x080fe200078e00ff */
[-C--:B------:R-:W-:Y:S01]  /*5fe0*/  SHF.R.U32.HI R27, RZ, R3.reuse, R64 ;  /* 0x00000003ff1b7219 */ /* 0x080fe20000011640 */
[----:B------:R-:W2:Y:S02]  /*5ff0*/  LDC R59, c[0x0][0x4ec] ;  /* 0x00013b00ff3b7b82 */ /* 0x000ea40000000800 */
[----:B------:R-:W-:Y:S01]  /*6000*/  IMAD.HI.U32 R6, R49, R2, RZ ;  /* 0x0000000231067227 */ /* 0x000fe200078e00ff */
[----:B------:R-:W-:-:S02]  /*6010*/  SHF.R.U32.HI R8, RZ, R3, R8 ;  /* 0x00000003ff087219 */ /* 0x000fc40000011608 */
[----:B------:R-:W-:Y:S01]  /*6020*/  SEL R27, R52, R27, !P0 ;  /* 0x0000001b341b7207 */ /* 0x000fe20004000000 */
[----:B------:R-:W-:Y:S01]  /*6030*/  IMAD.HI.U32 R42, R46, R2, RZ ;  /* 0x000000022e2a7227 */ /* 0x000fe200078e00ff */
[----:B------:R-:W-:-:S03]  /*6040*/  SHF.R.U32.HI R6, RZ, R3, R6 ;  /* 0x00000003ff067219 */ /* 0x000fc60000011606 */
[-C--:B------:R-:W-:Y:S01]  /*6050*/  IMAD.HI.U32 R54, R43, R2.reuse, RZ ;  /* 0x000000022b367227 */ /* 0x080fe200078e00ff */
[----:B------:R-:W-:Y:S02]  /*6060*/  SHF.R.U32.HI R9, RZ, R3, R42 ;  /* 0x00000003ff097219 */ /* 0x000fe4000001162a */
[----:B------:R-:W-:Y:S01]  /*6070*/  SEL R42, R58, R31, !P0 ;  /* 0x0000001f3a2a7207 */ /* 0x000fe20004000000 */
[-C--:B------:R-:W-:Y:S01]  /*6080*/  IMAD.HI.U32 R0, R41, R2.reuse, RZ ;  /* 0x0000000229007227 */ /* 0x080fe200078e00ff */
[-C--:B------:R-:W-:Y:S02]  /*6090*/  SHF.R.U32.HI R54, RZ, R3.reuse, R54 ;  /* 0x00000003ff367219 */ /* 0x080fe40000011636 */
[----:B------:R-:W-:Y:S01]  /*60a0*/  R2UR UR54, R42 ;  /* 0x000000002a3672ca */ /* 0x000fe200000e0000 */
[----:B------:R-:W-:Y:S01]  /*60b0*/  IMAD.HI.U32 R36, R32, R2, RZ ;  /* 0x0000000220247227 */ /* 0x000fe200078e00ff */
[-C--:B------:R-:W-:Y:S02]  /*60c0*/  SHF.R.U32.HI R2, RZ, R3.reuse, R48 ;  /* 0x00000003ff027219 */ /* 0x080fe40000011630 */
[----:B------:R-:W-:Y:S01]  /*60d0*/  SHF.R.U32.HI R0, RZ, R3, R0 ;  /* 0x00000003ff007219 */ /* 0x000fe20000011600 */
[----:B------:R-:W-:Y:S01]  /*60e0*/  IMAD R53, R35, R34, R53 ;  /* 0x0000002223357224 */ /* 0x000fe200078e0235 */
[----:B------:R-:W-:Y:S01]  /*60f0*/  SEL R34, R50, R7, !P0 ;  /* 0x0000000732227207 */ /* 0x000fe20004000000 */
[----:B------:R-:W-:Y:S01]  /*6100*/  IMAD.MOV R33, RZ, RZ, -R45 ;  /* 0x000000ffff217224 */ /* 0x000fe200078e0a2d */
[----:B------:R-:W-:Y:S01]  /*6110*/  SEL R7, R47, R2, !P0 ;  /* 0x000000022f077207 */ /* 0x000fe20004000000 */
[----:B------:R-:W-:Y:S01]  /*6120*/  IMAD.MOV R40, RZ, RZ, -R38 ;  /* 0x000000ffff287224 */ /* 0x000fe200078e0a26 */
[----:B------:R-:W-:Y:S01]  /*6130*/  IADD3 R2, PT, PT, -R34, RZ, RZ ;  /* 0x000000ff22027210 */ /* 0x000fe20007ffe1ff */
[----:B------:R-:W-:Y:S01]  /*6140*/  IMAD R60, R35, R33, R60 ;  /* 0x00000021233c7224 */ /* 0x000fe200078e023c */
[----:B------:R-:W-:Y:S01]  /*6150*/  SEL R0, R41, R0, !P0 ;  /* 0x0000000029007207 */ /* 0x000fe20004000000 */
[----:B------:R-:W-:Y:S01]  /*6160*/  IMAD R55, R35, R40, R55 ;  /* 0x0000002823377224 */ /* 0x000fe200078e0237 */
[----:B------:R-:W-:Y:S01]  /*6170*/  SEL R33, R49, R6, !P0 ;  /* 0x0000000631217207 */ /* 0x000fe20004000000 */
[C---:B------:R-:W-:Y:S01]  /*6180*/  IMAD R50, R35.reuse, R2, R50 ;  /* 0x0000000223327224 */ /* 0x040fe200078e0232 */
[----:B------:R-:W-:Y:S01]  /*6190*/  SHF.R.U32.HI R3, RZ, R3, R36 ;  /* 0x00000003ff037219 */ /* 0x000fe20000011624 */
[----:B------:R-:W-:Y:S01]  /*61a0*/  IMAD.MOV R2, RZ, RZ, -R5 ;  /* 0x000000ffff027224 */ /* 0x000fe200078e0a05 */
[----:B------:R-:W-:Y:S01]  /*61b0*/  SEL R36, R56, R25, !P0 ;  /* 0x0000001938247207 */ /* 0x000fe20004000000 */
[----:B------:R-:W-:Y:S01]  /*61c0*/  IMAD.MOV R40, RZ, RZ, -R33 ;  /* 0x000000ffff287224 */ /* 0x000fe200078e0a21 */
[----:B------:R-:W-:Y:S01]  /*61d0*/  SEL R48, R32, R3, !P0 ;  /* 0x0000000320307207 */ /* 0x000fe20004000000 */
[----:B------:R-:W-:Y:S01]  /*61e0*/  IMAD R44, R35, R2, R44 ;  /* 0x00000002232c7224 */ /* 0x000fe200078e022c */
[----:B------:R-:W-:Y:S01]  /*61f0*/  SEL R25, R51, R8, !P0 ;  /* 0x0000000833197207 */ /* 0x000fe20004000000 */
[----:B------:R-:W-:Y:S01]  /*6200*/  IMAD.MOV R2, RZ, RZ, -R0 ;  /* 0x000000ffff027224 */ /* 0x000fe200078e0a00 */
[----:B------:R-:W-:Y:S01]  /*6210*/  SEL R6, R46, R9, !P0 ;  /* 0x000000092e067207 */ /* 0x000fe20004000000 */
[----:B------:R-:W-:Y:S01]  /*6220*/  IMAD R49, R35, R40, R49 ;  /* 0x0000002823317224 */ /* 0x000fe200078e0231 */
[----:B------:R-:W-:Y:S01]  /*6230*/  SEL R54, R43, R54, !P0 ;  /* 0x000000362b367207 */ /* 0x000fe20004000000 */
[----:B------:R-:W-:Y:S01]  /*6240*/  IMAD R41, R35, R2, R41 ;  /* 0x0000000223297224 */ /* 0x000fe200078e0229 */
[----:B--2---:R-:W-:Y:S01]  /*6250*/  R2UR UR30, R59 ;  /* 0x000000003b1e72ca */ /* 0x004fe200000e0000 */
[----:B------:R-:W-:Y:S01]  /*6260*/  IMAD.MOV R40, RZ, RZ, -R48 ;  /* 0x000000ffff287224 */ /* 0x000fe200078e0a30 */
[----:B------:R-:W2:Y:S01]  /*6270*/  LDC.64 R2, c[0x0][0x498] ;  /* 0x00012600ff027b82 */ /* 0x000ea20000000a00 */
[----:B------:R-:W-:Y:S01]  /*6280*/  IMAD.MOV R30, RZ, RZ, -R27 ;  /* 0x000000ffff1e7224 */ /* 0x000fe200078e0a1b */
[----:B------:R-:W-:Y:S01]  /*6290*/  R2UR UR6, R49 ;  /* 0x00000000310672ca */ /* 0x000fe200000e0000 */
[C---:B------:R-:W-:Y:S01]  /*62a0*/  IMAD R40, R35.reuse, R40, R32 ;  /* 0x0000002823287224 */ /* 0x040fe200078e0220 */
[----:B------:R-:W-:Y:S01]  /*62b0*/  R2UR UR15, R44 ;  /* 0x000000002c0f72ca */ /* 0x000fe200000e0000 */
[C---:B------:R-:W-:Y:S01]  /*62c0*/  IMAD R52, R35.reuse, R30, R52 ;  /* 0x0000001e23347224 */ /* 0x040fe200078e0234 */
[----:B------:R-:W-:Y:S01]  /*62d0*/  R2UR UR8, R50 ;  /* 0x00000000320872ca */ /* 0x000fe200000e0000 */
[----:B------:R-:W-:Y:S01]  /*62e0*/  IMAD.MOV R31, RZ, RZ, -R42 ;  /* 0x000000ffff1f7224 */ /* 0x000fe200078e0a2a */
[----:B------:R-:W3:Y:S01]  /*62f0*/  LDC R32, c[0x0][0x4a0] ;  /* 0x00012800ff207b82 */ /* 0x000ee20000000800 */
[----:B------:R-:W-:Y:S01]  /*6300*/  IMAD.MOV R30, RZ, RZ, -R7 ;  /* 0x000000ffff1e7224 */ /* 0x000fe200078e0a07 */
[----:B------:R-:W-:Y:S01]  /*6310*/  R2UR UR10, R52 ;  /* 0x00000000340a72ca */ /* 0x000fe200000e0000 */
[----:B------:R-:W-:Y:S01]  /*6320*/  IMAD R58, R35, R31, R58 ;  /* 0x0000001f233a7224 */ /* 0x000fe200078e023a */
[----:B------:R-:W-:Y:S01]  /*6330*/  IADD3 R31, PT, PT, -R36, RZ, RZ ;  /* 0x000000ff241f7210 */ /* 0x000fe20007ffe1ff */
[----:B------:R-:W-:Y:S01]  /*6340*/  IMAD.MOV R8, RZ, RZ, -R25 ;  /* 0x000000ffff087224 */ /* 0x000fe200078e0a19 */
[----:B------:R-:W-:Y:S01]  /*6350*/  R2UR UR11, R53 ;  /* 0x00000000350b72ca */ /* 0x000fe200000e0000 */
[----:B------:R-:W-:Y:S01]  /*6360*/  IMAD R47, R35, R30, R47 ;  /* 0x0000001e232f7224 */ /* 0x000fe200078e022f */
[----:B------:R-:W-:Y:S01]  /*6370*/  R2UR UR13, R41 ;  /* 0x00000000290d72ca */ /* 0x000fe200000e0000 */
[----:B------:R-:W-:Y:S01]  /*6380*/  IMAD R56, R35, R31, R56 ;  /* 0x0000001f23387224 */ /* 0x000fe200078e0238 */
[----:B------:R-:W-:Y:S01]  /*6390*/  R2UR UR18, R55 ;  /* 0x00000000371272ca */ /* 0x000fe200000e0000 */
[----:B------:R-:W4:Y:S01]  /*63a0*/  LDC.64 R30, c[0x0][0x4c0] ;  /* 0x00013000ff1e7b82 */ /* 0x000f220000000a00 */
[----:B------:R-:W-:Y:S01]  /*63b0*/  IMAD R51, R35, R8, R51 ;  /* 0x0000000823337224 */ /* 0x000fe200078e0233 */
[----:B------:R-:W-:Y:S01]  /*63c0*/  R2UR UR7, R47 ;  /* 0x000000002f0772ca */ /* 0x000fe200000e0000 */
[----:B------:R-:W-:Y:S01]  /*63d0*/  IMAD.MOV R8, RZ, RZ, -R6 ;  /* 0x000000ffff087224 */ /* 0x000fe200078e0a06 */
[----:B------:R-:W-:Y:S01]  /*63e0*/  R2UR UR12, R40 ;  /* 0x00000000280c72ca */ /* 0x000fe200000e0000 */
[----:B--2---:R-:W-:Y:S01]  /*63f0*/  IMAD.HI.U32 R65, R45, R3, RZ ;  /* 0x000000032d417227 */ /* 0x004fe200078e00ff */
[----:B------:R-:W-:-:S02]  /*6400*/  ISETP.NE.AND P0, PT, R2, 0x1, PT ;  /* 0x000000010200780c */ /* 0x000fc40003f05270 */
[----:B------:R-:W-:Y:S01]  /*6410*/  R2UR UR9, R51 ;  /* 0x00000000330972ca */ /* 0x000fe200000e0000 */
[-C--:B------:R-:W-:Y:S01]  /*6420*/  IMAD.HI.U32 R49, R36, R3.reuse, RZ ;  /* 0x0000000324317227 */ /* 0x080fe200078e00ff */
[----:B------:R-:W-:Y:S02]  /*6430*/  R2UR UR19, R56 ;  /* 0x00000000381372ca */ /* 0x000fe400000e0000 */
[----:B------:R-:W-:Y:S01]  /*6440*/  R2UR UR22, R60 ;  /* 0x000000003c1672ca */ /* 0x000fe200000e0000 */
[-C--:B------:R-:W-:Y:S01]  /*6450*/  IMAD.HI.U32 R47, R38, R3.reuse, RZ ;  /* 0x00000003262f7227 */ /* 0x080fe200078e00ff */
[-C--:B---3--:R-:W-:Y:S02]  /*6460*/  SHF.R.U32.HI R52, RZ, R32.reuse, R65 ;  /* 0x00000020ff347219 */ /* 0x088fe40000011641 */
[----:B------:R-:W-:Y:S01]  /*6470*/  SHF.R.U32.HI R49, RZ, R32, R49 ;  /* 0x00000020ff317219 */ /* 0x000fe20000011631 */
[----:B------:R-:W-:Y:S01]  /*6480*/  IMAD R46, R35, R8, R46 ;  /* 0x00000008232e7224 */ /* 0x000fe200078e022e */
[----:B------:R-:W-:Y:S01]  /*6490*/  R2UR UR55, R52 ;  /* 0x00000000343772ca */ /* 0x000fe200000e0000 */
[----:B------:R-:W-:Y:S01]  /*64a0*/  VOTEU.ANY UP0, P0 ;  /* 0x0000000000ff7886 */ /* 0x000fe20000000100 */
[----:B------:R-:W-:Y:S01]  /*64b0*/  IADD3 R8, PT, PT, -R54, RZ, RZ ;  /* 0x000000ff36087210 */ /* 0x000fe20007ffe1ff */
[----:B------:R-:W-:Y:S01]  /*64c0*/  IMAD.HI.U32 R59, R27, R3, RZ ;  /* 0x000000031b3b7227 */ /* 0x000fe200078e00ff */
[----:B------:R-:W-:-:S02]  /*64d0*/  R2UR UR47, R49 ;  /* 0x00000000312f72ca */ /* 0x000fc400000e0000 */
[----:B------:R-:W-:Y:S01]  /*64e0*/  SHF.R.U32.HI R47, RZ, R32, R47 ;  /* 0x00000020ff2f7219 */ /* 0x000fe2000001162f */
[----:B------:R-:W-:Y:S01]  /*64f0*/  IMAD R43, R35, R8, R43 ;  /* 0x00000008232b7224 */ /* 0x000fe200078e022b */
[----:B------:R-:W-:Y:S01]  /*6500*/  SHF.R.U32.HI R44, RZ, R32, R59 ;  /* 0x00000020ff2c7219 */ /* 0x000fe2000001163b */
[----:B------:R-:W2:Y:S01]  /*6510*/  LDC.64 R8, c[0x0][0x4f0] ;  /* 0x00013c00ff087b82 */ /* 0x000ea20000000a00 */
[----:B------:R-:W-:Y:S01]  /*6520*/  R2UR UR45, R47 ;  /* 0x000000002f2d72ca */ /* 0x000fe200000e0000 */
[-C--:B------:R-:W-:Y:S01]  /*6530*/  IMAD.HI.U32 R51, R42, R3.reuse, RZ ;  /* 0x000000032a337227 */ /* 0x080fe200078e00ff */
[----:B------:R-:W-:Y:S01]  /*6540*/  R2UR UR14, R43 ;  /* 0x000000002b0e72ca */ /* 0x000fe200000e0000 */
[----:B------:R-:W-:Y:S01]  /*6550*/  USEL UR60, UR56, UR55, !UP0 ;  /* 0x00000037383c7287 */ /* 0x000fe2000c000000 */
[----:B------:R-:W-:Y:S01]  /*6560*/  R2UR UR56, R36 ;  /* 0x00000000243872ca */ /* 0x000fe200000e0000 */
[----:B------:R-:W-:Y:S01]  /*6570*/  IMAD.HI.U32 R43, R25, R3, RZ ;  /* 0x00000003192b7227 */ /* 0x000fe200078e00ff */
[----:B------:R-:W-:-:S02]  /*6580*/  R2UR UR55, R38 ;  /* 0x00000000263772ca */ /* 0x000fc400000e0000 */
[----:B------:R-:W-:Y:S01]  /*6590*/  R2UR UR46, R44 ;  /* 0x000000002c2e72ca */ /* 0x000fe200000e0000 */
[-C--:B------:R-:W-:Y:S01]  /*65a0*/  IMAD.HI.U32 R63, R39, R3.reuse, RZ ;  /* 0x00000003273f7227 */ /* 0x080fe200078e00ff */
[----:B----4-:R-:W-:Y:S02]  /*65b0*/  R2UR UR31, R30 ;  /* 0x000000001e1f72ca */ /* 0x010fe400000e0000 */
[-C--:B------:R-:W-:Y:S01]  /*65c0*/  SHF.R.U32.HI R51, RZ, R32.reuse, R51 ;  /* 0x00000020ff337219 */ /* 0x080fe20000011633 */
[-C--:B------:R-:W-:Y:S01]  /*65d0*/  IMAD.HI.U32 R41, R34, R3.reuse, RZ ;  /* 0x0000000322297227 */ /* 0x080fe200078e00ff */
[-C--:B------:R-:W-:Y:S02]  /*65e0*/  SHF.R.U32.HI R43, RZ, R32.reuse, R43 ;  /* 0x00000020ff2b7219 */ /* 0x080fe4000001162b */
[-C--:B------:R-:W-:Y:S01]  /*65f0*/  SHF.R.U32.HI R50, RZ, R32.reuse, R63 ;  /* 0x00000020ff327219 */ /* 0x080fe2000001163f */
[----:B------:R-:W-:Y:S01]  /*6600*/  USEL UR56, UR56, UR47, !UP0 ;  /* 0x0000002f38387287 */ /* 0x000fe2000c000000 */
[----:B------:R-:W-:Y:S01]  /*6610*/  R2UR UR47, R27 ;  /* 0x000000001b2f72ca */ /* 0x000fe200000e0000 */
[----:B------:R-:W-:Y:S01]  /*6620*/  USEL UR55, UR55, UR45, !UP0 ;  /* 0x0000002d37377287 */ /* 0x000fe2000c000000 */
[----:B------:R-:W-:Y:S01]  /*6630*/  R2UR UR25, R51 ;  /* 0x00000000331972ca */ /* 0x000fe200000e0000 */
[-C--:B------:R-:W-:Y:S01]  /*6640*/  IMAD.HI.U32 R53, R0, R3.reuse, RZ ;  /* 0x0000000300357227 */ /* 0x080fe200078e00ff */
[----:B------:R-:W-:Y:S01]  /*6650*/  R2UR UR41, R43 ;  /* 0x000000002b2972ca */ /* 0x000fe200000e0000 */
[----:B------:R-:W-:Y:S01]  /*6660*/  UIMAD UR42, UR42, UR31, UR30 ;  /* 0x0000001f2a2a72a4 */ /* 0x000fe2000f8e021e */
[----:B------:R-:W-:Y:S01]  /*6670*/  R2UR UR45, R25 ;  /* 0x00000000192d72ca */ /* 0x000fe200000e0000 */
[-C--:B------:R-:W-:Y:S01]  /*6680*/  IMAD.HI.U32 R57, R33, R3.reuse, RZ ;  /* 0x0000000321397227 */ /* 0x080fe200078e00ff */
[----:B------:R-:W-:Y:S01]  /*6690*/  R2UR UR23, R50 ;  /* 0x00000000321772ca */ /* 0x000fe200000e0000 */
[----:B------:R-:W-:Y:S01]  /*66a0*/  UIMAD UR43, UR43, UR31, UR30 ;  /* 0x0000001f2b2b72a4 */ /* 0x000fe2000f8e021e */
[----:B--2---:R-:W-:Y:S01]  /*66b0*/  R2UR UR16, R8 ;  /* 0x00000000081072ca */ /* 0x004fe200000e0000 */
[-C--:B------:R-:W-:Y:S01]  /*66c0*/  IMAD.HI.U32 R35, R7, R3.reuse, RZ ;  /* 0x0000000307237227 */ /* 0x080fe200078e00ff */
[----:B------:R-:W-:Y:S01]  /*66d0*/  R2UR UR17, R31 ;  /* 0x000000001f1172ca */ /* 0x000fe200000e0000 */
[----:B------:R-:W-:Y:S01]  /*66e0*/  USEL UR46, UR47, UR46, !UP0 ;  /* 0x0000002e2f2e7287 */ /* 0x000fe2000c000000 */
[----:B------:R-:W-:Y:S01]  /*66f0*/  R2UR UR5, R9 ;  /* 0x00000000090572ca */ /* 0x000fe200000e0000 */
[----:B------:R-:W-:Y:S01]  /*6700*/  UIMAD UR47, UR40, UR31, UR30 ;  /* 0x0000001f282f72a4 */ /* 0x000fe2000f8e021e */
[-C--:B------:R-:W-:Y:S01]  /*6710*/  SHF.R.U32.HI R41, RZ, R32.reuse, R41 ;  /* 0x00000020ff297219 */ /* 0x080fe20000011629 */
[-C--:B------:R-:W-:Y:S01]  /*6720*/  IMAD.HI.U32 R61, R37, R3.reuse, RZ ;  /* 0x00000003253d7227 */ /* 0x080fe200078e00ff */
[-C--:B------:R-:W-:Y:S01]  /*6730*/  SHF.R.U32.HI R8, RZ, R32.reuse, R53 ;  /* 0x00000020ff087219 */ /* 0x080fe20000011635 */
[----:B------:R-:W-:Y:S01]  /*6740*/  USEL UR61, UR54, UR25, !UP0 ;  /* 0x00000019363d7287 */ /* 0x000fe2000c000000 */
[-C--:B------:R-:W-:Y:S01]  /*6750*/  SHF.R.U32.HI R40, RZ, R32.reuse, R57 ;  /* 0x00000020ff287219 */ /* 0x080fe20000011639 */
[-C--:B------:R-:W-:Y:S01]  /*6760*/  IMAD.HI.U32 R31, R6, R3.reuse, RZ ;  /* 0x00000003061f7227 */ /* 0x080fe200078e00ff */
[----:B------:R-:W-:Y:S01]  /*6770*/  USEL UR45, UR45, UR41, !UP0 ;  /* 0x000000292d2d7287 */ /* 0x000fe2000c000000 */
[-C--:B------:R-:W-:Y:S01]  /*6780*/  SHF.R.U32.HI R35, RZ, R32.reuse, R35 ;  /* 0x00000020ff237219 */ /* 0x080fe20000011623 */
[----:B------:R-:W-:Y:S01]  /*6790*/  UIMAD UR57, UR57, UR31, UR30 ;  /* 0x0000001f393972a4 */ /* 0x000fe2000f8e021e */
[-C--:B------:R-:W-:Y:S01]  /*67a0*/  IMAD.HI.U32 R55, R5, R3.reuse, RZ ;  /* 0x0000000305377227 */ /* 0x080fe200078e00ff */
[----:B------:R-:W-:Y:S01]  /*67b0*/  R2UR UR28, R41 ;  /* 0x00000000291c72ca */ /* 0x000fe200000e0000 */
[----:B------:R-:W-:Y:S01]  /*67c0*/  UIMAD UR19, UR19, UR17, UR16 ;  /* 0x00000011131372a4 */ /* 0x000fe2000f8e0210 */
[----:B------:R-:W-:Y:S01]  /*67d0*/  R2UR UR25, R8 ;  /* 0x00000000081972ca */ /* 0x000fe200000e0000 */
[-C--:B------:R-:W-:Y:S01]  /*67e0*/  IMAD.HI.U32 R9, R54, R3.reuse, RZ ;  /* 0x0000000336097227 */ /* 0x080fe200078e00ff */
[----:B------:R-:W-:Y:S01]  /*67f0*/  R2UR UR41, R34 ;  /* 0x00000000222972ca */ /* 0x000fe200000e0000 */
[----:B------:R-:W-:Y:S01]  /*6800*/  UIMAD UR18, UR18, UR17, UR16 ;  /* 0x00000011121272a4 */ /* 0x000fe2000f8e0210 */
[----:B------:R-:W-:Y:S01]  /*6810*/  R2UR UR26, R40 ;  /* 0x00000000281a72ca */ /* 0x000fe200000e0000 */
[----:B------:R-:W-:Y:S01]  /*6820*/  IMAD.HI.U32 R3, R48, R3, RZ ;  /* 0x0000000330037227 */ /* 0x000fe200078e00ff */
[----:B------:R-:W-:Y:S01]  /*6830*/  MOV R80, UR60 ;  /* 0x0000003c00507c02 */ /* 0x000fe20008000f00 */
[----:B------:R-:W-:Y:S01]  /*6840*/  UIMAD UR22, UR22, UR17, UR16 ;  /* 0x00000011161672a4 */ /* 0x000fe2000f8e0210 */
[----:B------:R-:W-:Y:S01]  /*6850*/  R2UR UR40, R33 ;  /* 0x00000000212872ca */ /* 0x000fe200000e0000 */
[----:B------:R-:W-:Y:S01]  /*6860*/  IMAD R8, RZ, RZ, -UR60 ;  /* 0x8000003cff087e24 */ /* 0x000fe2000f8e02ff */
[----:B------:R-:W-:Y:S01]  /*6870*/  USEL UR60, UR51, UR23, !UP0 ;  /* 0x00000017333c7287 */ /* 0x000fe2000c000000 */
[----:B------:R-:W-:Y:S01]  /*6880*/  IMAD.U32 R64, RZ, RZ, UR47 ;  /* 0x0000002fff407e24 */ /* 0x000fe2000f8e00ff */
[----:B------:R-:W-:Y:S01]  /*6890*/  UIMAD UR47, UR44, UR31, UR30 ;  /* 0x0000001f2c2f72a4 */ /* 0x000fe2000f8e021e */
[-C--:B------:R-:W-:Y:S01]  /*68a0*/  SHF.R.U32.HI R3, RZ, R32.reuse, R3 ;  /* 0x00000020ff037219 */ /* 0x080fe20000011603 */
[----:B------:R-:W-:Y:S01]  /*68b0*/  UIMAD UR44, UR39, UR31, UR30 ;  /* 0x0000001f272c72a4 */ /* 0x000fe2000f8e021e */
[----:B------:R-:W-:Y:S01]  /*68c0*/  R2UR UR24, R35 ;  /* 0x00000000231872ca */ /* 0x000fe200000e0000 */
[----:B------:R-:W-:Y:S01]  /*68d0*/  IMAD.U32 R52, RZ, RZ, UR42 ;  /* 0x0000002aff347e24 */ /* 0x000fe2000f8e00ff */
[----:B------:R-:W-:Y:S01]  /*68e0*/  R2UR UR39, R7 ;  /* 0x00000000072772ca */ /* 0x000fe200000e0000 */
[----:B------:R-:W-:Y:S01]  /*68f0*/  UIMAD UR42, UR34, UR31, UR30 ;  /* 0x0000001f222a72a4 */ /* 0x000fe2000f8e021e */
[----:B------:R-:W-:Y:S01]  /*6900*/  SHF.R.U32.HI R30, RZ, R32, R55 ;  /* 0x00000020ff1e7219 */ /* 0x000fe20000011637 */
[----:B------:R-:W-:Y:S01]  /*6910*/  IMAD R45, R2, R8, R45 ;  /* 0x00000008022d7224 */ /* 0x000fe200078e022d */
[----:B------:R-:W-:Y:S01]  /*6920*/  R2UR UR23, R3 ;  /* 0x00000000031772ca */ /* 0x000fe200000e0000 */
[----:B------:R-:W-:Y:S01]  /*6930*/  IMAD R3, RZ, RZ, -UR60 ;  /* 0x8000003cff037e24 */ /* 0x000fe2000f8e02ff */
[----:B------:R-:W-:Y:S01]  /*6940*/  R2UR UR33, R30 ;  /* 0x000000001e2172ca */ /* 0x000fe200000e0000 */
[----:B------:R-:W-:Y:S01]  /*6950*/  USEL UR41, UR41, UR28, !UP0 ;  /* 0x0000001c29297287 */ /* 0x000fe2000c000000 */
[----:B------:R-:W-:Y:S01]  /*6960*/  R2UR UR34, R5 ;  /* 0x00000000052272ca */ /* 0x000fe200000e0000 */
[----:B------:R-:W-:Y:S01]  /*6970*/  IMAD R39, R2, R3, R39 ;  /* 0x0000000302277224 */ /* 0x000fe200078e0227 */
[-C--:B------:R-:W-:Y:S01]  /*6980*/  SHF.R.U32.HI R9, RZ, R32.reuse, R9 ;  /* 0x00000020ff097219 */ /* 0x080fe20000011609 */
[----:B------:R-:W-:Y:S01]  /*6990*/  IMAD R3, RZ, RZ, -UR56 ;  /* 0x80000038ff037e24 */ /* 0x000fe2000f8e02ff */
[----:B------:R-:W-:Y:S01]  /*69a0*/  R2UR UR4, R46 ;  /* 0x000000002e0472ca */ /* 0x000fe200000e0000 */
[----:B------:R-:W-:Y:S01]  /*69b0*/  USEL UR40, UR40, UR26, !UP0 ;  /* 0x0000001a28287287 */ /* 0x000fe2000c000000 */
[-C--:B------:R-:W-:Y:S01]  /*69c0*/  SHF.R.U32.HI R46, RZ, R32.reuse, R61 ;  /* 0x00000020ff2e7219 */ /* 0x080fe2000001163d */
[----:B------:R-:W-:Y:S01]  /*69d0*/  IMAD R36, R2, R3, R36 ;  /* 0x0000000302247224 */ /* 0x000fe200078e0224 */
[----:B------:R-:W-:Y:S01]  /*69e0*/  SHF.R.U32.HI R31, RZ, R32, R31 ;  /* 0x00000020ff1f7219 */ /* 0x000fe2000001161f */
[----:B------:R-:W-:Y:S01]  /*69f0*/  IMAD.U32 R32, RZ, RZ, UR27 ;  /* 0x0000001bff207e24 */ /* 0x000fe2000f8e00ff */
[----:B------:R-:W-:Y:S01]  /*6a00*/  R2UR UR27, R9 ;  /* 0x00000000091b72ca */ /* 0x000fe200000e0000 */
[----:B------:R-:W-:Y:S01]  /*6a10*/  USEL UR39, UR39, UR24, !UP0 ;  /* 0x0000001827277287 */ /* 0x000fe2000c000000 */
[----:B------:R-:W-:Y:S01]  /*6a20*/  IADD3 R8, PT, PT, RZ, -UR46, RZ ;  /* 0x8000002eff087c10 */ /* 0x000fe2000fffe0ff */
[----:B------:R-:W-:Y:S01]  /*6a30*/  IMAD R3, RZ, RZ, -UR45 ;  /* 0x8000002dff037e24 */ /* 0x000fe2000f8e02ff */
[----:B------:R-:W-:Y:S01]  /*6a40*/  R2UR UR28, R54 ;  /* 0x00000000361c72ca */ /* 0x000fe200000e0000 */
[----:B------:R-:W-:Y:S01]  /*6a50*/  USEL UR33, UR34, UR33, !UP0 ;  /* 0x0000002122217287 */ /* 0x000fe2000c000000 */
[----:B------:R-:W-:Y:S01]  /*6a60*/  R2UR UR26, R0 ;  /* 0x00000000001a72ca */ /* 0x000fe200000e0000 */
[----:B------:R-:W-:Y:S01]  /*6a70*/  IMAD R27, R2, R8, R27 ;  /* 0x00000008021b7224 */ /* 0x000fe200078e021b */
[----:B------:R-:W-:Y:S01]  /*6a80*/  MOV R55, UR43 ;  /* 0x0000002b00377c02 */ /* 0x000fe20008000f00 */
[----:B------:R-:W-:Y:S01]  /*6a90*/  UIMAD UR43, UR36, UR31, UR30 ;  /* 0x0000001f242b72a4 */ /* 0x000fe2000f8e021e */
[----:B------:R-:W-:Y:S01]  /*6aa0*/  IMAD R8, RZ, RZ, -UR40 ;  /* 0x80000028ff087e24 */ /* 0x000fe2000f8e02ff */
[----:B------:R-:W-:Y:S01]  /*6ab0*/  R2UR UR53, R46 ;  /* 0x000000002e3572ca */ /* 0x000fe200000e0000 */
[C---:B------:R-:W-:Y:S01]  /*6ac0*/  IMAD R25, R2.reuse, R3, R25 ;  /* 0x0000000302197224 */ /* 0x040fe200078e0219 */
[----:B------:R-:W-:Y:S01]  /*6ad0*/  R2UR UR35, R31 ;  /* 0x000000001f2372ca */ /* 0x000fe200000e0000 */
[----:B------:R-:W-:Y:S01]  /*6ae0*/  IMAD R3, RZ, RZ, -UR39 ;  /* 0x80000027ff037e24 */ /* 0x000fe2000f8e02ff */
[----:B------:R-:W-:Y:S01]  /*6af0*/  R2UR UR54, R37 ;  /* 0x00000000253672ca */ /* 0x000fe200000e0000 */
[----:B------:R-:W-:Y:S01]  /*6b00*/  IMAD R8, R2, R8, R33 ;  /* 0x0000000802087224 */ /* 0x000fe200078e0221 */
[----:B------:R-:W-:Y:S01]  /*6b10*/  R2UR UR36, R6 ;  /* 0x00000000062472ca */ /* 0x000fe200000e0000 */
[----:B------:R-:W2:Y:S01]  /*6b20*/  LDC R33, c[0x0][0x4c8] ;  /* 0x00013200ff217b82 */ /* 0x000ea20000000800 */
[----:B------:R-:W-:Y:S01]  /*6b30*/  R2UR UR24, R48 ;  /* 0x00000000301872ca */ /* 0x000fe200000e0000 */
[----:B------:R-:W-:Y:S01]  /*6b40*/  IMAD.U32 R69, RZ, RZ, UR19 ;  /* 0x00000013ff457e24 */ /* 0x000fe2000f8e00ff */
[----:B------:R-:W-:Y:S01]  /*6b50*/  MOV R66, UR18 ;  /* 0x0000001200427c02 */ /* 0x000fe20008000f00 */
[----:B------:R-:W-:Y:S01]  /*6b60*/  UIMAD UR19, UR11, UR17, UR16 ;  /* 0x000000110b1372a4 */ /* 0x000fe2000f8e0210 */
[C---:B------:R-:W-:Y:S01]  /*6b70*/  IMAD R7, R2.reuse, R3, R7 ;  /* 0x0000000302077224 */ /* 0x040fe200078e0207 */
[----:B------:R-:W-:Y:S01]  /*6b80*/  UIMAD UR18, UR10, UR17, UR16 ;  /* 0x000000110a1272a4 */ /* 0x000fe2000f8e0210 */
[----:B------:R-:W-:Y:S01]  /*6b90*/  IMAD R3, RZ, RZ, -UR33 ;  /* 0x80000021ff037e24 */ /* 0x000fe2000f8e02ff */
[----:B------:R-:W-:Y:S01]  /*6ba0*/  USEL UR27, UR28, UR27, !UP0 ;  /* 0x0000001b1c1b7287 */ /* 0x000fe2000c000000 */
[----:B------:R-:W-:Y:S01]  /*6bb0*/  IMAD R9, RZ, RZ, -UR61 ;  /* 0x8000003dff097e24 */ /* 0x000fe2000f8e02ff */
[----:B------:R-:W-:Y:S01]  /*6bc0*/  USEL UR25, UR26, UR25, !UP0 ;  /* 0x000000191a197287 */ /* 0x000fe2000c000000 */
[C---:B------:R-:W-:Y:S01]  /*6bd0*/  IMAD R5, R2.reuse, R3, R5 ;  /* 0x0000000302057224 */ /* 0x040fe200078e0205 */
[----:B------:R-:W-:Y:S01]  /*6be0*/  USEL UR53, UR54, UR53, !UP0 ;  /* 0x0000003536357287 */ /* 0x000fe2000c000000 */
[----:B------:R-:W-:Y:S01]  /*6bf0*/  IMAD.U32 R63, RZ, RZ, UR19 ;  /* 0x00000013ff3f7e24 */ /* 0x000fe2000f8e00ff */
[----:B------:R-:W-:Y:S01]  /*6c00*/  IADD3 R3, PT, PT, RZ, -UR27, RZ ;  /* 0x8000001bff037c10 */ /* 0x000fe2000fffe0ff */
[----:B------:R-:W-:Y:S01]  /*6c10*/  IMAD.U32 R60, RZ, RZ, UR18 ;  /* 0x00000012ff3c7e24 */ /* 0x000fe2000f8e00ff */
[----:B------:R-:W-:Y:S01]  /*6c20*/  UIMAD UR19, UR9, UR17, UR16 ;  /* 0x00000011091372a4 */ /* 0x000fe2000f8e0210 */
[----:B------:R-:W-:Y:S01]  /*6c30*/  IMAD R57, RZ, RZ, -UR25 ;  /* 0x80000019ff397e24 */ /* 0x000fe2000f8e02ff */
[----:B------:R-:W-:Y:S01]  /*6c40*/  UIMAD UR18, UR8, UR17, UR16 ;  /* 0x00000011081272a4 */ /* 0x000fe2000f8e0210 */
[C---:B------:R-:W-:Y:S01]  /*6c50*/  IMAD R3, R2.reuse, R3, R54 ;  /* 0x0000000302037224 */ /* 0x040fe200078e0236 */
[----:B------:R-:W-:Y:S01]  /*6c60*/  USEL UR35, UR36, UR35, !UP0 ;  /* 0x0000002324237287 */ /* 0x000fe2000c000000 */
[C---:B------:R-:W-:Y:S01]  /*6c70*/  IMAD R0, R2.reuse, R57, R0 ;  /* 0x0000003902007224 */ /* 0x040fe200078e0200 */
[----:B------:R-:W-:Y:S01]  /*6c80*/  USEL UR23, UR24, UR23, !UP0 ;  /* 0x0000001718177287 */ /* 0x000fe2000c000000 */
[----:B------:R-:W-:Y:S01]  /*6c90*/  IMAD R42, R2, R9, R42 ;  /* 0x00000009022a7224 */ /* 0x000fe200078e022a */
[----:B------:R-:W-:Y:S01]  /*6ca0*/  IADD3 R31, PT, PT, RZ, -UR55, RZ ;  /* 0x80000037ff1f7c10 */ /* 0x000fe2000fffe0ff */
[----:B------:R-:W-:Y:S01]  /*6cb0*/  IMAD.U32 R57, RZ, RZ, UR19 ;  /* 0x00000013ff397e24 */ /* 0x000fe2000f8e00ff */
[----:B------:R-:W-:Y:S01]  /*6cc0*/  MOV R54, UR18 ;  /* 0x0000001200367c02 */ /* 0x000fe20008000f00 */
[----:B------:R-:W-:Y:S01]  /*6cd0*/  IMAD R30, RZ, RZ, -UR53 ;  /* 0x80000035ff1e7e24 */ /* 0x000fe2000f8e02ff */
[----:B------:R-:W-:Y:S01]  /*6ce0*/  UIMAD UR19, UR6, UR17, UR16 ;  /* 0x00000011061372a4 */ /* 0x000fe2000f8e0210 */
[----:B------:R-:W-:Y:S01]  /*6cf0*/  IMAD R9, RZ, RZ, -UR41 ;  /* 0x80000029ff097e24 */ /* 0x000fe2000f8e02ff */
[----:B------:R-:W-:Y:S01]  /*6d00*/  UIMAD UR18, UR7, UR17, UR16 ;  /* 0x00000011071272a4 */ /* 0x000fe2000f8e0210 */
[----:B------:R-:W-:Y:S01]  /*6d10*/  IMAD R35, RZ, RZ, -UR35 ;  /* 0x80000023ff237e24 */ /* 0x000fe2000f8e02ff */
[----:B------:R-:W-:Y:S01]  /*6d20*/  R2UR UR21, R58 ;  /* 0x000000003a1572ca */ /* 0x000fe200000e0000 */
[----:B------:R-:W-:Y:S01]  /*6d30*/  IMAD R51, RZ, RZ, -UR23 ;  /* 0x80000017ff337e24 */ /* 0x000fe2000f8e02ff */
[----:B------:R-:W-:Y:S01]  /*6d40*/  R2UR UR11, R45 ;  /* 0x000000002d0b72ca */ /* 0x000fe200000e0000 */
[----:B------:R-:W-:Y:S01]  /*6d50*/  IMAD R31, R2, R31, R38 ;  /* 0x0000001f021f7224 */ /* 0x000fe200078e0226 */
[----:B------:R-:W-:Y:S01]  /*6d60*/  R2UR UR10, R42 ;  /* 0x000000002a0a72ca */ /* 0x000fe200000e0000 */
[C---:B------:R-:W-:Y:S01]  /*6d70*/  IMAD R30, R2.reuse, R30, R37 ;  /* 0x0000001e021e7224 */ /* 0x040fe200078e0225 */
[----:B--2---:R-:W-:Y:S01]  /*6d80*/  R2UR UR6, R33 ;  /* 0x00000000210672ca */ /* 0x004fe200000e0000 */
[C---:B------:R-:W-:Y:S01]  /*6d90*/  IMAD R9, R2.reuse, R9, R34 ;  /* 0x0000000902097224 */ /* 0x040fe200078e0222 */
[----:B------:R-:W-:Y:S01]  /*6da0*/  UIMAD UR20, UR20, UR17, UR16 ;  /* 0x00000011141472a4 */ /* 0x000fe2000f8e0210 */
[C---:B------:R-:W-:Y:S01]  /*6db0*/  IMAD R6, R2.reuse, R35, R6 ;  /* 0x0000002302067224 */ /* 0x040fe200078e0206 */
[----:B------:R-:W-:Y:S01]  /*6dc0*/  R2UR UR9, R39 ;  /* 0x00000000270972ca */ /* 0x000fe200000e0000 */
[----:B------:R-:W-:Y:S01]  /*6dd0*/  IMAD R2, R2, R51, R48 ;  /* 0x0000003302027224 */ /* 0x000fe200078e0230 */
[----:B------:R-:W-:Y:S01]  /*6de0*/  R2UR UR8, R36 ;  /* 0x00000000240872ca */ /* 0x000fe200000e0000 */
[----:B------:R-:W-:Y:S01]  /*6df0*/  IMAD.U32 R51, RZ, RZ, UR19 ;  /* 0x00000013ff337e24 */ /* 0x000fe2000f8e00ff */
[----:B------:R-:W-:Y:S01]  /*6e00*/  UIMAD UR19, UR4, UR17, UR16 ;  /* 0x00000011041372a4 */ /* 0x000fe2000f8e0210 */
[----:B------:R-:W-:Y:S01]  /*6e10*/  IMAD.U32 R48, RZ, RZ, UR18 ;  /* 0x00000012ff307e24 */ /* 0x000fe2000f8e00ff */
[----:B------:R-:W-:Y:S01]  /*6e20*/  UIMAD UR18, UR15, UR17, UR16 ;  /* 0x000000110f1272a4 */ /* 0x000fe2000f8e0210 */
[----:B------:R-:W-:Y:S01]  /*6e30*/  R2UR UR7, R31 ;  /* 0x000000001f0772ca */ /* 0x000fe200000e0000 */
[----:B------:R-:W-:Y:S01]  /*6e40*/  UIMAD UR21, UR21, UR17, UR16 ;  /* 0x00000011151572a4 */ /* 0x000fe2000f8e0210 */
[----:B------:R-:W-:Y:S01]  /*6e50*/  R2UR UR4, R30 ;  /* 0x000000001e0472ca */ /* 0x000fe200000e0000 */
[----:B------:R-:W-:Y:S01]  /*6e60*/  IMAD.U32 R45, RZ, RZ, UR19 ;  /* 0x00000013ff2d7e24 */ /* 0x000fe2000f8e00ff */
[----:B------:R-:W-:Y:S01]  /*6e70*/  UIMAD UR19, UR14, UR17, UR16 ;  /* 0x000000110e1372a4 */ /* 0x000fe2000f8e0210 */
[----:B------:R-:W-:Y:S01]  /*6e80*/  MOV R42, UR18 ;  /* 0x00000012002a7c02 */ /* 0x000fe20008000f00 */
[----:B------:R-:W-:Y:S01]  /*6e90*/  UIMAD UR18, UR13, UR17, UR16 ;  /* 0x000000110d1272a4 */ /* 0x000fe2000f8e0210 */
[----:B------:R-:W-:Y:S01]  /*6ea0*/  R2UR UR14, R25 ;  /* 0x00000000190e72ca */ /* 0x000fe200000e0000 */
[----:B------:R-:W-:Y:S01]  /*6eb0*/  UIMAD UR16, UR12, UR17, UR16 ;  /* 0x000000110c1072a4 */ /* 0x000fe2000f8e0210 */
[----:B------:R-:W-:Y:S01]  /*6ec0*/  R2UR UR13, R9 ;  /* 0x00000000090d72ca */ /* 0x000fe200000e0000 */
[----:B------:R-:W-:Y:S01]  /*6ed0*/  UIMAD UR17, UR11, UR6, UR5 ;  /* 0x000000060b1172a4 */ /* 0x000fe2000f8e0205 */
[----:B------:R-:W-:Y:S01]  /*6ee0*/  R2UR UR12, R8 ;  /* 0x00000000080c72ca */ /* 0x000fe200000e0000 */
[----:B------:R-:W2:Y:S01]  /*6ef0*/  LDC R25, c[0x0][0x38c] ;  /* 0x0000e300ff197b82 */ /* 0x000ea20000000800 */
[----:B------:R-:W-:Y:S01]  /*6f00*/  R2UR UR15, R27 ;  /* 0x000000001b0f72ca */ /* 0x000fe200000e0000 */
[----:B------:R-:W-:Y:S01]  /*6f10*/  IMAD.U32 R33, RZ, RZ, UR16 ;  /* 0x00000010ff217e24 */ /* 0x000fe2000f8e00ff */
[----:B------:R-:W-:Y:S01]  /*6f20*/  UIMAD UR16, UR10, UR6, UR5 ;  /* 0x000000060a1072a4 */ /* 0x000fe2000f8e0205 */
[----:B------:R-:W-:Y:S01]  /*6f30*/  MOV R98, UR17 ;  /* 0x0000001100627c02 */ /* 0x000fe20008000f00 */
[----:B------:R-:W-:Y:S01]  /*6f40*/  UIMAD UR17, UR9, UR6, UR5 ;  /* 0x00000006091172a4 */ /* 0x000fe2000f8e0205 */
[----:B------:R-:W-:Y:S01]  /*6f50*/  R2UR UR11, R7 ;  /* 0x00000000070b72ca */ /* 0x000fe200000e0000 */
[----:B------:R-:W-:Y:S01]  /*6f60*/  UIMAD UR52, UR52, UR31, UR30 ;  /* 0x0000001f343472a4 */ /* 0x000fe2000f8e021e */
[----:B------:R-:W3:Y:S01]  /*6f70*/  LDC.64 R8, c[0x0][0x390] ;  /* 0x0000e400ff087b82 */ /* 0x000ee20000000a00 */
        /* <DEDUP_REMOVED lines=9> */
[----:B------:R-:W-:Y:S01]  /*7010*/  R2UR UR8, R3 ;  /* 0x00000000030872ca */ /* 0x000fe200000e0000 */
[----:B------:R-:W-:Y:S01]  /*7020*/  UIMAD UR49, UR49, UR31, UR30 ;  /* 0x0000001f313172a4 */ /* 0x000fe2000f8e021e */
[----:B------:R-:W-:Y:S01]  /*7030*/  R2UR UR7, R0 ;  /* 0x00000000000772ca */ /* 0x000fe200000e0000 */
[----:B------:R-:W-:Y:S01]  /*7040*/  UIMAD UR48, UR48, UR31, UR30 ;  /* 0x0000001f303072a4 */ /* 0x000fe2000f8e021e */
[----:B------:R-:W-:Y:S01]  /*7050*/  R2UR UR4, R2 ;  /* 0x00000000020472ca */ /* 0x000fe200000e0000 */
[----:B------:R-:W-:Y:S01]  /*7060*/  UIMAD UR38, UR38, UR31, UR30 ;  /* 0x0000001f262672a4 */ /* 0x000fe2000f8e021e */
[----:B------:R-:W-:Y:S01]  /*7070*/  IMAD.U32 R77, RZ, RZ, UR61 ;  /* 0x0000003dff4d7e24 */ /* 0x000fe2000f8e00ff */
        /* <DEDUP_REMOVED lines=55> */
[----:B------:R-:W-:Y:S02]  /*73f0*/  IMAD.IADD R14, R23, 0x1, R14 ;  /* 0x00000001170e7824 */ /* 0x000fe400078e020e */
[----:B------:R-:W-:Y:S02]  /*7400*/  IMAD.U32 R83, RZ, RZ, UR8 ;  /* 0x00000008ff537e24 */ /* 0x000fe4000f8e00ff */
[----:B------:R-:W-:Y:S02]  /*7410*/  IMAD.U32 R82, RZ, RZ, UR7 ;  /* 0x00000007ff527e24 */ /* 0x000fe4000f8e00ff */
[----:B------:R-:W-:Y:S02]  /*7420*/  IMAD.U32 R81, RZ, RZ, UR4 ;  /* 0x00000004ff517e24 */ /* 0x000fe4000f8e00ff */
[----:B------:R-:W-:-:S02]  /*7430*/  IMAD.MOV.U32 R30, RZ, RZ, R23 ;  /* 0x000000ffff1e7224 */ /* 0x000fc400078e0017 */
[----:B------:R-:W-:Y:S01]  /*7440*/  IMAD.U32 R49, RZ, RZ, UR43 ;  /* 0x0000002bff317e24 */ /* 0x000fe2000f8e00ff */
[----:B------:R-:W-:Y:S01]  /*7450*/  UIADD3 UR43, UPT, UPT, UR58, 0x28, URZ ;  /* 0x000000283a2b7890 */ /* 0x000fe2000fffe0ff */
[----:B------:R-:W-:Y:S01]  /*7460*/  IMAD.U32 R39, RZ, RZ, UR19 ;  /* 0x00000013ff277e24 */ /* 0x000fe2000f8e00ff */
[----:B--23--:R-:W-:-:S12]  /*7470*/  UIADD3 UR19, UPT, UPT, UR58, 0x38, URZ ;  /* 0x000000383a137890 */ /* 0x00cfd8000fffe0ff */
.L_x_35:
[----:B------:R-:W-:Y:S02]  /*7480*/  @!P1 MOV R0, 0x18000 ;  /* 0x0001800000009802 */ /* 0x000fe40000000f00 */
[----:B------:R-:W-:Y:S01]  /*7490*/  LEA R27, R31, R4, 0x3 ;  /* 0x000000041f1b7211 */ /* 0x000fe200078e18ff */
[----:B-1----:R-:W-:Y:S06]  /*74a0*/  @P3 BRA `(.L_x_30) ;  /* 0x00000000000c3947 */ /* 0x002fec0003800000 */
[----:B------:R-:W-:Y:S04]  /*74b0*/  SHF.L.U32 R2, R20, 0x1f, RZ ;  /* 0x0000001f14027819 */ /* 0x000fe800000006ff */
[----:B------:R-:W1:Y:S02]  /*74c0*/  SYNCS.PHASECHK.TRANS64.TRYWAIT P0, [R27+URZ+0x20], R2 ;  /* 0x000020021b0075a7 */ /* 0x000e6400080011ff */
[----:B-1----:R-:W-:Y:S05]  /*74d0*/  @!P0 BRA `(.L_x_31) ;  /* 0x000000b800d08947 */ /* 0x002fea0003800000 */
.L_x_30:
[----:B------:R2:W-:Y:S02]  /*74e0*/  @!P1 SYNCS.ARRIVE.TRANS64 RZ, [R27+URZ], R0 ;  /* 0x000000001bff99a7 */ /* 0x0005e400080000ff */
[----:B--2---:R-:W-:Y:S04]  /*74f0*/  LOP3.LUT R0, R11, 0x2, RZ, 0xfc, !PT ;  /* 0x000000020b007812 */ /* 0x004fe800078efcff */
[----:B------:R-:W-:Y:S11]  /*7500*/  ISETP.NE.AND P0, PT, R0, 0x2, PT ;  /* 0x000000020000780c */ /* 0x000ff60003f05270 */
[----:B------:R-:W-:Y:S02]  /*7510*/  @!UPT UIADD3 URZ, UPT, UPT, URZ, URZ, URZ ;  /* 0x000000fffffff290 */ /* 0x000fe4000fffe0ff */
[----:B------:R-:W-:Y:S05]  /*7520*/  @P0 BRA `(.L_x_32) ;  /* 0x0000000000040947 */ /* 0x000fea0003800000 */
[----:B------:R-:W-:Y:S05]  /*7530*/  BPT.TRAP 0x1 ;  /* 0x000000040000795c */ /* 0x000fea0000300000 */
.L_x_32:
[----:B------:R-:W-:Y:S04]  /*7540*/  BSSY.RECONVERGENT B0, `(.L_x_33) ;  /* 0x0000003000007945 */ /* 0x000fe80003800200 */
[----:B------:R-:W-:Y:S05]  /*7550*/  @P2 BRA `(.L_x_34) ;  /* 0x0000000000042947 */ /* 0x000fea0003800000 */
[----:B------:R-:W-:Y:S05]  /*7560*/  BPT.TRAP 0x1 ;  /* 0x000000040000795c */ /* 0x000fea0000300000 */
.L_x_34:
[----:B------:R-:W-:Y:S05]  /*7570*/  BSYNC.RECONVERGENT B0 ;  /* 0x0000000000007941 */ /* 0x000fea0003800200 */
.L_x_33:
[----:B------:R-:W-:Y:S02]  /*7580*/  ELECT P0, URZ, PT ;  /* 0x0000000000ff782f */ /* 0x000fe40003800000 */
[----:B------:R-:W-:Y:S01]  /*7590*/  R2UR UR31, R104 ;  /* 0x00000000681f72ca */ /* 0x000fe200000e0000 */
[----:B------:R-:W-:Y:S01]  /*75a0*/  UMOV UR5, 0x10000000 ;  /* 0x1000000000057882 */ /* 0x000fe20000000000 */
[----:B------:R-:W-:Y:S02]  /*75b0*/  R2UR UR23, R105 ;  /* 0x00000000691772ca */ /* 0x000fe400000e0000 */
[----:B------:R-:W-:Y:S02]  /*75c0*/  R2UR UR15, R106 ;  /* 0x000000006a0f72ca */ /* 0x000fe400000e0000 */
[----:B------:R-:W-:Y:S02]  /*75d0*/  MOV.SPILL R99, UR43 ;  /* 0x0000002b00637c02 */ /* 0x000fe40009000f00 */
[----:B------:R-:W-:Y:S02]  /*75e0*/  R2UR UR43, R79 ;  /* 0x000000004f2b72ca */ /* 0x000fe400000e0000 */
[----:B------:R-:W-:Y:S01]  /*75f0*/  R2UR UR44, R78 ;  /* 0x000000004e2c72ca */ /* 0x000fe200000e0000 */
[----:B------:R-:W2:Y:S01]  /*7600*/  @P0 LDC R5, c[0x0][0x4cc] ;  /* 0x00013300ff050b82 */ /* 0x000ea20000000800 */
[----:B------:R-:W-:Y:S01]  /*7610*/  @P0 IADD3 R102, P3, PT, R28, 0x80, RZ ;  /* 0x000000801c660810 */ /* 0x000fe20007f7e0ff */
[----:B------:R-:W-:Y:S01]  /*7620*/  @P0 IMAD R106, R31, 0x8000, R4 ;  /* 0x000080001f6a0824 */ /* 0x000fe200078e0204 */
[----:B------:R-:W-:Y:S01]  /*7630*/  R2UR UR45, R98 ;  /* 0x00000000622d72ca */ /* 0x000fe200000e0000 */
[----:B------:R-:W-:Y:S01]  /*7640*/  @P0 IMAD.SHL.U32 R108, R16, 0x40, RZ ;  /* 0x00000040106c0824 */ /* 0x000fe200078e00ff */
[----:B------:R-:W-:Y:S01]  /*7650*/  @P0 R2UR UR4, R102 ;  /* 0x00000000660402ca */ /* 0x000fe200000e0000 */
[----:B------:R-:W-:Y:S01]  /*7660*/  @P0 IMAD.X R102, RZ, RZ, R29, P3 ;  /* 0x000000ffff660224 */ /* 0x000fe200018e061d */
[----:B------:R-:W-:Y:S01]  /*7670*/  R2UR UR46, R80 ;  /* 0x00000000502e72ca */ /* 0x000fe200000e0000 */
[----:B-1----:R-:W2:Y:S01]  /*7680*/  @P0 LDC.64 R2, c[0x0][0x4f8] ;  /* 0x00013e00ff020b82 */ /* 0x002ea20000000a00 */
[----:B------:R-:W-:Y:S01]  /*7690*/  @P0 R2UR UR42, R108 ;  /* 0x000000006c2a02ca */ /* 0x000fe200000e0000 */
[----:B------:R-:W-:Y:S02]  /*76a0*/  UMOV UR10, UR43 ;  /* 0x0000002b000a7c82 */ /* 0x000fe40008000000 */
[----:B------:R-:W-:Y:S01]  /*76b0*/  UMOV UR9, UR44 ;  /* 0x0000002c00097c82 */ /* 0x000fe20008000000 */
[----:B------:R-:W-:Y:S01]  /*76c0*/  UMOV UR27, UR10 ;  /* 0x0000000a001b7c82 */ /* 0x000fe20008000000 */
[----:B------:R-:W-:Y:S01]  /*76d0*/  UMOV UR28, UR9 ;  /* 0x00000009001c7c82 */ /* 0x000fe20008000000 */
[----:B------:R-:W-:Y:S01]  /*76e0*/  MOV.SPILL R101, UR59 ;  /* 0x0000003b00657c02 */ /* 0x000fe20009000f00 */
[----:B------:R-:W-:Y:S01]  /*76f0*/  UMOV UR68, UR31 ;  /* 0x0000001f00447c82 */ /* 0x000fe20008000000 */
[----:B------:R-:W1:Y:S01]  /*7700*/  @P0 LDC.64 R6, c[0x0][0x4d0] ;  /* 0x00013400ff060b82 */ /* 0x000e620000000a00 */
[----:B------:R-:W-:Y:S01]  /*7710*/  UMOV UR8, UR45 ;  /* 0x0000002d00087c82 */ /* 0x000fe20008000000 */
[----:B------:R-:W-:Y:S01]  /*7720*/  IMAD.U32 R104, RZ, RZ, UR4 ;  /* 0x00000004ff687e24 */ /* 0x000fe2000f8e00ff */
[----:B------:R-:W-:Y:S01]  /*7730*/  @P0 R2UR UR4, R102 ;  /* 0x00000000660402ca */ /* 0x000fe200000e0000 */
[----:B------:R-:W-:Y:S01]  /*7740*/  UMOV UR7, UR46 ;  /* 0x0000002e00077c82 */ /* 0x000fe20008000000 */
[----:B------:R-:W-:Y:S01]  /*7750*/  UMOV UR29, UR8 ;  /* 0x00000008001d7c82 */ /* 0x000fe20008000000 */
[----:B------:R-:W-:Y:S01]  /*7760*/  UMOV UR18, UR42 ;  /* 0x0000002a00127c82 */ /* 0x000fe20008000000 */
[----:B------:R-:W-:Y:S01]  /*7770*/  @P0 R2UR UR16, R104 ;  /* 0x00000000681002ca */ /* 0x000fe200000e0000 */
[----:B------:R-:W3:Y:S01]  /*7780*/  @P0 LDC R0, c[0x0][0x500] ;  /* 0x00014000ff000b82 */ /* 0x000ee20000000800 */
[----:B------:R-:W-:Y:S01]  /*7790*/  UIADD3 UR26, UPT, UPT, UR18, 0x20, URZ ;  /* 0x00000020121a7890 */ /* 0x000fe2000fffe0ff */
[----:B------:R-:W-:Y:S01]  /*77a0*/  R2UR UR59, R76 ;  /* 0x000000004c3b72ca */ /* 0x000fe200000e0000 */
[----:B------:R-:W-:Y:S01]  /*77b0*/  UMOV UR30, UR7 ;  /* 0x00000007001e7c82 */ /* 0x000fe20008000000 */
[----:B------:R-:W-:Y:S01]  /*77c0*/  R2UR UR60, R75 ;  /* 0x000000004b3c72ca */ /* 0x000fe200000e0000 */
[----:B------:R-:W-:Y:S01]  /*77d0*/  UMOV UR58, UR18 ;  /* 0x00000012003a7c82 */ /* 0x000fe20008000000 */
[----:B------:R-:W-:Y:S01]  /*77e0*/  R2UR UR61, R97 ;  /* 0x00000000613d72ca */ /* 0x000fe200000e0000 */
[----:B------:R-:W-:Y:S01]  /*77f0*/  UMOV UR50, UR18 ;  /* 0x0000001200327c82 */ /* 0x000fe20008000000 */
        /* <DEDUP_REMOVED lines=16> */
[----:B--2---:R-:W-:Y:S01]  /*7900*/  @P0 IMAD R2, R5, UR31, R2 ;  /* 0x0000001f05020c24 */ /* 0x004fe2000f8e0202 */
[----:B------:R-:W-:Y:S01]  /*7910*/  UMOV UR37, UR23 ;  /* 0x0000001700257c82 */ /* 0x000fe20008000000 */
[----:B-1----:R-:W-:Y:S01]  /*7920*/  @P0 IMAD R3, R6, UR23, R3 ;  /* 0x0000001706030c24 */ /* 0x002fe2000f8e0203 */
[----:B------:R-:W-:Y:S01]  /*7930*/  UMOV UR38, UR15 ;  /* 0x0000000f00267c82 */ /* 0x000fe20008000000 */
[----:B---3--:R-:W-:Y:S01]  /*7940*/  @P0 IMAD R0, R7, UR15, R0 ;  /* 0x0000000f07000c24 */ /* 0x008fe2000f8e0200 */
[----:B------:R-:W-:Y:S01]  /*7950*/  UMOV UR11, UR51 ;  /* 0x00000033000b7c82 */ /* 0x000fe20008000000 */
[----:B------:R-:W-:Y:S01]  /*7960*/  @P0 IMAD.U32 R103, R3, 0x20, R2 ;  /* 0x0000002003670824 */ /* 0x000fe200078e0002 */
[----:B------:R-:W-:Y:S01]  /*7970*/  UMOV UR34, UR18 ;  /* 0x0000001200227c82 */ /* 0x000fe20008000000 */
[----:B------:R-:W-:Y:S01]  /*7980*/  UMOV UR21, UR23 ;  /* 0x0000001700157c82 */ /* 0x000fe20008000000 */
[----:B------:R-:W-:Y:S01]  /*7990*/  UMOV UR22, UR15 ;  /* 0x0000000f00167c82 */ /* 0x000fe20008000000 */
[----:B------:R-:W-:Y:S01]  /*79a0*/  @P0 IMAD.U32 R103, R0, 0x400, R103 ;  /* 0x0000040000670824 */ /* 0x000fe200078e0067 */
[----:B------:R-:W-:Y:S04]  /*79b0*/  R2UR UR20, R19 ;  /* 0x00000000131472ca */ /* 0x000fe800000e0000 */
        /* <DEDUP_REMOVED lines=16> */
[----:B------:R-:W-:Y:S01]  /*7ac0*/  @P0 R2UR UR6, R102 ;  /* 0x00000000660602ca */ /* 0x000fe200000e0000 */
[----:B------:R-:W-:Y:S01]  /*7ad0*/  IMAD.U32 R102, RZ, RZ, UR31 ;  /* 0x0000001fff667e24 */ /* 0x000fe2000f8e00ff */
[----:B------:R-:W-:Y:S02]  /*7ae0*/  SHF.L.U32 R109, R20, 0x1f, RZ ;  /* 0x0000001f146d7819 */ /* 0x000fe400000006ff */
[----:B------:R-:W-:Y:S01]  /*7af0*/  @P0 R2UR UR24, R27 ;  /* 0x000000001b1802ca */ /* 0x000fe200000e0000 */
[----:B------:R-:W-:Y:S01]  /*7b00*/  @P0 VIADD R27, R106, 0x8c00 ;  /* 0x00008c006a1b0836 */ /* 0x000fe20000000000 */
[----:B------:R1:W2:Y:S01]  /*7b10*/  SYNCS.PHASECHK.TRANS64.TRYWAIT P3, [R110+URZ+0x20], R109 ;  /* 0x0000206d6e0075a7 */ /* 0x0002a200080611ff */
[----:B------:R-:W-:Y:S02]  /*7b20*/  VIADD R102, R102, 0x1 ;  /* 0x0000000166667836 */ /* 0x000fe40000000000 */
[----:B------:R-:W-:Y:S01]  /*7b30*/  UMOV UR39, UR41 ;  /* 0x0000002900277c82 */ /* 0x000fe20008000000 */
[----:B------:R-:W-:Y:S01]  /*7b40*/  @P0 R2UR UR56, R27 ;  /* 0x000000001b3802ca */ /* 0x000fe200000e0000 */
[----:B------:R-:W-:Y:S01]  /*7b50*/  UMOV UR25, UR39 ;  /* 0x0000002700197c82 */ /* 0x000fe20008000000 */
[----:B------:R-:W-:Y:S01]  /*7b60*/  UMOV UR57, UR39 ;  /* 0x0000002700397c82 */ /* 0x000fe20008000000 */
[----:B------:R3:W-:Y:S01]  /*7b70*/  UTMALDG.5D.IM2COL.2CTA [UR40], [UR16], UR6, desc[UR4] ;  /* 0x00000428100073b4 */ /* 0x0007e20008261006 */
[----:B------:R-:W-:Y:S01]  /*7b80*/  UMOV UR49, UR39 ;  /* 0x0000002700317c82 */ /* 0x000fe20008000000 */
[----:B------:R-:W-:Y:S01]  /*7b90*/  UMOV UR65, UR39 ;  /* 0x0000002700417c82 */ /* 0x000fe20008000000 */
[----:B------:R-:W-:Y:S01]  /*7ba0*/  UMOV UR33, UR39 ;  /* 0x0000002700217c82 */ /* 0x000fe20008000000 */
[----:B------:R-:W-:Y:S01]  /*7bb0*/  @P0 VIADD R27, R106, 0x9000 ;  /* 0x000090006a1b0836 */ /* 0x000fe20000000000 */
[----:B------:R-:W-:Y:S01]  /*7bc0*/  ISETP.NE.AND P5, PT, R102, R25, PT ;  /* 0x000000196600720c */ /* 0x000fe20003fa5270 */
[----:B------:R4:W-:Y:S04]  /*7bd0*/  UTMALDG.5D.IM2COL.2CTA [UR24], [UR16], UR6, desc[UR4] ;  /* 0x00000418100073b4 */ /* 0x0009e80008261006 */
[----:B------:R5:W-:Y:S01]  /*7be0*/  UTMALDG.5D.IM2COL.2CTA [UR56], [UR16], UR6, desc[UR4] ;  /* 0x00000438100073b4 */ /* 0x000be20008261006 */
[----:B---3--:R-:W-:Y:S01]  /*7bf0*/  R2UR UR43, R70 ;  /* 0x00000000462b72ca */ /* 0x008fe200000e0000 */
[----:B------:R-:W-:Y:S01]  /*7c00*/  UMOV UR41, UR39 ;  /* 0x0000002700297c82 */ /* 0x000fe20008000000 */
[----:B------:R-:W-:Y:S01]  /*7c10*/  R2UR UR44, R69 ;  /* 0x00000000452c72ca */ /* 0x000fe200000e0000 */
[----:B------:R-:W-:Y:S01]  /*7c20*/  UMOV UR42, UR18 ;  /* 0x00000012002a7c82 */ /* 0x000fe20008000000 */
[----:B------:R-:W-:Y:S02]  /*7c30*/  R2UR UR45, R95 ;  /* 0x000000005f2d72ca */ /* 0x000fe400000e0000 */
[----:B------:R-:W-:Y:S02]  /*7c40*/  R2UR UR46, R71 ;  /* 0x00000000472e72ca */ /* 0x000fe400000e0000 */
[----:B----4-:R-:W-:Y:S01]  /*7c50*/  @P0 R2UR UR24, R27 ;  /* 0x000000001b1802ca */ /* 0x010fe200000e0000 */
[C---:B------:R-:W-:Y:S01]  /*7c60*/  @P0 VIADD R27, R106.reuse, 0x9400 ;  /* 0x000094006a1b0836 */ /* 0x040fe20000000000 */
[----:B------:R-:W-:Y:S01]  /*7c70*/  UMOV UR27, UR10 ;  /* 0x0000000a001b7c82 */ /* 0x000fe20008000000 */
[----:B------:R-:W-:Y:S01]  /*7c80*/  UMOV UR28, UR9 ;  /* 0x00000009001c7c82 */ /* 0x000fe20008000000 */
[----:B------:R-:W-:Y:S01]  /*7c90*/  UMOV UR29, UR8 ;  /* 0x00000008001d7c82 */ /* 0x000fe20008000000 */
[----:B------:R-:W-:Y:S01]  /*7ca0*/  UMOV UR30, UR7 ;  /* 0x00000007001e7c82 */ /* 0x000fe20008000000 */
[----:B------:R-:W-:Y:S01]  /*7cb0*/  @P0 R2UR UR48, R27 ;  /* 0x000000001b3002ca */ /* 0x000fe200000e0000 */
[----:B------:R-:W-:Y:S01]  /*7cc0*/  @P0 VIADD R27, R106, 0x9800 ;  /* 0x000098006a1b0836 */ /* 0x000fe20000000000 */
[----:B-----5:R-:W-:Y:S01]  /*7cd0*/  R2UR UR59, R67 ;  /* 0x00000000433b72ca */ /* 0x020fe200000e0000 */
[----:B------:R-:W-:Y:S01]  /*7ce0*/  UMOV UR10, UR52 ;  /* 0x00000034000a7c82 */ /* 0x000fe20008000000 */
[----:B------:R-:W-:Y:S01]  /*7cf0*/  R2UR UR60, R66 ;  /* 0x00000000423c72ca */ /* 0x000fe200000e0000 */
[----:B------:R-:W-:Y:S01]  /*7d00*/  UMOV UR12, UR10 ;  /* 0x0000000a000c7c82 */ /* 0x000fe20008000000 */
[----:B------:R-:W-:Y:S01]  /*7d10*/  @P0 R2UR UR8, R27 ;  /* 0x000000001b0802ca */ /* 0x000fe200000e0000 */
[----:B------:R3:W-:Y:S01]  /*7d20*/  UTMALDG.5D.IM2COL.2CTA [UR24], [UR16], UR6, desc[UR4] ;  /* 0x00000418100073b4 */ /* 0x0007e20008261006 */
[----:B------:R-:W-:Y:S01]  /*7d30*/  UMOV UR10, UR26 ;  /* 0x0000001a000a7c82 */ /* 0x000fe20008000000 */
[----:B------:R-:W-:Y:S01]  /*7d40*/  R2UR UR61, R94 ;  /* 0x000000005e3d72ca */ /* 0x000fe200000e0000 */
[----:B------:R-:W-:Y:S01]  /*7d50*/  UMOV UR9, UR53 ;  /* 0x0000003500097c82 */ /* 0x000fe20008000000 */
[----:B------:R-:W-:Y:S01]  /*7d60*/  R2UR UR62, R68 ;  /* 0x00000000443e72ca */ /* 0x000fe200000e0000 */
[----:B------:R-:W-:Y:S01]  /*7d70*/  UMOV UR13, UR9 ;  /* 0x00000009000d7c82 */ /* 0x000fe20008000000 */
[----:B------:R-:W-:Y:S01]  /*7d80*/  UMOV UR9, UR39 ;  /* 0x0000002700097c82 */ /* 0x000fe20008000000 */
[----:B------:R-:W-:Y:S01]  /*7d90*/  UMOV UR7, UR54 ;  /* 0x0000003600077c82 */ /* 0x000fe20008000000 */
[----:B------:R4:W-:Y:S01]  /*7da0*/  UTMALDG.5D.IM2COL.2CTA [UR48], [UR16], UR6, desc[UR4] ;  /* 0x00000430100073b4 */ /* 0x0009e20008261006 */
[----:B------:R-:W-:Y:S01]  /*7db0*/  UMOV UR14, UR7 ;  /* 0x00000007000e7c82 */ /* 0x000fe20008000000 */
[C---:B------:R-:W-:Y:S01]  /*7dc0*/  @P0 VIADD R27, R106.reuse, 0x9c00 ;  /* 0x00009c006a1b0836 */ /* 0x040fe20000000000 */
[----:B------:R-:W-:Y:S04]  /*7dd0*/  UMOV UR7, UR46 ;  /* 0x0000002e00077c82 */ /* 0x000fe80008000000 */
[----:B------:R-:W-:Y:S01]  /*7de0*/  @P0 R2UR UR40, R27 ;  /* 0x000000001b2802ca */ /* 0x000fe200000e0000 */
[----:B------:R5:W-:Y:S01]  /*7df0*/  UTMALDG.5D.IM2COL.2CTA [UR8], [UR16], UR6, desc[UR4] ;  /* 0x00000408100073b4 */ /* 0x000be20008261006 */
[C---:B------:R-:W-:Y:S11]  /*7e00*/  @P0 VIADD R27, R106.reuse, 0xa000 ;  /* 0x0000a0006a1b0836 */ /* 0x040ff60000000000 */
[----:B------:R1:W-:Y:S01]  /*7e10*/  UTMALDG.5D.IM2COL.2CTA [UR40], [UR16], UR6, desc[UR4] ;  /* 0x00000428100073b4 */ /* 0x0003e20008261006 */
[----:B---3--:R-:W-:Y:S01]  /*7e20*/  @P0 R2UR UR24, R27 ;  /* 0x000000001b1802ca */ /* 0x008fe200000e0000 */
[C---:B------:R-:W-:Y:S01]  /*7e30*/  @P0 VIADD R27, R106.reuse, 0xa400 ;  /* 0x0000a4006a1b0836 */ /* 0x040fe20000000000 */
        /* <DEDUP_REMOVED lines=25> */
[----:B-1----:R-:W-:Y:S01]  /*7fd0*/  R2UR UR43, R61 ;  /* 0x000000003d2b72ca */ /* 0x002fe200000e0000 */
        /* <DEDUP_REMOVED lines=19> */
[----:B-1----:R-:W-:Y:S01]  /*8110*/  UMOV UR10, UR51 ;  /* 0x00000033000a7c82 */ /* 0x002fe20008000000 */
        /* <DEDUP_REMOVED lines=167> */
[----:B------:R-:W-:Y:S01]  /*8b90*/  UMOV UR62, UR15 ;  /* 0x0000000f003e7c82 */ /* 0x000fe20008000000 */
[C---:B------:R-:W-:Y:S01]  /*8ba0*/  @P0 VIADD R27, R106.reuse, 0xfc00 ;  /* 0x0000fc006a1b0836 */ /* 0x040fe20000000000 */
[----:B------:R-:W-:Y:S01]  /*8bb0*/  UMOV UR7, UR46 ;  /* 0x0000002e00077c82 */ /* 0x000fe20008000000 */
[----:B------:R4:W-:Y:S01]  /*8bc0*/  UTMALDG.5D.IM2COL.2CTA [UR8], [UR16], UR6, desc[UR4] ;  /* 0x00000408100073b4 */ /* 0x0009e20008261006 */
[----:B------:R-:W-:Y:S02]  /*8bd0*/  @P0 VIADD R106, R106, 0x10000 ;  /* 0x000100006a6a0836 */ /* 0x000fe40000000000 */
[----:B------:R-:W-:Y:S02]  /*8be0*/  @P0 R2UR UR40, R27 ;  /* 0x000000001b2802ca */ /* 0x000fe400000e0000 */
[----:B------:R-:W-:Y:S11]  /*8bf0*/  @P0 IADD3 R27, P4, PT, R28, 0x200, RZ ;  /* 0x000002001c1b0810 */ /* 0x000ff60007f9e0ff */
[----:B------:R5:W-:Y:S01]  /*8c00*/  UTMALDG.5D.IM2COL.2CTA [UR40], [UR16], UR6, desc[UR4] ;  /* 0x00000428100073b4 */ /* 0x000be20008261006 */
[----:B-1----:R-:W-:Y:S01]  /*8c10*/  @P0 R2UR UR24, R106 ;  /* 0x000000006a1802ca */ /* 0x002fe200000e0000 */
[----:B------:R-:W-:Y:S01]  /*8c20*/  UMOV UR30, UR7 ;  /* 0x00000007001e7c82 */ /* 0x000fe20008000000 */
[----:B------:R-:W-:Y:S01]  /*8c30*/  @P0 R2UR UR7, R27 ;  /* 0x000000001b0702ca */ /* 0x000fe200000e0000 */
[----:B------:R-:W-:Y:S01]  /*8c40*/  @P0 IMAD.X R27, RZ, RZ, R29, P4 ;  /* 0x000000ffff1b0224 */ /* 0x000fe200020e061d */
[----:B---3--:R-:W-:Y:S01]  /*8c50*/  R2UR.FILL UR51, R100 ;  /* 0x00000000643372ca */ /* 0x008fe200004e0000 */
[----:B------:R-:W-:Y:S01]  /*8c60*/  UMOV UR52, UR31 ;  /* 0x0000001f00347c82 */ /* 0x000fe20008000000 */
[----:B------:R-:W-:Y:S01]  /*8c70*/  UMOV UR53, UR23 ;  /* 0x0000001700357c82 */ /* 0x000fe20008000000 */
[----:B------:R-:W-:Y:S08]  /*8c80*/  UMOV UR54, UR15 ;  /* 0x0000000f00367c82 */ /* 0x000ff00008000000 */
[----:B------:R-:W-:Y:S01]  /*8c90*/  IMAD.U32 R100, RZ, RZ, UR7 ;  /* 0x00000007ff647e24 */ /* 0x000fe2000f8e00ff */
[----:B----4-:R-:W-:Y:S01]  /*8ca0*/  UMOV UR10, UR43 ;  /* 0x0000002b000a7c82 */ /* 0x010fe20008000000 */
[----:B------:R-:W-:Y:S01]  /*8cb0*/  UMOV UR9, UR44 ;  /* 0x0000002c00097c82 */ /* 0x000fe20008000000 */
[----:B------:R-:W-:Y:S01]  /*8cc0*/  UMOV UR8, UR45 ;  /* 0x0000002d00087c82 */ /* 0x000fe20008000000 */
[----:B------:R-:W-:Y:S01]  /*8cd0*/  UMOV UR27, UR10 ;  /* 0x0000000a001b7c82 */ /* 0x000fe20008000000 */
[----:B------:R-:W-:Y:S01]  /*8ce0*/  UMOV UR28, UR9 ;  /* 0x00000009001c7c82 */ /* 0x000fe20008000000 */
[----:B------:R-:W-:Y:S01]  /*8cf0*/  UMOV UR29, UR8 ;  /* 0x00000008001d7c82 */ /* 0x000fe20008000000 */
[----:B------:R-:W-:Y:S01]  /*8d00*/  UMOV UR11, UR20 ;  /* 0x00000014000b7c82 */ /* 0x000fe20008000000 */
[----:B------:R1:W-:Y:S01]  /*8d10*/  UTMALDG.5D.IM2COL.2CTA [UR24], [UR16], UR6, desc[UR4] ;  /* 0x00000418100073b4 */ /* 0x0003e20008261006 */
[----:B------:R-:W-:Y:S01]  /*8d20*/  @P0 R2UR UR7, R27 ;  /* 0x000000001b0702ca */ /* 0x000fe200000e0000 */
[----:B------:R-:W-:Y:S01]  /*8d30*/  @P0 VIADD R27, R31, 0x28400 ;  /* 0x000284001f1b0836 */ /* 0x000fe20000000000 */
[----:B------:R-:W-:Y:S01]  /*8d40*/  UMOV UR12, UR31 ;  /* 0x0000001f000c7c82 */ /* 0x000fe20008000000 */
[----:B------:R-:W-:Y:S01]  /*8d50*/  UMOV UR13, UR23 ;  /* 0x00000017000d7c82 */ /* 0x000fe20008000000 */
[----:B------:R-:W-:Y:S01]  /*8d60*/  UMOV UR14, UR15 ;  /* 0x0000000f000e7c82 */ /* 0x000fe20008000000 */
[----:B------:R-:W-:Y:S01]  /*8d70*/  UMOV UR9, UR39 ;  /* 0x0000002700097c82 */ /* 0x000fe20008000000 */
[----:B------:R-:W-:Y:S01]  /*8d80*/  @P0 R2UR UR8, R27 ;  /* 0x000000001b0802ca */ /* 0x000fe200000e0000 */
[----:B------:R-:W-:Y:S01]  /*8d90*/  UMOV UR10, UR18 ;  /* 0x00000012000a7c82 */ /* 0x000fe20008000000 */
[----:B------:R-:W-:Y:S01]  /*8da0*/  @P0 VIADD R27, R31, 0x28800 ;  /* 0x000288001f1b0836 */ /* 0x000fe20000000000 */
[----:B-----5:R-:W-:Y:S01]  /*8db0*/  R2UR UR43, R32 ;  /* 0x00000000202b72ca */ /* 0x020fe200000e0000 */
[----:B------:R-:W-:Y:S01]  /*8dc0*/  UMOV UR44, UR31 ;  /* 0x0000001f002c7c82 */ /* 0x000fe20008000000 */
[----:B------:R-:W-:Y:S01]  /*8dd0*/  UMOV UR45, UR23 ;  /* 0x00000017002d7c82 */ /* 0x000fe20008000000 */
[----:B------:R-:W-:Y:S01]  /*8de0*/  UMOV UR46, UR15 ;  /* 0x0000000f002e7c82 */ /* 0x000fe20008000000 */
[----:B------:R-:W-:Y:S05]  /*8df0*/  IMAD.U32 R101, RZ, RZ, UR7 ;  /* 0x00000007ff657e24 */ /* 0x000fea000f8e00ff */
[----:B------:R-:W-:Y:S02]  /*8e00*/  @P0 R2UR UR7, R101 ;  /* 0x00000000650702ca */ /* 0x000fe400000e0000 */
[----:B-1----:R-:W-:Y:S01]  /*8e10*/  @P0 R2UR UR6, R100 ;  /* 0x00000000640602ca */ /* 0x002fe200000e0000 */
[----:B------:R-:W-:Y:S01]  /*8e20*/  UMOV UR27, UR20 ;  /* 0x00000014001b7c82 */ /* 0x000fe20008000000 */
[----:B------:R-:W-:Y:S01]  /*8e30*/  @P0 R2UR UR24, R27 ;  /* 0x000000001b1802ca */ /* 0x000fe200000e0000 */
[----:B------:R-:W-:Y:S01]  /*8e40*/  UMOV UR28, UR31 ;  /* 0x0000001f001c7c82 */ /* 0x000fe20008000000 */
[----:B------:R-:W-:Y:S01]  /*8e50*/  UMOV UR29, UR23 ;  /* 0x00000017001d7c82 */ /* 0x000fe20008000000 */
[----:B------:R-:W-:Y:S01]  /*8e60*/  UMOV UR30, UR15 ;  /* 0x0000000f001e7c82 */ /* 0x000fe20008000000 */
[----:B------:R-:W-:Y:S01]  /*8e70*/  UMOV UR20, UR31 ;  /* 0x0000001f00147c82 */ /* 0x000fe20008000000 */
[----:B------:R-:W-:Y:S01]  /*8e80*/  UMOV UR17, UR39 ;  /* 0x0000002700117c82 */ /* 0x000fe20008000000 */
[----:B------:R-:W-:Y:S02]  /*8e90*/  @P0 VIADD R27, R31, 0x28c00 ;  /* 0x00028c001f1b0836 */ /* 0x000fe40000000000 */
[----:B------:R-:W-:Y:S03]  /*8ea0*/  IMAD.U32 R100, RZ, RZ, UR15 ;  /* 0x0000000fff647e24 */ /* 0x000fe6000f8e00ff */
[----:B------:R1:W-:Y:S01]  /*8eb0*/  UTMALDG.5D.2CTA [UR8], [UR6], desc[UR4] ;  /* 0x00000408060075b4 */ /* 0x0003e20008221000 */
[----:B------:R-:W-:Y:S01]  /*8ec0*/  @P0 R2UR UR40, R27 ;  /* 0x000000001b2802ca */ /* 0x000fe200000e0000 */
[----:B------:R-:W-:Y:S02]  /*8ed0*/  @P0 VIADD R27, R31, 0x29000 ;  /* 0x000290001f1b0836 */ /* 0x000fe40000000000 */
[----:B------:R-:W-:Y:S01]  /*8ee0*/  VIADD R100, R100, 0x1 ;  /* 0x0000000164647836 */ /* 0x000fe20000000000 */
[----:B------:R3:W-:Y:S09]  /*8ef0*/  UTMALDG.5D.2CTA [UR24], [UR6], desc[UR4] ;  /* 0x00000418060075b4 */ /* 0x0007f20008221000 */
[----:B------:R4:W-:Y:S01]  /*8f00*/  UTMALDG.5D.2CTA [UR40], [UR6], desc[UR4] ;  /* 0x00000428060075b4 */ /* 0x0009e20008221000 */
[----:B-1----:R-:W-:Y:S01]  /*8f10*/  @P0 R2UR UR8, R27 ;  /* 0x000000001b0802ca */ /* 0x002fe200000e0000 */
[----:B------:R-:W-:Y:S01]  /*8f20*/  UMOV UR9, UR43 ;  /* 0x0000002b00097c82 */ /* 0x000fe20008000000 */
[----:B------:R-:W-:Y:S01]  /*8f30*/  UMOV UR10, UR26 ;  /* 0x0000001a000a7c82 */ /* 0x000fe20008000000 */
[----:B------:R-:W-:Y:S01]  /*8f40*/  UMOV UR11, UR9 ;  /* 0x00000009000b7c82 */ /* 0x000fe20008000000 */
[----:B------:R-:W-:Y:S01]  /*8f50*/  UMOV UR9, UR39 ;  /* 0x0000002700097c82 */ /* 0x000fe20008000000 */
[----:B------:R-:W-:Y:S01]  /*8f60*/  @P0 VIADD R27, R31, 0x29400 ;  /* 0x000294001f1b0836 */ /* 0x000fe20000000000 */
[----:B---3--:R-:W-:Y:S04]  /*8f70*/  UMOV UR27, UR67 ;  /* 0x00000043001b7c82 */ /* 0x008fe80008000000 */
[----:B------:R-:W-:Y:S01]  /*8f80*/  @P0 R2UR UR64, R27 ;  /* 0x000000001b4002ca */ /* 0x000fe200000e0000 */
[----:B------:R-:W-:Y:S02]  /*8f90*/  @P0 VIADD R27, R31, 0x29800 ;  /* 0x000298001f1b0836 */ /* 0x000fe40000000000 */
[----:B------:R1:W-:Y:S03]  /*8fa0*/  UTMALDG.5D.2CTA [UR8], [UR6], desc[UR4] ;  /* 0x00000408060075b4 */ /* 0x0003e60008221000 */
[----:B------:R-:W-:Y:S01]  /*8fb0*/  @P0 R2UR UR24, R27 ;  /* 0x000000001b1802ca */ /* 0x000fe200000e0000 */
[----:B------:R-:W-:Y:S01]  /*8fc0*/  @P0 VIADD R27, R31, 0x29c00 ;  /* 0x00029c001f1b0836 */ /* 0x000fe20000000000 */
[----:B----4-:R-:W-:Y:S01]  /*8fd0*/  R2UR.FILL UR43, R99 ;  /* 0x00000000632b72ca */ /* 0x010fe200004e0000 */
[----:B------:R-:W-:Y:S03]  /*8fe0*/  VIADD R99, R16, 0x1 ;  /* 0x0000000110637836 */ /* 0x000fe60000000000 */
[----:B------:R-:W-:Y:S01]  /*8ff0*/  @P0 R2UR UR56, R27 ;  /* 0x000000001b3802ca */ /* 0x000fe200000e0000 */
[----:B------:R-:W-:Y:S01]  /*9000*/  UTMALDG.5D.2CTA [UR64], [UR6], desc[UR4] ;  /* 0x00000440060075b4 */ /* 0x000fe20008221000 */
[----:B------:R-:W-:Y:S05]  /*9010*/  @P0 VIADD R27, R31, 0x2a000 ;  /* 0x0002a0001f1b0836 */ /* 0x000fea0000000000 */
[----:B------:R3:W-:Y:S06]  /*9020*/  UTMALDG.5D.2CTA [UR24], [UR6], desc[UR4] ;  /* 0x00000418060075b4 */ /* 0x0007ec0008221000 */
[----:B------:R-:W-:Y:S01]  /*9030*/  UTMALDG.5D.2CTA [UR56], [UR6], desc[UR4] ;  /* 0x00000438060075b4 */ /* 0x000fe20008221000 */
[----:B-1----:R-:W-:Y:S01]  /*9040*/  @P0 R2UR UR8, R27 ;  /* 0x000000001b0802ca */ /* 0x002fe200000e0000 */
[----:B------:R-:W-:Y:S01]  /*9050*/  UMOV UR11, UR59 ;  /* 0x0000003b000b7c82 */ /* 0x000fe20008000000 */
[----:B------:R-:W-:Y:S05]  /*9060*/  @P0 VIADD R27, R31, 0x2a400 ;  /* 0x0002a4001f1b0836 */ /* 0x000fea0000000000 */
[----:B------:R-:W-:Y:S01]  /*9070*/  @P0 R2UR UR48, R27 ;  /* 0x000000001b3002ca */ /* 0x000fe200000e0000 */
[----:B------:R-:W-:Y:S05]  /*9080*/  @P0 VIADD R27, R31, 0x2a800 ;  /* 0x0002a8001f1b0836 */ /* 0x000fea0000000000 */
[----:B------:R1:W-:Y:S01]  /*9090*/  UTMALDG.5D.2CTA [UR8], [UR6], desc[UR4] ;  /* 0x00000408060075b4 */ /* 0x0003e20008221000 */
[----:B---3--:R-:W-:Y:S01]  /*90a0*/  @P0 R2UR UR24, R27 ;  /* 0x000000001b1802ca */ /* 0x008fe200000e0000 */
[----:B------:R-:W-:Y:S01]  /*90b0*/  @P0 VIADD R27, R31, 0x2ac00 ;  /* 0x0002ac001f1b0836 */ /* 0x000fe20000000000 */
[----:B------:R-:W-:Y:S04]  /*90c0*/  UMOV UR27, UR51 ;  /* 0x00000033001b7c82 */ /* 0x000fe80008000000 */
[----:B------:R-:W-:Y:S01]  /*90d0*/  UTMALDG.5D.2CTA [UR48], [UR6], desc[UR4] ;  /* 0x00000430060075b4 */ /* 0x000fe20008221000 */
[----:B------:R-:W-:Y:S01]  /*90e0*/  @P0 R2UR UR40, R27 ;  /* 0x000000001b2802ca */ /* 0x000fe200000e0000 */
[----:B------:R-:W-:Y:S05]  /*90f0*/  @P0 VIADD R27, R31, 0x2b000 ;  /* 0x0002b0001f1b0836 */ /* 0x000fea0000000000 */
[----:B------:R3:W-:Y:S07]  /*9100*/  UTMALDG.5D.2CTA [UR24], [UR6], desc[UR4] ;  /* 0x00000418060075b4 */ /* 0x0007ee0008221000 */
        /* <DEDUP_REMOVED lines=8> */
[C---:B------:R-:W-:Y:S01]  /*9190*/  @P0 VIADD R27, R31.reuse, 0x2bc00 ;  /* 0x0002bc001f1b0836 */ /* 0x040fe20000000000 */
[----:B------:R-:W-:Y:S04]  /*91a0*/  UMOV UR27, UR35 ;  /* 0x00000023001b7c82 */ /* 0x000fe80008000000 */
[----:B------:R-:W-:Y:S01]  /*91b0*/  UTMALDG.5D.2CTA [UR32], [UR6], desc[UR4] ;  /* 0x00000420060075b4 */ /* 0x000fe20008221000 */
[----:B------:R-:W-:Y:S01]  /*91c0*/  @P0 VIADD R31, R31, 0x2c000 ;  /* 0x0002c0001f1f0836 */ /* 0x000fe20000000000 */
[----:B------:R-:W-:Y:S02]  /*91d0*/  @P0 R2UR UR16, R27 ;  /* 0x000000001b1002ca */ /* 0x000fe400000e0000 */
[----:B------:R-:W-:Y:S03]  /*91e0*/  SEL R27, R102, RZ, P5 ;  /* 0x000000ff661b7207 */ /* 0x000fe60002800000 */
[----:B------:R-:W-:Y:S08]  /*91f0*/  UTMALDG.5D.2CTA [UR24], [UR6], desc[UR4] ;  /* 0x00000418060075b4 */ /* 0x000ff00008221000 */
[----:B------:R-:W-:Y:S01]  /*9200*/  UTMALDG.5D.2CTA [UR16], [UR6], desc[UR4] ;  /* 0x00000410060075b4 */ /* 0x000fe20008221000 */
[----:B-1----:R-:W-:Y:S01]  /*9210*/  @P0 R2UR UR8, R31 ;  /* 0x000000001f0802ca */ /* 0x002fe200000e0000 */
[----:B------:R-:W-:Y:S01]  /*9220*/  IMAD.U32 R31, RZ, RZ, UR23 ;  /* 0x00000017ff1f7e24 */ /* 0x000fe2000f8e00ff */
[----:B------:R-:W-:Y:S03]  /*9230*/  UMOV UR11, UR19 ;  /* 0x00000013000b7c82 */ /* 0x000fe60008000000 */
[----:B------:R-:W-:Y:S02]  /*9240*/  VIADD R31, R31, 0x1 ;  /* 0x000000011f1f7836 */ /* 0x000fe40000000000 */
[----:B------:R-:W-:Y:S05]  /*9250*/  @P5 IMAD R31, RZ, RZ, UR23 ;  /* 0x00000017ff1f5e24 */ /* 0x000fea000f8e02ff */
[C---:B------:R-:W-:Y:S01]  /*9260*/  ISETP.NE.AND P4, PT, R31.reuse, R8, PT ;  /* 0x000000081f00720c */ /* 0x040fe20003f85270 */
[----:B------:R1:W-:Y:S11]  /*9270*/  UTMALDG.5D.2CTA [UR8], [UR6], desc[UR4] ;  /* 0x00000408060075b4 */ /* 0x0003f60008221000 */
[----:B------:R-:W-:Y:S01]  /*9280*/  @!UPT UIADD3 URZ, UPT, UPT, URZ, URZ, URZ ;  /* 0x000000fffffff290 */ /* 0x000fe2000fffe0ff */
[----:B------:R-:W-:Y:S05]  /*9290*/  @P4 IMAD R100, RZ, RZ, UR15 ;  /* 0x0000000fff644e24 */ /* 0x000fea000f8e02ff */
[----:B------:R-:W-:Y:S11]  /*92a0*/  ISETP.NE.AND P0, PT, R100, R9, PT ;  /* 0x000000096400720c */ /* 0x000ff60003f05270 */
[----:B------:R-:W-:Y:S02]  /*92b0*/  @!UPT UIADD3 URZ, UPT, UPT, URZ, URZ, URZ ;  /* 0x000000fffffff290 */ /* 0x000fe4000fffe0ff */
[----:B------:R-:W-:Y:S01]  /*92c0*/  @P0 IMAD.MOV R99, RZ, RZ, R16 ;  /* 0x000000ffff630224 */ /* 0x000fe200078e0210 */
[----:B------:R-:W-:Y:S01]  /*92d0*/  SEL R16, R31, RZ, P4 ;  /* 0x000000ff1f107207 */ /* 0x000fe20002000000 */
[----:B------:R-:W-:Y:S01]  /*92e0*/  IMAD.MOV.U32 R31, RZ, RZ, R103 ;  /* 0x000000ffff1f7224 */ /* 0x000fe200078e0067 */
[C---:B------:R-:W-:Y:S01]  /*92f0*/  ISETP.GT.U32.AND P4, PT, R30.reuse, 0x1, PT ;  /* 0x000000011e00780c */ /* 0x040fe20003f84070 */
[----:B------:R-:W-:Y:S01]  /*9300*/  VIADD R30, R30, 0xffffffff ;  /* 0xffffffff1e1e7836 */ /* 0x000fe20000000000 */
[----:B-1----:R-:W-:Y:S01]  /*9310*/  R2UR UR4, R16 ;  /* 0x00000000100472ca */ /* 0x002fe200000e0000 */
[----:B------:R-:W-:Y:S01]  /*9320*/  IMAD.MOV.U32 R16, RZ, RZ, R99 ;  /* 0x000000ffff107224 */ /* 0x000fe200078e0063 */
[----:B------:R-:W-:Y:S02]  /*9330*/  R2UR UR5, R27 ;  /* 0x000000001b0572ca */ /* 0x000fe400000e0000 */
[----:B------:R-:W-:Y:S09]  /*9340*/  SEL R27, R100, RZ, P0 ;  /* 0x000000ff641b7207 */ /* 0x000ff20000000000 */
[----:B------:R-:W-:Y:S01]  /*9350*/  IMAD.U32 R105, RZ, RZ, UR4 ;  /* 0x00000004ff697e24 */ /* 0x000fe2000f8e00ff */
[----:B------:R-:W-:Y:S01]  /*9360*/  R2UR UR4, R27 ;  /* 0x000000001b0472ca */ /* 0x000fe200000e0000 */
[----:B------:R-:W-:Y:S11]  /*9370*/  IMAD.U32 R104, RZ, RZ, UR5 ;  /* 0x00000005ff687e24 */ /* 0x000ff6000f8e00ff */
[----:B------:R-:W-:Y:S01]  /*9380*/  @!UPT UIADD3 URZ, UPT, UPT, URZ, URZ, URZ ;  /* 0x000000fffffff290 */ /* 0x000fe2000fffe0ff */
[----:B------:R-:W-:Y:S01]  /*9390*/  IMAD.U32 R106, RZ, RZ, UR4 ;  /* 0x00000004ff6a7e24 */ /* 0x000fe2000f8e00ff */
[----:B--2---:R-:W-:Y:S06]  /*93a0*/  @P4 BRA `(.L_x_35) ;  /* 0xffffffe000344947 */ /* 0x004fec000383ffff */
.L_x_29:
[----:B---3--:R-:W-:Y:S01]  /*93b0*/  SHF.L.U32 R3, R18, 0x1f, RZ ;  /* 0x0000001f12037819 */ /* 0x008fe200000006ff */
[----:B------:R-:W-:-:S03]  /*93c0*/  NOP ;  /* 0x0000000000007918 */ /* 0x000fc60000000000 */
[----:B------:R-:W3:Y:S02]  /*93d0*/  SYNCS.PHASECHK.TRANS64.TRYWAIT P0, [R4+URZ+0x90], R3 ;  /* 0x00009003040075a7 */ /* 0x000ee400080011ff */
[----:B---3--:R-:W-:Y:S05]  /*93e0*/  @!P0 BRA `(.L_x_36) ;  /* 0x0000009c00208947 */ /* 0x008fea0003800000 */
.L_x_178:
[----:B-----5:R-:W2:Y:S01]  /*93f0*/  LDS.128 R32, [R4+0xd0] ;  /* 0x0000d00004207984 */ /* 0x020ea20000000c00 */
[----:B------:R-:W3:Y:S01]  /*9400*/  LDC R0, c[0x0][0xc30] ;  /* 0x00030c00ff007b82 */ /* 0x000ee20000000800 */
[----:B-1----:R-:W-:Y:S01]  /*9410*/  ISETP.GE.AND P3, PT, R26, 0x1, PT ;  /* 0x000000011a00780c */ /* 0x002fe20003f66270 */
[----:B------:R-:W-:Y:S01]  /*9420*/  VIADD R2, R4, 0x98 ;  /* 0x0000009804027836 */ /* 0x000fe20000000000 */
[----:B------:R-:W-:Y:S01]  /*9430*/  @!PT LDS RZ, [RZ] ;  /* 0x00000000fffff984 */ /* 0x000fe20000000800 */
[----:B------:R-:W-:Y:S01]  /*9440*/  @!PT LDS RZ, [RZ] ;  /* 0x00000000fffff984 */ /* 0x000fe20000000800 */
[----:B------:R-:W-:Y:S01]  /*9450*/  @!PT LDS RZ, [RZ] ;  /* 0x00000000fffff984 */ /* 0x000fe20000000800 */
[----:B------:R-:W-:Y:S01]  /*9460*/  @!PT LDS RZ, [RZ] ;  /* 0x00000000fffff984 */ /* 0x000fe20000000800 */
[----:B------:R1:W-:Y:S06]  /*9470*/  MEMBAR.ALL.CTA ;  /* 0x0000000000007992 */ /* 0x0003ec0000008000 */
[----:B-1----:R-:W1:Y:S01]  /*9480*/  FENCE.VIEW.ASYNC.S ;  /* 0x00000000000073c6 */ /* 0x002e620000000000 */
[----:B------:R-:W-:-:S02]  /*9490*/  PRMT R2, RZ, 0x654, R2 ;  /* 0x00000654ff027816 */ /* 0x000fc40000000002 */
[----:B---3--:R-:W-:Y:S02]  /*94a0*/  ISETP.NE.AND P0, PT, R0, 0x1, PT ;  /* 0x000000010000780c */ /* 0x008fe40003f05270 */
[----:B-1----:R1:W-:Y:S01]  /*94b0*/  SYNCS.ARRIVE.TRANS64.RED.A1T0 RZ, [R2+URZ], RZ ;  /* 0x000000ff02ff79a7 */ /* 0x0023e200081004ff */
[----:B--2---:R-:W-:-:S13]  /*94c0*/  LOP3.LUT P6, RZ, R34, 0x1, RZ, 0xc0, !PT ;  /* 0x0000000122ff7812 */ /* 0x004fda00078cc0ff */
[----:B------:R-:W-:Y:S02]  /*94d0*/  @P6 MOV R17, R32 ;  /* 0x0000002000116202 */ /* 0x000fe40000000f00 */
[----:B------:R-:W-:Y:S01]  /*94e0*/  @P6 LOP3.LUT R15, R33, 0xffff, RZ, 0xc0, !PT ;  /* 0x0000ffff210f6812 */ /* 0x000fe200078ec0ff */
[----:B------:R-:W-:Y:S06]  /*94f0*/  @!P3 BRA `(.L_x_37) ;  /* 0x0000000000b8b947 */ /* 0x000fec0003800000 */
[----:B------:R-:W2:Y:S01]  /*9500*/  LDC.64 R6, c[0x0][0xc18] ;  /* 0x00030600ff067b82 */ /* 0x000ea20000000a00 */
[----:B------:R-:W-:-:S07]  /*9510*/  ISETP.NE.AND P5, PT, R26, 0x1, PT ;  /* 0x000000011a00780c */ /* 0x000fce0003fa5270 */
[----:B------:R-:W3:Y:S08]  /*9520*/  LDC.64 R8, c[0x0][0xc10] ;  /* 0x00030400ff087b82 */ /* 0x000ef00000000a00 */
[----:B------:R-:W5:Y:S08]  /*9530*/  LDC R0, c[0x0][0xc20] ;  /* 0x00030800ff007b82 */ /* 0x000f700000000800 */
[----:B------:R-:W4:Y:S01]  /*9540*/  LDC R16, c[0x0][0xc0c] ;  /* 0x00030300ff107b82 */ /* 0x000f220000000800 */
[----:B--2---:R-:W-:Y:S01]  /*9550*/  IMAD.HI.U32 R5, R12, R7, RZ ;  /* 0x000000070c057227 */ /* 0x004fe200078e00ff */
[----:B------:R-:W-:-:S03]  /*9560*/  ISETP.NE.AND P3, PT, R6, 0x1, PT ;  /* 0x000000010600780c */ /* 0x000fc60003f65270 */
[----:B------:R-:W-:-:S03]  /*9570*/  IMAD.HI.U32 R7, R15, R7, RZ ;  /* 0x000000070f077227 */ /* 0x000fc600078e00ff */
[----:B-1----:R-:W1:Y:S01]  /*9580*/  LDC.64 R2, c[0x0][0xc28] ;  /* 0x00030a00ff027b82 */ /* 0x002e620000000a00 */
[----:B---3--:R-:W-:-:S04]  /*9590*/  IMAD.HI.U32 R30, R13, R8, RZ ;  /* 0x000000080d1e7227 */ /* 0x008fc800078e00ff */
[----:B------:R-:W-:Y:S01]  /*95a0*/  IMAD.HI.U32 R32, R17, R8, RZ ;  /* 0x0000000811207227 */ /* 0x000fe200078e00ff */
[----:B------:R-:W-:Y:S02]  /*95b0*/  SHF.R.U32.HI R30, RZ, R9, R30 ;  /* 0x00000009ff1e7219 */ /* 0x000fe4000001161e */
[-C--:B-----5:R-:W-:Y:S02]  /*95c0*/  SHF.R.U32.HI R5, RZ, R0.reuse, R5 ;  /* 0x00000000ff057219 */ /* 0x0a0fe40000011605 */
[----:B------:R-:W-:Y:S02]  /*95d0*/  SHF.R.U32.HI R0, RZ, R0, R7 ;  /* 0x00000000ff007219 */ /* 0x000fe40000011607 */
[----:B------:R-:W-:Y:S02]  /*95e0*/  SEL R5, R12, R5, !P3 ;  /* 0x000000050c057207 */ /* 0x000fe40005800000 */
[----:B------:R-:W-:Y:S02]  /*95f0*/  SHF.R.U32.HI R32, RZ, R9, R32 ;  /* 0x00000009ff207219 */ /* 0x000fe40000011620 */
[----:B----4-:R-:W-:-:S02]  /*9600*/  ISETP.NE.AND P4, PT, R16, 0x1, PT ;  /* 0x000000011000780c */ /* 0x010fc40003f85270 */
[----:B------:R-:W-:Y:S02]  /*9610*/  SEL R7, R15, R0, !P3 ;  /* 0x000000000f077207 */ /* 0x000fe40005800000 */
[----:B------:R-:W-:Y:S02]  /*9620*/  SEL R19, R13, R30, !P4 ;  /* 0x0000001e0d137207 */ /* 0x000fe40006000000 */
[----:B------:R-:W-:Y:S01]  /*9630*/  SEL R9, R17, R32, !P4 ;  /* 0x0000002011097207 */ /* 0x000fe20006000000 */
[----:B-1----:R-:W-:-:S04]  /*9640*/  IMAD.HI.U32 R30, R5, R2, RZ ;  /* 0x00000002051e7227 */ /* 0x002fc800078e00ff */
[----:B------:R-:W-:Y:S01]  /*9650*/  IMAD.HI.U32 R8, R19, R2, RZ ;  /* 0x0000000213087227 */ /* 0x000fe200078e00ff */
[----:B------:R-:W-:-:S04]  /*9660*/  @P5 SHF.R.U32.HI R5, RZ, R3, R30 ;  /* 0x00000003ff055219 */ /* 0x000fc8000001161e */
[----:B------:R-:W-:Y:S01]  /*9670*/  @P5 SHF.R.U32.HI R19, RZ, R3, R8 ;  /* 0x00000003ff135219 */ /* 0x000fe20000011608 */
[----:B------:R-:W-:-:S04]  /*9680*/  IMAD R5, R26, R5, RZ ;  /* 0x000000051a057224 */ /* 0x000fc800078e02ff */
[----:B------:R-:W-:Y:S01]  /*9690*/  IMAD R0, R26, R19, RZ ;  /* 0x000000131a007224 */ /* 0x000fe200078e02ff */
[C---:B------:R-:W-:Y:S02]  /*96a0*/  ISETP.GE.AND P3, PT, R7.reuse, R5, PT ;  /* 0x000000050700720c */ /* 0x040fe40003f66270 */
[----:B------:R-:W-:Y:S02]  /*96b0*/  IADD3 R5, PT, PT, -R7, RZ, RZ ;  /* 0x000000ff07057210 */ /* 0x000fe40007ffe1ff */
[----:B------:R-:W-:Y:S01]  /*96c0*/  ISETP.GE.OR P3, PT, R9, R0, P3 ;  /* 0x000000000900720c */ /* 0x000fe20001f66670 */
[----:B------:R-:W-:-:S04]  /*96d0*/  IMAD.HI.U32 R0, R7, R2, RZ ;  /* 0x0000000207007227 */ /* 0x000fc800078e00ff */
[----:B------:R-:W-:Y:S01]  /*96e0*/  IMAD R5, R6, R5, R15 ;  /* 0x0000000506057224 */ /* 0x000fe200078e020f */
[----:B------:R-:W-:-:S04]  /*96f0*/  SHF.R.U32.HI R0, RZ, R3, R0 ;  /* 0x00000003ff007219 */ /* 0x000fc80000011600 */
[----:B------:R-:W-:-:S03]  /*9700*/  SEL R0, R7, R0, !P5 ;  /* 0x0000000007007207 */ /* 0x000fc60006800000 */
[----:B------:R-:W-:-:S04]  /*9710*/  @!P3 IMAD.HI.U32 R8, R9, R2, RZ ;  /* 0x000000020908b227 */ /* 0x000fc800078e00ff */
[----:B------:R-:W-:Y:S01]  /*9720*/  IMAD.MOV R2, RZ, RZ, -R0 ;  /* 0x000000ffff027224 */ /* 0x000fe200078e0a00 */
[----:B------:R-:W-:-:S03]  /*9730*/  @!P3 SHF.R.U32.HI R8, RZ, R3, R8 ;  /* 0x00000003ff08b219 */ /* 0x000fc60000011608 */
[----:B------:R-:W-:Y:S01]  /*9740*/  IMAD R2, R26, R2, R7 ;  /* 0x000000021a027224 */ /* 0x000fe200078e0207 */
[----:B------:R-:W-:-:S05]  /*9750*/  @!P3 SEL R3, R9, R8, !P5 ;  /* 0x000000080903b207 */ /* 0x000fca0006800000 */
[--C-:B------:R-:W-:Y:S02]  /*9760*/  @!P3 IMAD.IADD R0, R0, 0x1, -R3.reuse ;  /* 0x000000010000b824 */ /* 0x100fe400078e0a03 */
[----:B------:R-:W-:Y:S01]  /*9770*/  @!P3 IMAD R3, R2, R19, R3 ;  /* 0x000000130203b224 */ /* 0x000fe200078e0203 */
[----:B------:R-:W-:Y:S01]  /*9780*/  IADD3 R2, PT, PT, -R9, RZ, RZ ;  /* 0x000000ff09027210 */ /* 0x000fe20007ffe1ff */
[----:B------:R-:W-:Y:S02]  /*9790*/  @!P3 IMAD R7, R26, R0, R9 ;  /* 0x000000001a07b224 */ /* 0x000fe400078e0209 */
[----:B------:R-:W-:Y:S02]  /*97a0*/  @!P3 IMAD.MOV.U32 R9, RZ, RZ, R3 ;  /* 0x000000ffff09b224 */ /* 0x000fe400078e0003 */
[----:B------:R-:W-:Y:S02]  /*97b0*/  IMAD R2, R16, R2, R17 ;  /* 0x0000000210027224 */ /* 0x000fe400078e0211 */
[----:B------:R-:W-:-:S02]  /*97c0*/  IMAD R15, R7, R6, R5 ;  /* 0x00000006070f7224 */ /* 0x000fc400078e0205 */
[----:B------:R-:W-:Y:S02]  /*97d0*/  IMAD R17, R9, R16, R2 ;  /* 0x0000001009117224 */ /* 0x000fe400078e0202 */
.L_x_37:
[----:B------:R-:W-:Y:S05]  /*97e0*/  @P0 BRA `(.L_x_38) ;  /* 0x0000000000400947 */ /* 0x000fea0003800000 */
[----:B------:R-:W2:Y:S08]  /*97f0*/  LDC.64 R6, c[0x0][0xc10] ;  /* 0x00030400ff067b82 */ /* 0x000eb00000000a00 */
[----:B-1----:R-:W1:Y:S08]  /*9800*/  LDC.64 R2, c[0x0][0xc18] ;  /* 0x00030600ff027b82 */ /* 0x002e700000000a00 */
[----:B------:R-:W3:Y:S08]  /*9810*/  LDC R0, c[0x0][0xc20] ;  /* 0x00030800ff007b82 */ /* 0x000ef00000000800 */
[----:B------:R-:W5:Y:S01]  /*9820*/  LDC R8, c[0x0][0xc0c] ;  /* 0x00030300ff087b82 */ /* 0x000f620000000800 */
[----:B--2---:R-:W-:-:S05]  /*9830*/  IMAD.HI.U32 R6, R17, R6, RZ ;  /* 0x0000000611067227 */ /* 0x004fca00078e00ff */
[----:B------:R-:W-:Y:S01]  /*9840*/  SHF.R.U32.HI R6, RZ, R7, R6 ;  /* 0x00000007ff067219 */ /* 0x000fe20000011606 */
[----:B-1----:R-:W-:Y:S01]  /*9850*/  IMAD.HI.U32 R3, R15, R3, RZ ;  /* 0x000000030f037227 */ /* 0x002fe200078e00ff */
[----:B------:R-:W-:-:S04]  /*9860*/  ISETP.NE.AND P0, PT, R2, 0x1, PT ;  /* 0x000000010200780c */ /* 0x000fc80003f05270 */
[----:B---3--:R-:W-:-:S04]  /*9870*/  SHF.R.U32.HI R0, RZ, R0, R3 ;  /* 0x00000000ff007219 */ /* 0x008fc80000011603 */
[----:B------:R-:W-:Y:S02]  /*9880*/  SEL R0, R15, R0, !P0 ;  /* 0x000000000f007207 */ /* 0x000fe40004000000 */
[----:B-----5:R-:W-:-:S04]  /*9890*/  ISETP.NE.AND P3, PT, R8, 0x1, PT ;  /* 0x000000010800780c */ /* 0x020fc80003f65270 */
[----:B------:R-:W-:-:S05]  /*98a0*/  SEL R3, R17, R6, !P3 ;  /* 0x0000000611037207 */ /* 0x000fca0005800000 */
[----:B------:R-:W-:Y:S02]  /*98b0*/  IMAD.IADD R5, R0, 0x1, -R3 ;  /* 0x0000000100057824 */ /* 0x000fe400078e0a03 */
[----:B------:R-:W-:Y:S02]  /*98c0*/  IMAD.IADD R0, R3, 0x1, -R0 ;  /* 0x0000000103007824 */ /* 0x000fe400078e0a00 */
[----:B------:R-:W-:Y:S02]  /*98d0*/  IMAD R17, R5, R8, R17 ;  /* 0x0000000805117224 */ /* 0x000fe400078e0211 */
[----:B------:R-:W-:-:S07]  /*98e0*/  IMAD R15, R0, R2, R15 ;  /* 0x00000002000f7224 */ /* 0x000fce00078e020f */
.L_x_38:
[----:B------:R-:W-:Y:S01]  /*98f0*/  PLOP3.LUT P3, PT, PT, PT, PT, 0x80, 0x8 ;  /* 0x000000000008781c */ /* 0x000fe20003f6f070 */
[----:B------:R-:W-:Y:S01]  /*9900*/  IMAD.IADD R19, R17, 0x1, R86 ;  /* 0x0000000111137824 */ /* 0x000fe200078e0256 */
[----:B------:R-:W-:Y:S01]  /*9910*/  LOP3.LUT R18, R18, 0x1, RZ, 0x3c, !PT ;  /* 0x0000000112127812 */ /* 0x000fe200078e3cff */
[----:B------:R-:W-:Y:S01]  /*9920*/  IMAD.MOV.U32 R25, RZ, RZ, R14 ;  /* 0x000000ffff197224 */ /* 0x000fe200078e000e */
[----:B------:R-:W-:Y:S01]  /*9930*/  IADD3 R16, PT, PT, R15, R84, RZ ;  /* 0x000000540f107210 */ /* 0x000fe20007ffe0ff */
[----:B------:R-:W-:Y:S08]  /*9940*/  @P6 BRA `(.L_x_39) ;  /* 0xffffff7c00746947 */ /* 0x000ff0000383ffff */
[----:B------:R-:W-:Y:S01]  /*9950*/  VIADD R4, R4, 0x20 ;  /* 0x0000002004047836 */ /* 0x000fe20000000000 */
[----:B------:R-:W-:Y:S01]  /*9960*/  SHF.L.U32 R0, R20, 0x1f, RZ ;  /* 0x0000001f14007819 */ /* 0x000fe200000006ff */
[C---:B------:R-:W-:Y:S02]  /*9970*/  VIADD R5, R103.reuse, 0x1 ;  /* 0x0000000167057836 */ /* 0x040fe40000000000 */
[----:B------:R-:W-:-:S03]  /*9980*/  IMAD R3, R103, 0x8, R4 ;  /* 0x0000000867037824 */ /* 0x000fc600078e0204 */
[C---:B------:R-:W-:Y:S01]  /*9990*/  ISETP.NE.AND P0, PT, R5.reuse, 0x4, PT ;  /* 0x000000040500780c */ /* 0x040fe20003f05270 */
[----:B------:R-:W2:Y:S03]  /*99a0*/  SYNCS.PHASECHK.TRANS64.TRYWAIT P1, [R3+URZ], R0 ;  /* 0x00000000030075a7 */ /* 0x000ea600080211ff */
[----:B------:R-:W-:Y:S02]  /*99b0*/  SEL R7, RZ, 0x1, P0 ;  /* 0x00000001ff077807 */ /* 0x000fe40000000000 */
[----:B------:R-:W-:Y:S02]  /*99c0*/  SEL R5, R5, RZ, P0 ;  /* 0x000000ff05057207 */ /* 0x000fe40000000000 */
[----:B------:R-:W-:-:S03]  /*99d0*/  LOP3.LUT R20, R20, R7, RZ, 0x3c, !PT ;  /* 0x0000000714147212 */ /* 0x000fc600078e3cff */
[----:B-1----:R-:W-:Y:S01]  /*99e0*/  IMAD R2, R5, 0x8, R4 ;  /* 0x0000000805027824 */ /* 0x002fe200078e0204 */
[----:B------:R-:W-:Y:S01]  /*99f0*/  SHF.L.U32 R7, R20, 0x1f, RZ ;  /* 0x0000001f14077819 */ /* 0x000fe200000006ff */
[----:B--2---:R-:W-:Y:S06]  /*9a00*/  @!P1 BRA `(.L_x_40) ;  /* 0x0000009400ac9947 */ /* 0x004fec0003800000 */
.L_x_179:
[----:B------:R-:W2:Y:S01]  /*9a10*/  SYNCS.PHASECHK.TRANS64.TRYWAIT P1, [R2+URZ], R7 ;  /* 0x00000007020075a7 */ /* 0x000ea200080211ff */
[----:B-1----:R-:W-:-:S05]  /*9a20*/  VIADD R3, R5, 0x1 ;  /* 0x0000000105037836 */ /* 0x002fca0000000000 */
[----:B------:R-:W-:-:S04]  /*9a30*/  ISETP.NE.AND P0, PT, R3, 0x4, PT ;  /* 0x000000040300780c */ /* 0x000fc80003f05270 */
[----:B------:R-:W-:Y:S02]  /*9a40*/  SEL R5, RZ, 0x1, P0 ;  /* 0x00000001ff057807 */ /* 0x000fe40000000000 */
[----:B------:R-:W-:Y:S02]  /*9a50*/  SEL R3, R3, RZ, P0 ;  /* 0x000000ff03037207 */ /* 0x000fe40000000000 */
[----:B------:R-:W-:-:S03]  /*9a60*/  LOP3.LUT R20, R20, R5, RZ, 0x3c, !PT ;  /* 0x0000000514147212 */ /* 0x000fc600078e3cff */
[----:B------:R-:W-:Y:S01]  /*9a70*/  IMAD R0, R3, 0x8, R4 ;  /* 0x0000000803007824 */ /* 0x000fe200078e0204 */
[----:B------:R-:W-:Y:S01]  /*9a80*/  SHF.L.U32 R5, R20, 0x1f, RZ ;  /* 0x0000001f14057819 */ /* 0x000fe200000006ff */
[----:B--2---:R-:W-:Y:S06]  /*9a90*/  @!P1 BRA `(.L_x_41) ;  /* 0x00000094009c9947 */ /* 0x004fec0003800000 */
.L_x_180:
[----:B------:R-:W2:Y:S01]  /*9aa0*/  SYNCS.PHASECHK.TRANS64.TRYWAIT P1, [R0+URZ], R5 ;  /* 0x00000005000075a7 */ /* 0x000ea200080211ff */
[----:B-1----:R-:W-:-:S05]  /*9ab0*/  VIADD R7, R3, 0x1 ;  /* 0x0000000103077836 */ /* 0x002fca0000000000 */
[----:B------:R-:W-:-:S04]  /*9ac0*/  ISETP.NE.AND P0, PT, R7, 0x4, PT ;  /* 0x000000040700780c */ /* 0x000fc80003f05270 */
[----:B------:R-:W-:Y:S02]  /*9ad0*/  SEL R3, RZ, 0x1, P0 ;  /* 0x00000001ff037807 */ /* 0x000fe40000000000 */
[----:B------:R-:W-:Y:S02]  /*9ae0*/  SEL R7, R7, RZ, P0 ;  /* 0x000000ff07077207 */ /* 0x000fe40000000000 */
[----:B------:R-:W-:Y:S01]  /*9af0*/  LOP3.LUT R3, R20, R3, RZ, 0x3c, !PT ;  /* 0x0000000314037212 */ /* 0x000fe200078e3cff */
[----:B--2---:R-:W-:Y:S06]  /*9b00*/  @!P1 BRA `(.L_x_42) ;  /* 0x0000009400949947 */ /* 0x004fec0003800000 */
.L_x_181:
[----:B------:R-:W-:Y:S02]  /*9b10*/  LEA R7, R7, R4, 0x3 ;  /* 0x0000000407077211 */ /* 0x000fe400078e18ff */
[----:B-1----:R-:W-:-:S07]  /*9b20*/  SHF.L.U32 R0, R3, 0x1f, RZ ;  /* 0x0000001f03007819 */ /* 0x002fce00000006ff */
.L_x_43:
[----:B-1----:R1:W2:Y:S02]  /*9b30*/  SYNCS.PHASECHK.TRANS64.TRYWAIT P0, [R7+URZ], R0 ;  /* 0x00000000070075a7 */ /* 0x0022a400080011ff */
[----:B--2---:R-:W-:Y:S05]  /*9b40*/  @!P0 NANOSLEEP.SYNCS 0x989680 ;  /* 0x009896800000895d */ /* 0x004fea0003900000 */
[----:B------:R-:W2:Y:S02]  /*9b50*/  @!P0 SYNCS.PHASECHK.TRANS64 P0, [R7+URZ], R0 ;  /* 0x00000000070085a7 */ /* 0x000ea400080010ff */
[----:B--2---:R-:W-:Y:S05]  /*9b60*/  @P0 EXIT ;  /* 0x000000000000094d */ /* 0x004fea0003800000 */
[----:B------:R-:W-:Y:S05]  /*9b70*/  BRA `(.L_x_43) ;  /* 0xfffffffc00ec7947 */ /* 0x000fea000383ffff */
.L_x_21:
[----:B------:R-:W-:-:S04]  /*9b80*/  ISETP.NE.AND P0, PT, R85, RZ, PT ;  /* 0x000000ff5500720c */ /* 0x000fc80003f05270 */
[----:B------:R-:W-:-:S13]  /*9b90*/  ISETP.NE.OR P0, PT, R0, 0x1, P0 ;  /* 0x000000010000780c */ /* 0x000fda0000705670 */
[----:B------:R-:W-:Y:S05]  /*9ba0*/  @P0 BRA `(.L_x_44) ;  /* 0x0000000000b40947 */ /* 0x000fea0003800000 */
[----:B------:R-:W1:Y:S01]  /*9bb0*/  S2UR UR6, SR_CgaCtaId ;  /* 0x00000000000679c3 */ /* 0x000e620000008800 */
[----:B------:R-:W-:Y:S01]  /*9bc0*/  MOV R0, 0x400 ;  /* 0x0000040000007802 */ /* 0x000fe20000000f00 */
[----:B------:R-:W-:Y:S01]  /*9bd0*/  IMAD.MOV.U32 R5, RZ, RZ, RZ ;  /* 0x000000ffff057224 */ /* 0x000fe200078e00ff */
[----:B------:R-:W-:Y:S01]  /*9be0*/  ISETP.GE.U32.AND P0, PT, R6, 0x2, PT ;  /* 0x000000020600780c */ /* 0x000fe20003f06070 */
[----:B------:R-:W-:Y:S01]  /*9bf0*/  IMAD.MOV.U32 R4, RZ, RZ, 0x1 ;  /* 0x00000001ff047424 */ /* 0x000fe200078e00ff */
[----:B------:R-:W-:-:S13]  /*9c00*/  R2UR UR4, R0 ;  /* 0x00000000000472ca */ /* 0x000fda00000e0000 */
[----:B-1----:R-:W-:-:S06]  /*9c10*/  ULEA UR6, UR6, UR4, 0x18 ;  /* 0x0000000406067291 */ /* 0x002fcc000f8ec0ff */
[----:B------:R-:W-:-:S04]  /*9c20*/  IMAD.U32 R0, RZ, RZ, UR6 ;  /* 0x00000006ff007e24 */ /* 0x000fc8000f8e00ff */
[----:B------:R-:W-:-:S05]  /*9c30*/  VIADD R2, R0, 0x98 ;  /* 0x0000009800027836 */ /* 0x000fca0000000000 */
[----:B------:R-:W-:-:S07]  /*9c40*/  PRMT R2, RZ, 0x654, R2 ;  /* 0x00000654ff027816 */ /* 0x000fce0000000002 */
.L_x_47:
[----:B-1----:R-:W-:Y:S01]  /*9c50*/  SHF.L.U32 R7, R4, 0x1f, RZ ;  /* 0x0000001f04077819 */ /* 0x002fe200000006ff */
[----:B------:R-:W-:Y:S02]  /*9c60*/  VIADD R9, R0, 0x90 ;  /* 0x0000009000097836 */ /* 0x000fe40000000000 */
[----:B------:R-:W-:Y:S01]  /*9c70*/  @!P0 IMAD.MOV.U32 R8, RZ, RZ, 0x10 ;  /* 0x00000010ff088424 */ /* 0x000fe200078e00ff */
[----:B------:R-:W1:Y:S02]  /*9c80*/  SYNCS.PHASECHK.TRANS64.TRYWAIT P1, [UR6+0x98], R7 ;  /* 0x00009807ff0075a7 */ /* 0x000e640008021106 */
[----:B------:R-:W-:-:S04]  /*9c90*/  PRMT R10, R6, 0x654, R9 ;  /* 0x00000654060a7816 */ /* 0x000fc80000000009 */
[----:B------:R-:W-:Y:S01]  /*9ca0*/  SEL R3, R10, R3, !P0 ;  /* 0x000000030a037207 */ /* 0x000fe20004000000 */
[----:B-1----:R-:W-:Y:S06]  /*9cb0*/  @!P1 BRA `(.L_x_45) ;  /* 0x00000094003c9947 */ /* 0x002fec0003800000 */
.L_x_182:
[----:B------:R-:W-:Y:S01]  /*9cc0*/  UIADD3 UR4, UPT, UPT, UR6, 0xd0, URZ ;  /* 0x000000d006047890 */ /* 0x000fe2000fffe0ff */
[----:B-1----:R-:W-:Y:S01]  /*9cd0*/  SHF.L.U32 R7, R5, 0x1f, RZ ;  /* 0x0000001f05077819 */ /* 0x002fe200000006ff */
[----:B------:R-:W-:Y:S01]  /*9ce0*/  UIADD3 UR5, UPT, UPT, UR6, 0x90, URZ ;  /* 0x0000009006057890 */ /* 0x000fe2000fffe0ff */
[----:B------:R1:W-:Y:S01]  /*9cf0*/  @!P0 SYNCS.ARRIVE.TRANS64.RED RZ, [R3+URZ], R8 ;  /* 0x0000000803ff89a7 */ /* 0x0003e200080004ff */
[----:B------:R-:W-:-:S07]  /*9d00*/  LOP3.LUT R4, R4, 0x1, RZ, 0x3c, !PT ;  /* 0x0000000104047812 */ /* 0x000fce00078e3cff */
[----:B------:R-:W-:Y:S06]  /*9d10*/  UGETNEXTWORKID.BROADCAST [UR4], [UR5] ;  /* 0x00000000040073ca */ /* 0x000fec0008000100 */
[----:B------:R-:W2:Y:S02]  /*9d20*/  SYNCS.PHASECHK.TRANS64.TRYWAIT P1, [UR6+0x90], R7 ;  /* 0x00009007ff0075a7 */ /* 0x000ea40008021106 */
[----:B-12---:R-:W-:Y:S05]  /*9d30*/  @!P1 BRA `(.L_x_46) ;  /* 0x0000009400309947 */ /* 0x006fea0003800000 */
.L_x_183:
[----:B------:R-:W2:Y:S01]  /*9d40*/  LDS.128 R8, [UR6+0xd0] ;  /* 0x0000d006ff087984 */ /* 0x000ea20008000c00 */
[----:B------:R-:W-:Y:S01]  /*9d50*/  LOP3.LUT R5, R5, 0x1, RZ, 0x3c, !PT ;  /* 0x0000000105057812 */ /* 0x000fe200078e3cff */
[----:B------:R-:W-:Y:S01]  /*9d60*/  @!PT LDS RZ, [RZ] ;  /* 0x00000000fffff984 */ /* 0x000fe20000000800 */
[----:B------:R-:W-:Y:S01]  /*9d70*/  @!PT LDS RZ, [RZ] ;  /* 0x00000000fffff984 */ /* 0x000fe20000000800 */
[----:B------:R-:W-:Y:S01]  /*9d80*/  @!PT LDS RZ, [RZ] ;  /* 0x00000000fffff984 */ /* 0x000fe20000000800 */
[----:B------:R-:W-:Y:S01]  /*9d90*/  @!PT LDS RZ, [RZ] ;  /* 0x00000000fffff984 */ /* 0x000fe20000000800 */
[----:B------:R3:W-:Y:S06]  /*9da0*/  MEMBAR.ALL.CTA ;  /* 0x0000000000007992 */ /* 0x0007ec0000008000 */
[----:B---3--:R-:W3:Y:S02]  /*9db0*/  FENCE.VIEW.ASYNC.S ;  /* 0x00000000000073c6 */ /* 0x008ee40000000000 */
[----:B---3--:R3:W-:Y:S01]  /*9dc0*/  SYNCS.ARRIVE.TRANS64.RED.A1T0 RZ, [R2+URZ], RZ ;  /* 0x000000ff02ff79a7 */ /* 0x0087e200081004ff */
[----:B--2---:R-:W-:-:S13]  /*9dd0*/  LOP3.LUT P1, RZ, R10, 0x1, RZ, 0xc0, !PT ;  /* 0x000000010aff7812 */ /* 0x004fda000782c0ff */
[----:B---3--:R-:W-:Y:S05]  /*9de0*/  @P1 BRA `(.L_x_47) ;  /* 0xfffffffc00981947 */ /* 0x008fea000383ffff */
[----:B------:R-:W-:-:S04]  /*9df0*/  SHF.L.U32 R2, R4, 0x1f, RZ ;  /* 0x0000001f04027819 */ /* 0x000fc800000006ff */
[----:B------:R-:W2:Y:S02]  /*9e00*/  SYNCS.PHASECHK.TRANS64 P0, [UR6+0x98], R2 ;  /* 0x00009802ff0075a7 */ /* 0x000ea40008001006 */
[----:B--2---:R-:W-:Y:S05]  /*9e10*/  @P0 EXIT ;  /* 0x000000000000094d */ /* 0x004fea0003800000 */
.L_x_48:
[----:B--2---:R-:W-:-:S04]  /*9e20*/  SHF.L.U32 R3, R4, 0x1f, RZ ;  /* 0x0000001f04037819 */ /* 0x004fc800000006ff */
[----:B------:R2:W3:Y:S03]  /*9e30*/  SYNCS.PHASECHK.TRANS64.TRYWAIT P0, [R0+URZ+0x98], R3 ;  /* 0x00009803000075a7 */ /* 0x0004e600080011ff */
[----:B---3--:R-:W-:Y:S05]  /*9e40*/  @!P0 NANOSLEEP.SYNCS 0x989680 ;  /* 0x009896800000895d */ /* 0x008fea0003900000 */
[----:B------:R-:W3:Y:S02]  /*9e50*/  @!P0 SYNCS.PHASECHK.TRANS64 P0, [R0+URZ+0x98], R3 ;  /* 0x00009803000085a7 */ /* 0x000ee400080010ff */
[----:B---3--:R-:W-:Y:S05]  /*9e60*/  @P0 EXIT ;  /* 0x000000000000094d */ /* 0x008fea0003800000 */
[----:B------:R-:W-:Y:S05]  /*9e70*/  BRA `(.L_x_48) ;  /* 0xfffffffc00e87947 */ /* 0x000fea000383ffff */
.L_x_44:
[----:B------:R-:W-:Y:S05]  /*9e80*/  @P4 BRA `(.L_x_49) ;  /* 0x00000018001c4947 */ /* 0x000fea0003800000 */
[----:B------:R-:W-:Y:S01]  /*9e90*/  MOV R0, 0x40 ;  /* 0x0000004000007802 */ /* 0x000fe20000000f00 */
[----:B------:R-:W-:-:S03]  /*9ea0*/  NOP ;  /* 0x0000000000007918 */ /* 0x000fc60000000000 */
[----:B------:R-:W-:-:S05]  /*9eb0*/  LEA R0, R85, R0, 0x18 ;  /* 0x0000000055007211 */ /* 0x000fca00078ec0ff */
[----:B------:R-:W1:Y:S02]  /*9ec0*/  LDS.U8 R2, [R0+0x1c] ;  /* 0x00001c0000027984 */ /* 0x000e640000000000 */
[----:B-1----:R-:W-:Y:S02]  /*9ed0*/  ISETP.NE.AND P0, PT, R2, RZ, PT ;  /* 0x000000ff0200720c */ /* 0x002fe40003f05270 */
[----:B------:R-:W-:-:S04]  /*9ee0*/  MOV R2, 0x400 ;  /* 0x0000040000027802 */ /* 0x000fc80000000f00 */
[----:B------:R-:W-:-:S07]  /*9ef0*/  LEA R85, R85, R2, 0x18 ;  /* 0x0000000255557211 */ /* 0x000fce00078ec0ff */
[----:B------:R-:W-:Y:S05]  /*9f00*/  @P0 BRA `(.L_x_50) ;  /* 0x0000000000fc0947 */ /* 0x000fea0003800000 */
[----:B------:R-:W-:Y:S02]  /*9f10*/  ISETP.NE.U32.AND P0, PT, R11, 0x1, PT ;  /* 0x000000010b00780c */ /* 0x000fe40003f05070 */
[----:B------:R-:W-:-:S11]  /*9f20*/  IADD3 R5, PT, PT, R0, 0x8, RZ ;  /* 0x0000000800057810 */ /* 0x000fd60007ffe0ff */
[----:B------:R-:W-:Y:S05]  /*9f30*/  @!P0 BRA `(.L_x_51) ;  /* 0x0000000000908947 */ /* 0x000fea0003800000 */
[----:B------:R-:W-:Y:S01]  /*9f40*/  ELECT P1, URZ, PT ;  /* 0x0000000000ff782f */ /* 0x000fe20003820000 */
[----:B------:R-:W-:-:S12]  /*9f50*/  BSSY B0, `(.L_x_51) ;  /* 0x0000022000007945 */ /* 0x000fd80003800000 */
[----:B------:R-:W-:Y:S05]  /*9f60*/  @!P1 BRA `(.L_x_52) ;  /* 0x0000000000809947 */ /* 0x000fea0003800000 */
[----:B------:R-:W-:-:S05]  /*9f70*/  UMOV UR4, 0x10 ;  /* 0x0000001000047882 */ /* 0x000fca0000000000 */
[----:B------:R-:W-:Y:S04]  /*9f80*/  DEPBAR.LE SB1, 0x36 ;  /* 0x00009d800000791a */ /* 0x000fe80000000000 */
[----:B------:R-:W1:Y:S02]  /*9f90*/  UTCATOMSWS.2CTA.FIND_AND_SET.ALIGN UP0, UR4, UR4 ;  /* 0x00000004000475e3 */ /* 0x000e640008200800 */
[----:B-1----:R-:W-:Y:S01]  /*9fa0*/  MOV R12, UR4 ;  /* 0x00000004000c7c02 */ /* 0x002fe20008000f00 */
[----:B------:R-:W-:Y:S06]  /*9fb0*/  BRA.U UP0, `(.L_x_53) ;  /* 0x0000000100187547 */ /* 0x000fec000b800000 */
.L_x_54:
[----:B------:R-:W-:Y:S05]  /*9fc0*/  NANOSLEEP 0x64 ;  /* 0x000000640000795d */ /* 0x000fea0003800000 */
[----:B------:R-:W-:-:S05]  /*9fd0*/  UMOV UR4, 0x10 ;  /* 0x0000001000047882 */ /* 0x000fca0000000000 */
[----:B------:R-:W-:Y:S04]  /*9fe0*/  DEPBAR.LE SB1, 0x36 ;  /* 0x00009d800000791a */ /* 0x000fe80000000000 */
[----:B------:R-:W1:Y:S02]  /*9ff0*/  UTCATOMSWS.2CTA.FIND_AND_SET.ALIGN UP0, UR4, UR4 ;  /* 0x00000004000475e3 */ /* 0x000e640008200800 */
[----:B-1----:R-:W-:Y:S01]  /*a000*/  MOV R12, UR4 ;  /* 0x00000004000c7c02 */ /* 0x002fe20008000f00 */
[----:B------:R-:W-:Y:S05]  /*a010*/  BRA.U !UP0, `(.L_x_54) ;  /* 0xfffffffd08e87547 */ /* 0x000fea000b83ffff */
.L_x_53:
[----:B------:R-:W1:Y:S01]  /*a020*/  LDS R3, [R0+0x10] ;  /* 0x0000100000037984 */ /* 0x000e620000000800 */
[----:B------:R-:W-:Y:S02]  /*a030*/  HFMA2 R4, -RZ, RZ, 0, 2.384185791015625e-07 ;  /* 0x00000004ff047431 */ /* 0x000fe400000001ff */
[----:B------:R-:W-:Y:S01]  /*a040*/  VIADD R13, R85, 0xe0 ;  /* 0x000000e0550d7836 */ /* 0x000fe20000000000 */
[----:B-1----:R-:W-:-:S04]  /*a050*/  SHF.L.U32 R3, R3, 0x1f, RZ ;  /* 0x0000001f03037819 */ /* 0x002fc800000006ff */
[----:B------:R-:W1:Y:S02]  /*a060*/  SYNCS.PHASECHK.TRANS64.TRYWAIT P1, [R0+URZ+0x8], R3 ;  /* 0x00000803000075a7 */ /* 0x000e6400080211ff */
[----:B-1----:R-:W-:Y:S05]  /*a070*/  @P1 BRA `(.L_x_55) ;  /* 0x0000000000081947 */ /* 0x002fea0003800000 */
[----:B------:R-:W1:Y:S02]  /*a080*/  SYNCS.PHASECHK.TRANS64.TRYWAIT P1, [R0+URZ+0x8], R3 ;  /* 0x00000803000075a7 */ /* 0x000e6400080211ff */
[----:B-1----:R-:W-:Y:S05]  /*a090*/  @!P1 BRA `(.L_x_56) ;  /* 0x00000090006c9947 */ /* 0x002fea0003800000 */
.L_x_55:
[----:B------:R-:W-:Y:S01]  /*a0a0*/  IMAD.MOV.U32 R15, RZ, RZ, 0xffff ;  /* 0x0000ffffff0f7424 */ /* 0x000fe200078e00ff */
[C---:B-1----:R-:W-:Y:S01]  /*a0b0*/  PRMT R3, R10.reuse, 0x654, R5 ;  /* 0x000006540a037816 */ /* 0x042fe20000000005 */
[----:B------:R-:W-:Y:S01]  /*a0c0*/  IMAD.MOV.U32 R7, RZ, RZ, 0x1 ;  /* 0x00000001ff077424 */ /* 0x000fe200078e00ff */
[----:B------:R-:W-:Y:S01]  /*a0d0*/  PRMT R2, R10, 0x654, R13 ;  /* 0x000006540a027816 */ /* 0x000fe2000000000d */
[----:B------:R-:W-:Y:S01]  /*a0e0*/  IMAD.SHL.U32 R6, R12, 0x20, RZ ;  /* 0x000000200c067824 */ /* 0x000fe200078e00ff */
[-C--:B------:R-:W-:Y:S01]  /*a0f0*/  SHF.L.U32 R15, R15, R12.reuse, RZ ;  /* 0x0000000c0f0f7219 */ /* 0x080fe200000006ff */
[----:B------:R1:W-:Y:S01]  /*a100*/  SYNCS.ARRIVE.TRANS64.RED RZ, [R3+URZ], R4 ;  /* 0x0000000403ff79a7 */ /* 0x0003e200080004ff */
[----:B------:R-:W-:Y:S02]  /*a110*/  SHF.L.U32 R13, R7, R12, RZ ;  /* 0x0000000c070d7219 */ /* 0x000fe400000006ff */
[----:B------:R1:W-:Y:S04]  /*a120*/  STS [R85+0xe0], R6 ;  /* 0x0000e00655007388 */ /* 0x0003e80000000800 */
[----:B------:R1:W-:Y:S04]  /*a130*/  STAS [R2.64], R12 ;  /* 0x0000000c02007dbd */ /* 0x0003e8000c0008ff */
[----:B------:R1:W-:Y:S04]  /*a140*/  ATOMS.OR RZ, [R0+0x14], R15 ;  /* 0x0000140f00ff738c */ /* 0x0003e80003000000 */
[----:B------:R1:W-:Y:S04]  /*a150*/  ATOMS.OR RZ, [R0+0x18], R13 ;  /* 0x0000180d00ff738c */ /* 0x0003e80003000000 */
[----:B------:R1:W-:Y:S02]  /*a160*/  ATOMS.XOR RZ, [R0+0x10], R7 ;  /* 0x0000100700ff738c */ /* 0x0003e40003800000 */
.L_x_52:
[----:B------:R-:W-:Y:S05]  /*a170*/  BSYNC B0 ;  /* 0x0000000000007941 */ /* 0x000fea0003800000 */
.L_x_51:
[----:B------:R-:W-:Y:S05]  /*a180*/  @P0 BRA `(.L_x_57) ;  /* 0x00000000006c0947 */ /* 0x000fea0003800000 */
[----:B------:R-:W-:-:S03]  /*a190*/  UMOV UR4, 0xffffffff ;  /* 0xffffffff00047882 */ /* 0x000fc60000000000 */
[----:B------:R-:W-:Y:S05]  /*a1a0*/  BRA.DIV UR4, `(.L_x_58) ;  /* 0x00000092043c7947 */ /* 0x000fea000b800000 */
[----:B------:R-:W-:-:S13]  /*a1b0*/  ELECT P6, URZ, PT ;  /* 0x0000000000ff782f */ /* 0x000fda00038c0000 */
.L_x_186:
[----:B------:R-:W-:Y:S05]  /*a1c0*/  @!P6 BRA `(.L_x_57) ;  /* 0x00000000005ce947 */ /* 0x000fea0003800000 */
[----:B-1----:R-:W1:Y:S02]  /*a1d0*/  LDS R3, [R0+0x10] ;  /* 0x0000100000037984 */ /* 0x002e640000000800 */
[----:B-1----:R-:W-:-:S04]  /*a1e0*/  SHF.L.U32 R3, R3, 0x1f, RZ ;  /* 0x0000001f03037819 */ /* 0x002fc800000006ff */
[----:B------:R-:W1:Y:S02]  /*a1f0*/  SYNCS.PHASECHK.TRANS64.TRYWAIT P0, [R0+URZ+0x8], R3 ;  /* 0x00000803000075a7 */ /* 0x000e6400080011ff */
[----:B-1----:R-:W-:Y:S05]  /*a200*/  @P0 BRA `(.L_x_59) ;  /* 0x0000000000080947 */ /* 0x002fea0003800000 */
[----:B------:R-:W1:Y:S02]  /*a210*/  SYNCS.PHASECHK.TRANS64.TRYWAIT P0, [R0+URZ+0x8], R3 ;  /* 0x00000803000075a7 */ /* 0x000e6400080011ff */
[----:B-1----:R-:W-:Y:S05]  /*a220*/  @!P0 BRA `(.L_x_60) ;  /* 0x00000090003c8947 */ /* 0x002fea0003800000 */
.L_x_59:
[----:B------:R-:W2:Y:S01]  /*a230*/  LDS R4, [R85+0xe0] ;  /* 0x0000e00055047984 */ /* 0x000ea20000000800 */
[----:B------:R-:W-:Y:S01]  /*a240*/  IMAD.MOV.U32 R13, RZ, RZ, 0xffff ;  /* 0x0000ffffff0d7424 */ /* 0x000fe200078e00ff */
[----:B------:R-:W-:Y:S01]  /*a250*/  PRMT R5, R10, 0x654, R5 ;  /* 0x000006540a057816 */ /* 0x000fe20000000005 */
[----:B-1----:R-:W-:Y:S02]  /*a260*/  IMAD.MOV.U32 R3, RZ, RZ, 0x1 ;  /* 0x00000001ff037424 */ /* 0x002fe400078e00ff */
[----:B--2---:R-:W-:Y:S01]  /*a270*/  IMAD.SHL.U32 R2, R4, 0x20, RZ ;  /* 0x0000002004027824 */ /* 0x004fe200078e00ff */
[-C--:B------:R-:W-:Y:S02]  /*a280*/  SHF.L.U32 R13, R13, R4.reuse, RZ ;  /* 0x000000040d0d7219 */ /* 0x080fe400000006ff */
[----:B------:R-:W-:Y:S02]  /*a290*/  SHF.L.U32 R7, R3, R4, RZ ;  /* 0x0000000403077219 */ /* 0x000fe400000006ff */
[----:B------:R2:W-:Y:S04]  /*a2a0*/  STS [R85+0xe0], R2 ;  /* 0x0000e00255007388 */ /* 0x0005e80000000800 */
[----:B------:R2:W-:Y:S04]  /*a2b0*/  ATOMS.OR RZ, [R0+0x14], R13 ;  /* 0x0000140d00ff738c */ /* 0x0005e80003000000 */
[----:B------:R2:W-:Y:S01]  /*a2c0*/  ATOMS.OR RZ, [R0+0x18], R7 ;  /* 0x0000180700ff738c */ /* 0x0005e20003000000 */
[----:B------:R2:W-:Y:S03]  /*a2d0*/  SYNCS.ARRIVE.TRANS64.RED.A1T0 RZ, [R5+URZ], RZ ;  /* 0x000000ff05ff79a7 */ /* 0x0005e600081004ff */
[----:B------:R2:W-:Y:S01]  /*a2e0*/  ATOMS.XOR RZ, [R0+0x10], R3 ;  /* 0x0000100300ff738c */ /* 0x0005e20003800000 */
[----:B------:R-:W-:Y:S05]  /*a2f0*/  BRA `(.L_x_57) ;  /* 0x0000000000107947 */ /* 0x000fea0003800000 */
.L_x_50:
[----:B------:R-:W-:Y:S02]  /*a300*/  MOV R0, 0xffffffff ;  /* 0xffffffff00007802 */ /* 0x000fe40000000f00 */
[----:B------:R-:W-:-:S03]  /*a310*/  MOV R2, 0xa340 ;  /* 0x0000a34000027802 */ /* 0x000fc60000000f00 */
[----:B------:R1:W-:Y:S04]  /*a320*/  STS [R85+0xe0], R0 ;  /* 0x0000e00055007388 */ /* 0x0003e80000000800 */
[----:B-1---5:R-:W-:Y:S05]  /*a330*/  CALL.REL.NOINC `($__internal_1_$__cuda_sm10x_tcgen05_guardrail_trap_phase_invalid_during_alloc) ;  /* 0x0000009800487944 */ /* 0x022fea0003c00000 */
.L_x_57:
[----:B------:R-:W-:Y:S05]  /*a340*/  WARPSYNC.ALL ;  /* 0x0000000000007948 */ /* 0x000fea0003800000 */
[----:B-12---:R-:W1:Y:S01]  /*a350*/  S2R R0, SR_CgaCtaId ;  /* 0x0000000000007919 */ /* 0x006e620000008800 */
[----:B------:R-:W-:Y:S01]  /*a360*/  MOV R3, 0x400 ;  /* 0x0000040000037802 */ /* 0x000fe20000000f00 */
[----:B------:R-:W-:Y:S01]  /*a370*/  NOP ;  /* 0x0000000000007918 */ /* 0x000fe20000000000 */
[----:B------:R-:W-:Y:S08]  /*a380*/  BAR.ARV 0x6, 0xa0 ;  /* 0x0182800000007b1d */ /* 0x000ff00000002000 */
[----:B------:R-:W2:Y:S01]  /*a390*/  LDC.64 R6, c[0x0][0x388] ;  /* 0x0000e200ff067b82 */ /* 0x000ea20000000a00 */
[----:B------:R-:W-:Y:S01]  /*a3a0*/  LOP3.LUT R9, R9, 0xffff, RZ, 0xc0, !PT ;  /* 0x0000ffff09097812 */ /* 0x000fe200078ec0ff */
[----:B------:R-:W-:Y:S01]  /*a3b0*/  IMAD.MOV.U32 R16, RZ, RZ, 0x1 ;  /* 0x00000001ff107424 */ /* 0x000fe200078e00ff */
[----:B------:R-:W-:-:S02]  /*a3c0*/  LOP3.LUT R8, R8, 0xffff, RZ, 0xc0, !PT ;  /* 0x0000ffff08087812 */ /* 0x000fc400078ec0ff */
[----:B------:R-:W-:Y:S02]  /*a3d0*/  CS2R R14, SRZ ;  /* 0x00000000000e7805 */ /* 0x000fe4000001ff00 */
[----:B------:R-:W-:Y:S01]  /*a3e0*/  R2UR UR7, R9 ;  /* 0x00000000090772ca */ /* 0x000fe200000e0000 */
[----:B------:R-:W-:Y:S01]  /*a3f0*/  UMOV UR22, 0x0 ;  /* 0x0000000000167882 */ /* 0x000fe20000000000 */
[----:B------:R-:W-:Y:S01]  /*a400*/  R2UR UR6, R8 ;  /* 0x00000000080672ca */ /* 0x000fe200000e0000 */
[----:B------:R-:W3:Y:S01]  /*a410*/  LDC.64 R4, c[0x0][0x390] ;  /* 0x0000e400ff047b82 */ /* 0x000ee20000000a00 */
[----:B------:R-:W-:Y:S01]  /*a420*/  UMOV UR23, 0x10200910 ;  /* 0x1020091000177882 */ /* 0x000fe20000000000 */
        /* <DEDUP_REMOVED lines=8> */
[----:B-1----:R-:W-:Y:S01]  /*a4b0*/  LEA R0, R0, R3, 0x18 ;  /* 0x0000000300007211 */ /* 0x002fe200078ec0ff */
[----:B------:R-:W-:Y:S01]  /*a4c0*/  UMOV UR12, 0x0 ;  /* 0x00000000000c7882 */ /* 0x000fe20000000000 */
[----:B------:R-:W-:Y:S01]  /*a4d0*/  UMOV UR13, 0x10200910 ;  /* 0x10200910000d7882 */ /* 0x000fe20000000000 */
[----:B------:R-:W-:Y:S01]  /*a4e0*/  UMOV UR10, 0x0 ;  /* 0x00000000000a7882 */ /* 0x000fe20000000000 */
[----:B------:R-:W-:Y:S01]  /*a4f0*/  UMOV UR11, 0x10200910 ;  /* 0x10200910000b7882 */ /* 0x000fe20000000000 */
[----:B------:R-:W1:Y:S01]  /*a500*/  LDS R2, [R0+0xe0] ;  /* 0x0000e00000027984 */ /* 0x000e620000000800 */
[----:B--2---:R-:W-:Y:S01]  /*a510*/  VIADD R6, R6, 0x3f ;  /* 0x0000003f06067836 */ /* 0x004fe20000000000 */
[----:B------:R-:W-:Y:S01]  /*a520*/  UMOV UR8, 0x0 ;  /* 0x0000000000087882 */ /* 0x000fe20000000000 */
[C---:B------:R-:W-:Y:S01]  /*a530*/  VIADD R8, R0.reuse, 0x8400 ;  /* 0x0000840000087836 */ /* 0x040fe20000000000 */
[----:B------:R-:W-:Y:S01]  /*a540*/  UMOV UR9, 0x10200910 ;  /* 0x1020091000097882 */ /* 0x000fe20000000000 */
[----:B------:R-:W-:Y:S01]  /*a550*/  VIADD R9, R0, 0x28400 ;  /* 0x0002840000097836 */ /* 0x000fe20000000000 */
[----:B------:R-:W-:-:S02]  /*a560*/  SHF.R.S32.HI R3, RZ, 0x1f, R6 ;  /* 0x0000001fff037819 */ /* 0x000fc40000011406 */
[----:B------:R-:W-:Y:S02]  /*a570*/  SHF.R.U32.HI R8, RZ, 0x4, R8 ;  /* 0x00000004ff087819 */ /* 0x000fe40000011608 */
[----:B------:R-:W-:Y:S02]  /*a580*/  LEA.HI R6, R3, R6, RZ, 0x6 ;  /* 0x0000000603067211 */ /* 0x000fe400078f30ff */
[----:B------:R-:W-:Y:S02]  /*a590*/  SHF.R.U32.HI R9, RZ, 0x4, R9 ;  /* 0x00000004ff097819 */ /* 0x000fe40000011609 */
[----:B------:R-:W-:Y:S02]  /*a5a0*/  SHF.R.S32.HI R6, RZ, 0x6, R6 ;  /* 0x00000006ff067819 */ /* 0x000fe40000011406 */
[----:B------:R-:W-:Y:S02]  /*a5b0*/  LOP3.LUT R8, R8, 0x3fff, RZ, 0xc0, !PT ;  /* 0x00003fff08087812 */ /* 0x000fe400078ec0ff */
[----:B------:R-:W-:Y:S01]  /*a5c0*/  LOP3.LUT R9, R9, 0x3fff, RZ, 0xc0, !PT ;  /* 0x00003fff09097812 */ /* 0x000fe200078ec0ff */
[----:B------:R-:W-:Y:S01]  /*a5d0*/  IMAD R3, R6, R7, RZ ;  /* 0x0000000706037224 */ /* 0x000fe200078e02ff */
[----:B------:R-:W-:-:S02]  /*a5e0*/  LOP3.LUT R8, R8, 0x10000, RZ, 0xfc, !PT ;  /* 0x0001000008087812 */ /* 0x000fc400078efcff */
[----:B------:R-:W-:Y:S01]  /*a5f0*/  LOP3.LUT R9, R9, 0x10000, RZ, 0xfc, !PT ;  /* 0x0001000009097812 */ /* 0x000fe200078efcff */
[----:B---3--:R-:W-:-:S04]  /*a600*/  IMAD R4, R3, R4, RZ ;  /* 0x0000000403047224 */ /* 0x008fc800078e02ff */
[----:B------:R-:W-:-:S04]  /*a610*/  IMAD R3, R4, R5, RZ ;  /* 0x0000000504037224 */ /* 0x000fc800078e02ff */
[----:B------:R-:W-:Y:S02]  /*a620*/  VIADD R17, R3, 0xffffffff ;  /* 0xffffffff03117836 */ /* 0x000fe40000000000 */
[C---:B-1----:R-:W-:Y:S01]  /*a630*/  VIADD R12, R2.reuse, 0x80 ;  /* 0x00000080020c7836 */ /* 0x042fe20000000000 */
[----:B------:R-:W-:-:S04]  /*a640*/  LOP3.LUT R6, R2, 0xffff, RZ, 0xc0, !PT ;  /* 0x0000ffff02067812 */ /* 0x000fc800078ec0ff */
[----:B------:R-:W-:Y:S02]  /*a650*/  LOP3.LUT R7, R12, 0xffff, RZ, 0xc0, !PT ;  /* 0x0000ffff0c077812 */ /* 0x000fe400078ec0ff */
[----:B------:R-:W-:-:S03]  /*a660*/  CS2R R12, SRZ ;  /* 0x00000000000c7805 */ /* 0x000fc6000001ff00 */
[----:B------:R1:W-:Y:S04]  /*a670*/  STL.64 [R1], R6 ;  /* 0x0000000601007387 */ /* 0x0003e80000100a00 */
.L_x_69:
[----:B------:R-:W-:-:S04]  /*a680*/  SHF.L.U32 R5, R14, 0x1f, RZ ;  /* 0x0000001f0e057819 */ /* 0x000fc800000006ff */
[----:B--2---:R-:W2:Y:S02]  /*a690*/  SYNCS.PHASECHK.TRANS64.TRYWAIT P0, [R0+URZ+0x90], R5 ;  /* 0x00009005000075a7 */ /* 0x004ea400080011ff */
[----:B--2---:R-:W-:Y:S05]  /*a6a0*/  @!P0 BRA `(.L_x_61) ;  /* 0x0000008c00308947 */ /* 0x004fea0003800000 */
.L_x_187:
[----:B-12---:R-:W1:Y:S01]  /*a6b0*/  LDS.128 R4, [R0+0xd0] ;  /* 0x0000d00000047984 */ /* 0x006e620000000c00 */
[----:B------:R-:W-:Y:S01]  /*a6c0*/  ISETP.NE.AND P0, PT, R11, RZ, PT ;  /* 0x000000ff0b00720c */ /* 0x000fe20003f05270 */
[----:B------:R-:W-:Y:S01]  /*a6d0*/  VIADD R18, R0, 0x98 ;  /* 0x0000009800127836 */ /* 0x000fe20000000000 */
[----:B------:R-:W-:Y:S01]  /*a6e0*/  @!PT LDS RZ, [RZ] ;  /* 0x00000000fffff984 */ /* 0x000fe20000000800 */
[----:B------:R-:W-:Y:S01]  /*a6f0*/  @!PT LDS RZ, [RZ] ;  /* 0x00000000fffff984 */ /* 0x000fe20000000800 */
[----:B------:R-:W-:Y:S01]  /*a700*/  @!PT LDS RZ, [RZ] ;  /* 0x00000000fffff984 */ /* 0x000fe20000000800 */
[----:B------:R-:W-:Y:S01]  /*a710*/  @!PT LDS RZ, [RZ] ;  /* 0x00000000fffff984 */ /* 0x000fe20000000800 */
[----:B------:R2:W-:Y:S06]  /*a720*/  MEMBAR.ALL.CTA ;  /* 0x0000000000007992 */ /* 0x0005ec0000008000 */
[----:B--2---:R-:W2:Y:S01]  /*a730*/  FENCE.VIEW.ASYNC.S ;  /* 0x00000000000073c6 */ /* 0x004ea20000000000 */
[----:B------:R-:W-:Y:S01]  /*a740*/  IMAD R20, R15, 0x8, R0 ;  /* 0x000000080f147824 */ /* 0x000fe200078e0200 */
[----:B------:R-:W-:-:S04]  /*a750*/  PRMT R18, RZ, 0x654, R18 ;  /* 0x00000654ff127816 */ /* 0x000fc80000000012 */
[----:B--2---:R2:W-:Y:S01]  /*a760*/  SYNCS.ARRIVE.TRANS64.RED.A1T0 RZ, [R18+URZ], RZ ;  /* 0x000000ff12ff79a7 */ /* 0x0045e200081004ff */
[----:B-1----:R-:W-:Y:S01]  /*a770*/  LOP3.LUT P4, RZ, R6, 0x1, RZ, 0xc0, !PT ;  /* 0x0000000106ff7812 */ /* 0x002fe2000788c0ff */
[----:B--2---:R-:W-:-:S12]  /*a780*/  @P0 BRA `(.L_x_62) ;  /* 0x00000000000c0947 */ /* 0x004fd80003800000 */
[----:B------:R-:W-:-:S04]  /*a790*/  SHF.L.U32 R5, R16, 0x1f, RZ ;  /* 0x0000001f10057819 */ /* 0x000fc800000006ff */
[----:B------:R-:W1:Y:S02]  /*a7a0*/  SYNCS.PHASECHK.TRANS64.TRYWAIT P1, [R20+URZ+0xb0], R5 ;  /* 0x0000b005140075a7 */ /* 0x000e6400080211ff */
[----:B-1----:R-:W-:Y:S05]  /*a7b0*/  @!P1 BRA `(.L_x_63) ;  /* 0x0000008c00009947 */ /* 0x002fea0003800000 */
.L_x_62:
[----:B------:R-:W-:Y:S05]  /*a7c0*/  @P0 BRA `(.L_x_64) ;  /* 0x00000008007c0947 */ /* 0x000fea0003800000 */
[----:B------:R-:W-:-:S13]  /*a7d0*/  ISETP.GE.AND P0, PT, R3, 0x1, PT ;  /* 0x000000010300780c */ /* 0x000fda0003f06270 */
[----:B------:R-:W-:Y:S05]  /*a7e0*/  @!P0 BRA `(.L_x_65) ;  /* 0x0000000800608947 */ /* 0x000fea0003800000 */
[----:B------:R-:W-:Y:S01]  /*a7f0*/  IMAD R19, R15, 0x4, R1 ;  /* 0x000000040f137824 */ /* 0x000fe200078e0201 */
[----:B-1----:R-:W-:Y:S02]  /*a800*/  LEA R5, R13, R0, 0x3 ;  /* 0x000000000d057211 */ /* 0x002fe400078e18ff */
[----:B------:R-:W-:-:S03]  /*a810*/  SHF.L.U32 R4, R12, 0x1f, RZ ;  /* 0x0000001f0c047819 */ /* 0x000fc600000006ff */
[----:B------:R-:W5:Y:S01]  /*a820*/  LDL R19, [R19] ;  /* 0x0000000013137983 */ /* 0x000f620000100800 */
[----:B------:R1:W2:Y:S01]  /*a830*/  SYNCS.PHASECHK.TRANS64.TRYWAIT P3, [R5+URZ], R4 ;  /* 0x00000004050075a7 */ /* 0x0002a200080611ff */
[----:B------:R-:W-:Y:S01]  /*a840*/  IMAD.MOV.U32 R21, RZ, RZ, R17 ;  /* 0x000000ffff157224 */ /* 0x000fe200078e0011 */
[----:B------:R-:W-:-:S11]  /*a850*/  UPLOP3.LUT UP0, UPT, UPT, UPT, UPT, 0x40, 0x4 ;  /* 0x000000000004789c */ /* 0x000fd60003f0e870 */
.L_x_68:
[----:B------:R-:W-:Y:S01]  /*a860*/  ISETP.NE.AND P0, PT, R21, RZ, PT ;  /* 0x000000ff1500720c */ /* 0x000fe20003f05270 */
[C---:B-1----:R-:W-:Y:S01]  /*a870*/  VIADD R4, R13.reuse, 0x1 ;  /* 0x000000010d047836 */ /* 0x042fe20000000000 */
[C---:B------:R-:W-:Y:S01]  /*a880*/  LEA R7, R13.reuse, R8, 0xb ;  /* 0x000000080d077211 */ /* 0x040fe200078e58ff */
[C---:B------:R-:W-:Y:S02]  /*a890*/  IMAD R6, R13.reuse, 0x400, R9 ;  /* 0x000004000d067824 */ /* 0x040fe400078e0209 */
[----:B------:R-:W-:Y:S01]  /*a8a0*/  IMAD R18, R13, 0x8, R0 ;  /* 0x000000080d127824 */ /* 0x000fe200078e0200 */
[----:B------:R-:W-:Y:S01]  /*a8b0*/  ISETP.NE.AND P1, PT, R4, 0x4, PT ;  /* 0x000000040400780c */ /* 0x000fe20003f25270 */
[----:B------:R-:W-:Y:S01]  /*a8c0*/  @!UPT UIADD3 URZ, UPT, UPT, URZ, URZ, URZ ;  /* 0x000000fffffff290 */ /* 0x000fe2000fffe0ff */
[----:B--2-4-:R-:W-:Y:S11]  /*a8d0*/  @P3 BRA `(.L_x_66) ;  /* 0x00000000000c3947 */ /* 0x014ff60003800000 */
[----:B------:R-:W-:Y:S04]  /*a8e0*/  SHF.L.U32 R5, R12, 0x1f, RZ ;  /* 0x0000001f0c057819 */ /* 0x000fe800000006ff */
[----:B------:R-:W1:Y:S02]  /*a8f0*/  SYNCS.PHASECHK.TRANS64.TRYWAIT P2, [R18+URZ], R5 ;  /* 0x00000005120075a7 */ /* 0x000e6400080411ff */
[----:B-1----:R-:W-:Y:S05]  /*a900*/  @!P2 BRA `(.L_x_67) ;  /* 0x0000008800c0a947 */ /* 0x002fea0003800000 */
.L_x_66:
[----:B------:R-:W-:Y:S02]  /*a910*/  R2UR UR5, R6 ;  /* 0x00000000060572ca */ /* 0x000fe400000e0000 */
[----:B------:R-:W-:Y:S02]  /*a920*/  ELECT P2, URZ, PT ;  /* 0x0000000000ff782f */ /* 0x000fe40003840000 */
[----:B------:R-:W-:Y:S02]  /*a930*/  R2UR UR4, R7 ;  /* 0x00000000070472ca */ /* 0x000fe400000e0000 */
[----:B------:R-:W-:Y:S02]  /*a940*/  SEL R23, RZ, 0x1, P1 ;  /* 0x00000001ff177807 */ /* 0x000fe40000800000 */
[----:B------:R-:W-:Y:S02]  /*a950*/  PLOP3.LUT P3, PT, PT, PT, PT, 0x80, 0x8 ;  /* 0x000000000008781c */ /* 0x000fe40003f6f070 */
[----:B------:R-:W-:Y:S02]  /*a960*/  SEL R13, R4, RZ, P1 ;  /* 0x000000ff040d7207 */ /* 0x000fe40000800000 */
[----:B------:R-:W-:Y:S03]  /*a970*/  LOP3.LUT R12, R12, R23, RZ, 0x3c, !PT ;  /* 0x000000170c0c7212 */ /* 0x000fe600078e3cff */
[----:B-----5:R-:W-:Y:S01]  /*a980*/  @P2 R2UR.BROADCAST UR24, R19 ;  /* 0x00000000131822ca */ /* 0x020fe200008e0000 */
[----:B------:R-:W-:Y:S01]  /*a990*/  IMAD.U32 R24, RZ, RZ, UR5 ;  /* 0x00000005ff187e24 */ /* 0x000fe2000f8e00ff */
[----:B------:R-:W-:Y:S01]  /*a9a0*/  @P0 SHF.L.U32 R4, R12, 0x1f, RZ ;  /* 0x0000001f0c040819 */ /* 0x000fe200000006ff */
[----:B------:R-:W-:Y:S02]  /*a9b0*/  IMAD.U32 R22, RZ, RZ, UR4 ;  /* 0x00000004ff167e24 */ /* 0x000fe4000f8e00ff */
[----:B------:R-:W-:Y:S01]  /*a9c0*/  @P2 IMAD.MOV.U32 R25, RZ, RZ, 0x40004080 ;  /* 0x40004080ff192424 */ /* 0x000fe200078e00ff */
[----:B------:R-:W-:Y:S01]  /*a9d0*/  @P2 R2UR UR28, R24 ;  /* 0x00000000181c22ca */ /* 0x000fe200000e0000 */
[----:B------:R-:W-:Y:S01]  /*a9e0*/  @P2 IMAD.MOV.U32 R23, RZ, RZ, 0x40004080 ;  /* 0x40004080ff172424 */ /* 0x000fe200078e00ff */
[----:B------:R-:W-:Y:S01]  /*a9f0*/  @P2 R2UR UR26, R22 ;  /* 0x00000000161a22ca */ /* 0x000fe200000e0000 */
[----:B-1----:R-:W-:Y:S01]  /*aa00*/  @P0 IMAD R5, R13, 0x8, R0 ;  /* 0x000000080d050824 */ /* 0x002fe200078e0200 */
[----:B------:R-:W-:Y:S02]  /*aa10*/  @P2 R2UR UR29, R25 ;  /* 0x00000000191d22ca */ /* 0x000fe400000e0000 */
[----:B------:R-:W-:Y:S01]  /*aa20*/  @P2 R2UR UR27, R23 ;  /* 0x00000000171b22ca */ /* 0x000fe200000e0000 */
[----:B------:R1:W3:Y:S01]  /*aa30*/  @P0 SYNCS.PHASECHK.TRANS64.TRYWAIT P3, [R5+URZ], R4 ;  /* 0x00000004050005a7 */ /* 0x0002e200080611ff */
[----:B------:R-:W-:Y:S11]  /*aa40*/  ELECT P0, URZ, PT ;  /* 0x0000000000ff782f */ /* 0x000ff60003800000 */
[----:B------:R2:W-:Y:S01]  /*aa50*/  UTCHMMA.2CTA gdesc[UR26], gdesc[UR28], tmem[UR24], tmem[UR22], idesc[UR23], UP0 ;  /* 0x00ff161c1a0075ea */ /* 0x0005e20008200018 */
[----:B------:R-:W-:Y:S01]  /*aa60*/  UPLOP3.LUT UP0, UPT, UPT, UPT, UPT, 0x80, 0x8 ;  /* 0x000000000008789c */ /* 0x000fe20003f0f070 */
[----:B------:R-:W-:Y:S02]  /*aa70*/  @P0 VIADD R23, R6, 0x2 ;  /* 0x0000000206170836 */ /* 0x000fe40000000000 */
[----:B------:R-:W-:Y:S02]  /*aa80*/  @P0 VIADD R22, R7, 0x2 ;  /* 0x0000000207160836 */ /* 0x000fe40000000000 */
[----:B------:R-:W-:Y:S01]  /*aa90*/  @P0 IMAD.MOV.U32 R25, RZ, RZ, 0x40004080 ;  /* 0x40004080ff190424 */ /* 0x000fe200078e00ff */
[----:B------:R-:W-:Y:S01]  /*aaa0*/  @P0 R2UR UR5, R23 ;  /* 0x00000000170502ca */ /* 0x000fe200000e0000 */
[----:B------:R-:W-:Y:S01]  /*aab0*/  @P0 IMAD.MOV.U32 R23, RZ, RZ, 0x40004080 ;  /* 0x40004080ff170424 */ /* 0x000fe200078e00ff */
[----:B------:R-:W-:Y:S11]  /*aac0*/  @P0 R2UR UR4, R22 ;  /* 0x00000000160402ca */ /* 0x000ff600000e0000 */
[----:B------:R-:W-:Y:S02]  /*aad0*/  IMAD.U32 R24, RZ, RZ, UR5 ;  /* 0x00000005ff187e24 */ /* 0x000fe4000f8e00ff */
[----:B------:R-:W-:Y:S03]  /*aae0*/  IMAD.U32 R22, RZ, RZ, UR4 ;  /* 0x00000004ff167e24 */ /* 0x000fe6000f8e00ff */
[----:B--2---:R-:W-:Y:S02]  /*aaf0*/  @P0 R2UR UR28, R24 ;  /* 0x00000000181c02ca */ /* 0x004fe400000e0000 */
[----:B------:R-:W-:Y:S02]  /*ab00*/  @P0 R2UR UR29, R25 ;  /* 0x00000000191d02ca */ /* 0x000fe400000e0000 */
[----:B------:R-:W-:Y:S02]  /*ab10*/  @P0 R2UR UR26, R22 ;  /* 0x00000000161a02ca */ /* 0x000fe400000e0000 */
[----:B------:R-:W-:Y:S02]  /*ab20*/  @P0 R2UR UR27, R23 ;  /* 0x00000000171b02ca */ /* 0x000fe400000e0000 */
[----:B------:R-:W-:Y:S02]  /*ab30*/  @P0 R2UR.BROADCAST UR24, R19 ;  /* 0x00000000131802ca */ /* 0x000fe400008e0000 */
[----:B------:R-:W-:Y:S11]  /*ab40*/  ELECT P0, URZ, PT ;  /* 0x0000000000ff782f */ /* 0x000ff60003800000 */
[----:B------:R2:W-:Y:S02]  /*ab50*/  UTCHMMA.2CTA gdesc[UR26], gdesc[UR28], tmem[UR24], tmem[UR20], idesc[UR21], UPT ;  /* 0x00ff141c1a0075ea */ /* 0x0005e4000ba00018 */
        /* <DEDUP_REMOVED lines=17> */
[----:B-1----:R-:W-:Y:S01]  /*ac70*/  @P0 IMAD.MOV.U32 R5, RZ, RZ, 0x40004080 ;  /* 0x40004080ff050424 */ /* 0x002fe200078e00ff */
        /* <DEDUP_REMOVED lines=20> */
[----:B-1----:R-:W-:Y:S02]  /*adc0*/  @P0 R2UR UR28, R22 ;  /* 0x00000000161c02ca */ /* 0x002fe400000e0000 */
        /* <DEDUP_REMOVED lines=26> */
[----:B------:R-:W-:Y:S01]  /*af70*/  @P0 R2UR UR4, R4 ;  /* 0x00000000040402ca */ /* 0x000fe200000e0000 */
[----:B------:R-:W-:Y:S01]  /*af80*/  VIADD R6, R6, 0x46 ;  /* 0x0000004606067836 */ /* 0x000fe20000000000 */
[----:B------:R-:W-:Y:S01]  /*af90*/  @P0 R2UR UR33, R23 ;  /* 0x00000000172102ca */ /* 0x000fe200000e0000 */
[----:B------:R-:W-:Y:S01]  /*afa0*/  VIADD R7, R7, 0x46 ;  /* 0x0000004607077836 */ /* 0x000fe20000000000 */
[----:B------:R-:W-:Y:S07]  /*afb0*/  @P0 R2UR UR31, R5 ;  /* 0x00000000051f02ca */ /* 0x000fee00000e0000 */
[----:B------:R-:W-:Y:S01]  /*afc0*/  IMAD.U32 R22, RZ, RZ, UR5 ;  /* 0x00000005ff167e24 */ /* 0x000fe2000f8e00ff */
[----:B------:R-:W-:Y:S01]  /*afd0*/  R2UR UR5, R6 ;  /* 0x00000000060572ca */ /* 0x000fe200000e0000 */
[----:B------:R-:W-:Y:S01]  /*afe0*/  IMAD.U32 R4, RZ, RZ, UR4 ;  /* 0x00000004ff047e24 */ /* 0x000fe2000f8e00ff */
[----:B------:R-:W-:Y:S02]  /*aff0*/  R2UR UR4, R7 ;  /* 0x00000000070472ca */ /* 0x000fe400000e0000 */
[----:B------:R-:W-:Y:S02]  /*b000*/  @P0 R2UR UR32, R22 ;  /* 0x00000000162002ca */ /* 0x000fe400000e0000 */
[----:B------:R-:W-:Y:S02]  /*b010*/  @P0 R2UR UR30, R4 ;  /* 0x00000000041e02ca */ /* 0x000fe400000e0000 */
[C---:B-1----:R-:W-:Y:S02]  /*b020*/  @P0 R2UR.BROADCAST UR24, R19.reuse ;  /* 0x00000000131802ca */ /* 0x042fe400008e0000 */
[----:B------:R-:W-:Y:S03]  /*b030*/  ELECT P0, URZ, PT ;  /* 0x0000000000ff782f */ /* 0x000fe60003800000 */
[----:B------:R-:W-:Y:S10]  /*b040*/  IMAD.U32 R6, RZ, RZ, UR5 ;  /* 0x00000005ff067e24 */ /* 0x000ff4000f8e00ff */
[----:B------:R-:W-:Y:S01]  /*b050*/  @P0 R2UR.BROADCAST UR5, R19 ;  /* 0x00000000130502ca */ /* 0x000fe200008e0000 */
[----:B------:R-:W-:Y:S01]  /*b060*/  IMAD.U32 R4, RZ, RZ, UR4 ;  /* 0x00000004ff047e24 */ /* 0x000fe2000f8e00ff */
[----:B------:R4:W-:Y:S01]  /*b070*/  UTCHMMA.2CTA gdesc[UR30], gdesc[UR32], tmem[UR24], tmem[UR10], idesc[UR11], UPT ;  /* 0x00ff0a201e0075ea */ /* 0x0009e2000ba00018 */
[----:B------:R-:W-:Y:S01]  /*b080*/  @P0 R2UR UR28, R6 ;  /* 0x00000000061c02ca */ /* 0x000fe200000e0000 */
[----:B------:R-:W-:Y:S02]  /*b090*/  @P0 IMAD.MOV.U32 R7, RZ, RZ, 0x40004080 ;  /* 0x40004080ff070424 */ /* 0x000fe400078e00ff */
[----:B------:R-:W-:Y:S01]  /*b0a0*/  @P0 R2UR UR26, R4 ;  /* 0x00000000041a02ca */ /* 0x000fe200000e0000 */
[----:B------:R-:W-:Y:S02]  /*b0b0*/  @P0 IMAD.MOV.U32 R5, RZ, RZ, 0x40004080 ;  /* 0x40004080ff050424 */ /* 0x000fe400078e00ff */
[----:B------:R-:W-:Y:S01]  /*b0c0*/  VIADD R4, R21, 0x1 ;  /* 0x0000000115047836 */ /* 0x000fe20000000000 */
[----:B------:R-:W-:Y:S01]  /*b0d0*/  @P0 R2UR UR29, R7 ;  /* 0x00000000071d02ca */ /* 0x000fe200000e0000 */
[----:B------:R-:W-:Y:S01]  /*b0e0*/  VIADD R21, R21, 0xffffffff ;  /* 0xffffffff15157836 */ /* 0x000fe20000000000 */
[----:B------:R-:W-:Y:S02]  /*b0f0*/  @P0 R2UR UR27, R5 ;  /* 0x00000000051b02ca */ /* 0x000fe400000e0000 */
[----:B------:R-:W-:Y:S11]  /*b100*/  ELECT P0, URZ, PT ;  /* 0x0000000000ff782f */ /* 0x000ff60003800000 */
[----:B------:R4:W-:Y:S02]  /*b110*/  UTCHMMA.2CTA gdesc[UR26], gdesc[UR28], tmem[UR5], tmem[UR8], idesc[UR9], UPT ;  /* 0x00ff081c1a0075ea */ /* 0x0009e4000ba00005 */
[----:B------:R-:W-:Y:S05]  /*b120*/  @P0 VIADD R18, R18, 0x20 ;  /* 0x0000002012120836 */ /* 0x000fea0000000000 */
[----:B------:R-:W-:Y:S02]  /*b130*/  @P0 R2UR UR4, R18 ;  /* 0x00000000120402ca */ /* 0x000fe400000e0000 */
[----:B------:R-:W-:Y:S11]  /*b140*/  ISETP.GT.U32.AND P0, PT, R4, 0x1, PT ;  /* 0x000000010400780c */ /* 0x000ff60003f04070 */
[----:B------:R4:W-:Y:S02]  /*b150*/  UTCBAR.2CTA.MULTICAST [UR4], URZ, UR7 ;  /* 0x000000ff040073e9 */ /* 0x0009e40008200807 */
[----:B---3--:R-:W-:Y:S05]  /*b160*/  @P0 BRA `(.L_x_68) ;  /* 0xfffffff400bc0947 */ /* 0x008fea000383ffff */
.L_x_65:
[----:B------:R-:W-:-:S13]  /*b170*/  ELECT P0, URZ, PT ;  /* 0x0000000000ff782f */ /* 0x000fda0003800000 */
[----:B-1----:R-:W-:-:S05]  /*b180*/  @P0 VIADD R20, R20, 0xa0 ;  /* 0x000000a014140836 */ /* 0x002fca0000000000 */
[----:B----4-:R-:W-:-:S13]  /*b190*/  @P0 R2UR UR4, R20 ;  /* 0x00000000140402ca */ /* 0x010fda00000e0000 */
[----:B------:R2:W-:Y:S01]  /*b1a0*/  UTCBAR.2CTA.MULTICAST [UR4], URZ, UR6 ;  /* 0x000000ff040073e9 */ /* 0x0005e20008200806 */
[----:B------:R-:W-:Y:S01]  /*b1b0*/  NOP ;  /* 0x0000000000007918 */ /* 0x000fe20000000000 */
.L_x_64:
[----:B------:R-:W-:Y:S01]  /*b1c0*/  VIADD R15, R15, 0x1 ;  /* 0x000000010f0f7836 */ /* 0x000fe20000000000 */
[----:B------:R-:W-:-:S04]  /*b1d0*/  LOP3.LUT R14, R14, 0x1, RZ, 0x3c, !PT ;  /* 0x000000010e0e7812 */ /* 0x000fc800078e3cff */
[----:B------:R-:W-:-:S04]  /*b1e0*/  ISETP.NE.AND P0, PT, R15, 0x2, PT ;  /* 0x000000020f00780c */ /* 0x000fc80003f05270 */
[----:B-1----:R-:W-:Y:S02]  /*b1f0*/  SEL R5, RZ, 0x1, P0 ;  /* 0x00000001ff057807 */ /* 0x002fe40000000000 */
[----:B------:R-:W-:Y:S02]  /*b200*/  SEL R15, R15, RZ, P0 ;  /* 0x000000ff0f0f7207 */ /* 0x000fe40000000000 */
[----:B------:R-:W-:Y:S01]  /*b210*/  LOP3.LUT R16, R16, R5, RZ, 0x3c, !PT ;  /* 0x0000000510107212 */ /* 0x000fe200078e3cff */
[----:B------:R-:W-:Y:S06]  /*b220*/  @P4 BRA `(.L_x_69) ;  /* 0xfffffff400144947 */ /* 0x000fec000383ffff */
[----:B------:R-:W1:Y:S01]  /*b230*/  S2R R3, SR_CgaCtaId ;  /* 0x0000000000037919 */ /* 0x000e620000008800 */
[----:B------:R-:W-:Y:S02]  /*b240*/  ELECT P0, URZ, PT ;  /* 0x0000000000ff782f */ /* 0x000fe40003800000 */
[----:B------:R-:W-:Y:S01]  /*b250*/  MOV R6, 0x40 ;  /* 0x0000004000067802 */ /* 0x000fe20000000f00 */
[----:B------:R-:W-:Y:S01]  /*b260*/  IMAD.MOV.U32 R4, RZ, RZ, 0x1 ;  /* 0x00000001ff047424 */ /* 0x000fe200078e00ff */
[----:B------:R-:W-:Y:S02]  /*b270*/  UVIRTCOUNT.DEALLOC.SMPOOL 0x80 ;  /* 0x000000800000784c */ /* 0x000fe40000000000 */
[----:B-1----:R-:W-:-:S07]  /*b280*/  LEA R3, R3, R6, 0x18 ;  /* 0x0000000603037211 */ /* 0x002fce00078ec0ff */
[----:B------:R1:W-:Y:S01]  /*b290*/  @P0 STS.U8 [R3+0x1c], R4 ;  /* 0x00001c0403000388 */ /* 0x0003e20000000000 */
[----:B------:R-:W-:-:S13]  /*b2a0*/  ISETP.NE.AND P0, PT, R11, RZ, PT ;  /* 0x000000ff0b00720c */ /* 0x000fda0003f05270 */
[----:B------:R-:W-:Y:S05]  /*b2b0*/  @P0 BRA `(.L_x_70) ;  /* 0x0000000000540947 */ /* 0x000fea0003800000 */
[----:B------:R-:W-:Y:S01]  /*b2c0*/  VIADD R6, R0, 0xb0 ;  /* 0x000000b000067836 */ /* 0x000fe20000000000 */
[----:B------:R-:W-:Y:S01]  /*b2d0*/  SHF.L.U32 R5, R16, 0x1f, RZ ;  /* 0x0000001f10057819 */ /* 0x000fe200000006ff */
[C---:B------:R-:W-:Y:S02]  /*b2e0*/  VIADD R9, R15.reuse, 0x1 ;  /* 0x000000010f097836 */ /* 0x040fe40000000000 */
[----:B-1----:R-:W-:-:S03]  /*b2f0*/  IMAD R4, R15, 0x8, R6 ;  /* 0x000000080f047824 */ /* 0x002fc600078e0206 */
[C---:B------:R-:W-:Y:S01]  /*b300*/  ISETP.NE.AND P1, PT, R9.reuse, 0x2, PT ;  /* 0x000000020900780c */ /* 0x040fe20003f25270 */
[----:B------:R-:W1:Y:S03]  /*b310*/  SYNCS.PHASECHK.TRANS64.TRYWAIT P2, [R4+URZ], R5 ;  /* 0x00000005040075a7 */ /* 0x000e6600080411ff */
[----:B------:R-:W-:Y:S02]  /*b320*/  SEL R7, RZ, 0x1, P1 ;  /* 0x00000001ff077807 */ /* 0x000fe40000800000 */
[----:B------:R-:W-:Y:S02]  /*b330*/  SEL R9, R9, RZ, P1 ;  /* 0x000000ff09097207 */ /* 0x000fe40000800000 */
[----:B------:R-:W-:-:S03]  /*b340*/  LOP3.LUT R7, R16, R7, RZ, 0x3c, !PT ;  /* 0x0000000710077212 */ /* 0x000fc600078e3cff */
[----:B------:R-:W-:Y:S01]  /*b350*/  IMAD R9, R9, 0x8, R6 ;  /* 0x0000000809097824 */ /* 0x000fe200078e0206 */
[----:B------:R-:W-:Y:S01]  /*b360*/  SHF.L.U32 R6, R7, 0x1f, RZ ;  /* 0x0000001f07067819 */ /* 0x000fe200000006ff */
[----:B-1----:R-:W-:Y:S06]  /*b370*/  @!P2 BRA `(.L_x_71) ;  /* 0x000000800038a947 */ /* 0x002fec0003800000 */
.L_x_188:
[----:B------:R3:W4:Y:S02]  /*b380*/  SYNCS.PHASECHK.TRANS64.TRYWAIT P1, [R9+URZ], R6 ;  /* 0x00000006090075a7 */ /* 0x00072400080211ff */
[----:B----4-:R-:W-:Y:S05]  /*b390*/  @!P1 NANOSLEEP.SYNCS 0x989680 ;  /* 0x009896800000995d */ /* 0x010fea0003900000 */
[----:B------:R-:W4:Y:S02]  /*b3a0*/  @!P1 SYNCS.PHASECHK.TRANS64 P1, [R9+URZ], R6 ;  /* 0x00000006090095a7 */ /* 0x000f2400080210ff */
[----:B----4-:R-:W-:Y:S05]  /*b3b0*/  @P1 BRA `(.L_x_72) ;  /* 0x0000000000201947 */ /* 0x010fea0003800000 */
.L_x_73:
[----:B----4-:R4:W1:Y:S02]  /*b3c0*/  SYNCS.PHASECHK.TRANS64.TRYWAIT P1, [R9+URZ], R6 ;  /* 0x00000006090075a7 */ /* 0x01086400080211ff */
[----:B-1----:R-:W-:Y:S05]  /*b3d0*/  @!P1 NANOSLEEP.SYNCS 0x989680 ;  /* 0x009896800000995d */ /* 0x002fea0003900000 */
[----:B------:R-:W1:Y:S02]  /*b3e0*/  @!P1 SYNCS.PHASECHK.TRANS64 P1, [R9+URZ], R6 ;  /* 0x00000006090095a7 */ /* 0x000e6400080210ff */
[----:B-1----:R-:W-:Y:S05]  /*b3f0*/  @!P1 BRA `(.L_x_73) ;  /* 0xfffffffc00f09947 */ /* 0x002fea000383ffff */
[----:B------:R-:W-:Y:S05]  /*b400*/  BRA `(.L_x_72) ;  /* 0x00000000000c7947 */ /* 0x000fea0003800000 */
.L_x_70:
[----:B------:R-:W-:-:S04]  /*b410*/  IADD3 R5, PT, PT, R0, 0xc0, RZ ;  /* 0x000000c000057810 */ /* 0x000fc80007ffe0ff */
[----:B-1----:R-:W-:-:S04]  /*b420*/  PRMT R4, R10, 0x654, R5 ;  /* 0x000006540a047816 */ /* 0x002fc80000000005 */
[----:B------:R1:W-:Y:S03]  /*b430*/  SYNCS.ARRIVE.TRANS64.RED.A1T0 RZ, [R4+URZ], RZ ;  /* 0x000000ff04ff79a7 */ /* 0x0003e600081004ff */
.L_x_72:
[----:B------:R-:W-:Y:S01]  /*b440*/  SHF.L.U32 R7, RZ, 0x1f, RZ ;  /* 0x0000001fff077819 */ /* 0x000fe200000006ff */
[----:B-1----:R-:W-:-:S03]  /*b450*/  VIADD R5, R0, 0xc0 ;  /* 0x000000c000057836 */ /* 0x002fc60000000000 */
[----:B------:R-:W1:Y:S02]  /*b460*/  SYNCS.PHASECHK.TRANS64.TRYWAIT P1, [R0+URZ+0xc0], R7 ;  /* 0x0000c007000075a7 */ /* 0x000e6400080211ff */
[----:B------:R-:W-:Y:S01]  /*b470*/  @!P0 PRMT R5, R10, 0x654, R5 ;  /* 0x000006540a058816 */ /* 0x000fe20000000005 */
[----:B-1----:R-:W-:Y:S06]  /*b480*/  @!P1 BRA `(.L_x_74) ;  /* 0x0000008000089947 */ /* 0x002fec0003800000 */
.L_x_189:
[----:B------:R1:W-:Y:S01]  /*b490*/  @!P0 SYNCS.ARRIVE.TRANS64.RED.A1T0 RZ, [R5+URZ], RZ ;  /* 0x000000ff05ff89a7 */ /* 0x0003e200081004ff */
[----:B------:R-:W-:Y:S01]  /*b4a0*/  NOP ;  /* 0x0000000000007918 */ /* 0x000fe20000000000 */
[----:B------:R-:W2:Y:S01]  /*b4b0*/  LDS R0, [R3+0x14] ;  /* 0x0000140003007984 */ /* 0x000ea20000000800 */
[----:B------:R-:W-:Y:S01]  /*b4c0*/  LOP3.LUT R2, R2, 0xffff, RZ, 0xc0, !PT ;  /* 0x0000ffff02027812 */ /* 0x000fe200078ec0ff */
[----:B------:R-:W-:-:S03]  /*b4d0*/  IMAD.MOV.U32 R7, RZ, RZ, 0x1 ;  /* 0x00000001ff077424 */ /* 0x000fc600078e00ff */
[----:B------:R-:W-:-:S04]  /*b4e0*/  SHF.R.U32.HI R2, RZ, 0x5, R2 ;  /* 0x00000005ff027819 */ /* 0x000fc80000011602 */
[----:B------:R-:W-:Y:S01]  /*b4f0*/  SHF.L.U32 R7, R7, R2, RZ ;  /* 0x0000000207077219 */ /* 0x000fe200000006ff */
[----:B-1----:R-:W-:-:S05]  /*b500*/  IMAD.MOV.U32 R5, RZ, RZ, 0xffff ;  /* 0x0000ffffff057424 */ /* 0x002fca00078e00ff */
[----:B------:R-:W-:-:S04]  /*b510*/  SHF.L.U32 R5, R5, R2, RZ ;  /* 0x0000000205057219 */ /* 0x000fc800000006ff */
[----:B--2---:R-:W-:-:S04]  /*b520*/  LOP3.LUT R0, R0, R5, RZ, 0xc0, !PT ;  /* 0x0000000500007212 */ /* 0x004fc800078ec0ff */
[----:B------:R-:W-:-:S13]  /*b530*/  ISETP.NE.AND P0, PT, R0, R5, PT ;  /* 0x000000050000720c */ /* 0x000fda0003f05270 */
[----:B------:R-:W-:Y:S05]  /*b540*/  @P0 BRA `(.L_x_75) ;  /* 0x00000000005c0947 */ /* 0x000fea0003800000 */
[----:B------:R-:W1:Y:S02]  /*b550*/  LDS R0, [R3+0x18] ;  /* 0x0000180003007984 */ /* 0x000e640000000800 */
[----:B-1----:R-:W-:-:S04]  /*b560*/  LOP3.LUT R0, R0, R7, RZ, 0xc0, !PT ;  /* 0x0000000700007212 */ /* 0x002fc800078ec0ff */
[----:B------:R-:W-:-:S13]  /*b570*/  ISETP.NE.AND P0, PT, R0, R7, PT ;  /* 0x000000070000720c */ /* 0x000fda0003f05270 */
[----:B------:R-:W-:Y:S05]  /*b580*/  @P0 BRA `(.L_x_76) ;  /* 0x0000000000400947 */ /* 0x000fea0003800000 */
[----:B------:R-:W-:Y:S01]  /*b590*/  R2UR UR6, R5 ;  /* 0x00000000050672ca */ /* 0x000fe200000e0000 */
[----:B------:R-:W1:Y:S01]  /*b5a0*/  S2R R2, SR_LANEID ;  /* 0x0000000000027919 */ /* 0x000e620000000000 */
[----:B------:R-:W-:Y:S02]  /*b5b0*/  LOP3.LUT R7, RZ, R7, RZ, 0x33, !PT ;  /* 0x00000007ff077212 */ /* 0x000fe400078e33ff */
[----:B------:R-:W-:Y:S02]  /*b5c0*/  VOTE.ANY R4, PT, PT ;  /* 0x0000000000047806 */ /* 0x000fe400038e0100 */
[----:B------:R-:W2:Y:S02]  /*b5d0*/  REDUX UR4, R7 ;  /* 0x00000000070473c4 */ /* 0x000ea40000000000 */
[----:B------:R-:W1:Y:S05]  /*b5e0*/  FLO.U32 R5, R4 ;  /* 0x0000000400057300 */ /* 0x000e6a00000e0000 */
[----:B------:R-:W-:-:S06]  /*b5f0*/  ULOP3.LUT UR6, URZ, UR6, URZ, 0x33, !UPT ;  /* 0x00000006ff067292 */ /* 0x000fcc000f8e33ff */
[----:B------:R-:W-:-:S04]  /*b600*/  IMAD.U32 R0, RZ, RZ, UR6 ;  /* 0x00000006ff007e24 */ /* 0x000fc8000f8e00ff */
[----:B------:R-:W3:Y:S02]  /*b610*/  REDUX UR5, R0 ;  /* 0x00000000000573c4 */ /* 0x000ee40000000000 */
[----:B------:R1:W-:Y:S02]  /*b620*/  UTCATOMSWS.AND URZ, UR6 ;  /* 0x0000000600ff79e3 */ /* 0x0003e40008000000 */
[----:B-1----:R-:W-:Y:S01]  /*b630*/  ISETP.EQ.U32.AND P0, PT, R5, R2, PT ;  /* 0x000000020500720c */ /* 0x002fe20003f02070 */
[----:B--2---:R-:W-:Y:S02]  /*b640*/  IMAD.U32 R2, RZ, RZ, UR4 ;  /* 0x00000004ff027e24 */ /* 0x004fe4000f8e00ff */
[----:B---34-:R-:W-:-:S10]  /*b650*/  IMAD.U32 R6, RZ, RZ, UR5 ;  /* 0x00000005ff067e24 */ /* 0x018fd4000f8e00ff */
[----:B------:R1:W-:Y:S04]  /*b660*/  @P0 ATOMS.AND RZ, [R3+0x14], R6 ;  /* 0x0000140603ff038c */ /* 0x0003e80002800000 */
[----:B------:R1:W-:Y:S01]  /*b670*/  @P0 ATOMS.AND RZ, [R3+0x18], R2 ;  /* 0x0000180203ff038c */ /* 0x0003e20002800000 */
[----:B------:R-:W-:Y:S05]  /*b680*/  BRA `(.L_x_77) ;  /* 0x0000000000147947 */ /* 0x000fea0003800000 */
.L_x_76:
[----:B------:R-:W-:Y:S02]  /*b690*/  MOV R2, 0xb6b0 ;  /* 0x0000b6b000027802 */ /* 0x000fe40000000f00 */
[----:B---345:R-:W-:Y:S05]  /*b6a0*/  CALL.REL.NOINC `($__internal_0_$__cuda_sm10x_tcgen05_guardrail_trap_col_being_dealloced_not_returned_by_alloc) ;  /* 0x0000008400607944 */ /* 0x038fea0003c00000 */
[----:B------:R-:W-:Y:S05]  /*b6b0*/  BRA `(.L_x_77) ;  /* 0x0000000000087947 */ /* 0x000fea0003800000 */
.L_x_75:
[----:B------:R-:W-:Y:S02]  /*b6c0*/  MOV R2, 0xb6e0 ;  /* 0x0000b6e000027802 */ /* 0x000fe40000000f00 */
[----:B---345:R-:W-:Y:S05]  /*b6d0*/  CALL.REL.NOINC `($__internal_2_$__cuda_sm10x_tcgen05_guardrail_trap_unallocated_columns_being_dealloced) ;  /* 0x00000084006c7944 */ /* 0x038fea0003c00000 */
.L_x_77:
[----:B------:R-:W-:Y:S01]  /*b6e0*/  NOP ;  /* 0x0000000000007918 */ /* 0x000fe20000000000 */
[----:B------:R-:W-:Y:S05]  /*b6f0*/  EXIT ;  /* 0x000000000000794d */ /* 0x000fea0003800000 */
.L_x_49:
[----:B------:R-:W-:-:S04]  /*b700*/  ISETP.NE.AND P0, PT, R12, RZ, PT ;  /* 0x000000ff0c00720c */ /* 0x000fc80003f05270 */
[----:B------:R-:W-:-:S13]  /*b710*/  ISETP.NE.OR P0, PT, R0, 0x3, !P0 ;  /* 0x000000030000780c */ /* 0x000fda0004705670 */
[----:B------:R-:W-:Y:S05]  /*b720*/  @P0 BRA `(.L_x_78) ;  /* 0x0000001800900947 */ /* 0x000fea0003800000 */
[----:B------:R-:W1:Y:S01]  /*b730*/  LDC.64 R2, c[0x0][0x988] ;  /* 0x00026200ff027b82 */ /* 0x000e620000000a00 */
[----:B------:R-:W-:Y:S01]  /*b740*/  MOV R4, 0x400 ;  /* 0x0000040000047802 */ /* 0x000fe20000000f00 */
[----:B------:R-:W-:Y:S01]  /*b750*/  IMAD.MOV.U32 R42, RZ, RZ, RZ ;  /* 0x000000ffff2a7224 */ /* 0x000fe200078e00ff */
[----:B------:R-:W-:Y:S02]  /*b760*/  PLOP3.LUT P6, PT, PT, PT, PT, 0x8, 0x80 ;  /* 0x000000000080781c */ /* 0x000fe40003fce170 */
[----:B------:R-:W-:-:S03]  /*b770*/  LEA R27, R85, R4, 0x18 ;  /* 0x00000004551b7211 */ /* 0x000fc600078ec0ff */
[----:B-----5:R-:W2:Y:S01]  /*b780*/  LDC.64 R32, c[0x0][0xa98] ;  /* 0x0002a600ff207b82 */ /* 0x020ea20000000a00 */
[C---:B------:R-:W-:Y:S02]  /*b790*/  R2UR UR7, R27.reuse ;  /* 0x000000001b0772ca */ /* 0x040fe400000e0000 */
[C---:B------:R-:W-:Y:S02]  /*b7a0*/  R2UR UR33, R27.reuse ;  /* 0x000000001b2172ca */ /* 0x040fe400000e0000 */
[C---:B------:R-:W-:Y:S02]  /*b7b0*/  R2UR UR25, R27.reuse ;  /* 0x000000001b1972ca */ /* 0x040fe400000e0000 */
[----:B------:R-:W-:Y:S01]  /*b7c0*/  R2UR UR17, R27 ;  /* 0x000000001b1172ca */ /* 0x000fe200000e0000 */
[----:B------:R-:W3:Y:S06]  /*b7d0*/  LDC.64 R30, c[0x0][0xa80] ;  /* 0x0002a000ff1e7b82 */ /* 0x000eec0000000a00 */
[----:B------:R-:W-:-:S02]  /*b7e0*/  UIADD3 UR7, UPT, UPT, UR7, 0x40, URZ ;  /* 0x0000004007077890 */ /* 0x000fc4000fffe0ff */
[----:B------:R-:W4:Y:S01]  /*b7f0*/  LDC.64 R28, c[0x0][0xa88] ;  /* 0x0002a200ff1c7b82 */ /* 0x000f220000000a00 */
[----:B-1----:R-:W-:Y:S01]  /*b800*/  ISETP.NE.U32.AND P4, PT, R2, RZ, PT ;  /* 0x000000ff0200720c */ /* 0x002fe20003f85070 */
[----:B------:R-:W-:Y:S02]  /*b810*/  UIADD3 UR33, UPT, UPT, UR33, 0x48, URZ ;  /* 0x0000004821217890 */ /* 0x000fe4000fffe0ff */
[----:B------:R-:W-:Y:S01]  /*b820*/  UIADD3 UR25, UPT, UPT, UR25, 0x50, URZ ;  /* 0x0000005019197890 */ /* 0x000fe2000fffe0ff */
[----:B------:R-:W-:Y:S01]  /*b830*/  ISETP.NE.AND.EX P4, PT, R3, RZ, PT, P4 ;  /* 0x000000ff0300720c */ /* 0x000fe20003f85340 */
[----:B------:R-:W-:Y:S02]  /*b840*/  UIADD3 UR17, UPT, UPT, UR17, 0x58, URZ ;  /* 0x0000005811117890 */ /* 0x000fe4000fffe0ff */
[----:B------:R-:W1:Y:S01]  /*b850*/  LDC R0, c[0x0][0xc30] ;  /* 0x00030c00ff007b82 */ /* 0x000e620000000800 */
[C---:B--2---:R-:W-:Y:S02]  /*b860*/  ISETP.NE.AND P0, PT, R32.reuse, 0x1, PT ;  /* 0x000000012000780c */ /* 0x044fe40003f05270 */
[----:B------:R-:W-:Y:S01]  /*b870*/  R2UR UR4, R32 ;  /* 0x00000000200472ca */ /* 0x000fe200000e0000 */
[----:B------:R-:W-:-:S04]  /*b880*/  IMAD.MOV.U32 R32, RZ, RZ, 0x2000 ;  /* 0x00002000ff207424 */ /* 0x000fc800078e00ff */
[----:B------:R-:W2:Y:S01]  /*b890*/  LDC R43, c[0x0][0x370] ;  /* 0x0000dc00ff2b7b82 */ /* 0x000ea20000000800 */
[----:B---3--:R-:W-:-:S05]  /*b8a0*/  R2UR UR6, R30 ;  /* 0x000000001e0672ca */ /* 0x008fca00000e0000 */
[----:B------:R-:W-:Y:S02]  /*b8b0*/  VOTEU.ANY UP2, P0 ;  /* 0x0000000000ff7886 */ /* 0x000fe40000040100 */
[----:B------:R-:W3:Y:S01]  /*b8c0*/  LDC R2, c[0x0][0xc0c] ;  /* 0x00030300ff027b82 */ /* 0x000ee20000000800 */
[----:B----4-:R-:W-:-:S07]  /*b8d0*/  R2UR UR5, R29 ;  /* 0x000000001d0572ca */ /* 0x010fce00000e0000 */
[----:B------:R-:W4:Y:S01]  /*b8e0*/  LDC R18, c[0x0][0xc20] ;  /* 0x00030800ff127b82 */ /* 0x000f220000000800 */
[----:B-1----:R-:W-:-:S07]  /*b8f0*/  ISETP.NE.AND P1, PT, R0, 0x1, PT ;  /* 0x000000010000780c */ /* 0x002fce0003f25270 */
[----:B------:R-:W1:Y:S08]  /*b900*/  LDC R34, c[0x0][0xaa0] ;  /* 0x0002a800ff227b82 */ /* 0x000e700000000800 */
[----:B------:R-:W1:Y:S08]  /*b910*/  LDC.64 R44, c[0x0][0x348] ;  /* 0x0000d200ff2c7b82 */ /* 0x000e700000000a00 */
[----:B------:R-:W1:Y:S08]  /*b920*/  LDC.64 R22, c[0x0][0xc10] ;  /* 0x00030400ff167b82 */ /* 0x000e700000000a00 */
[----:B------:R-:W1:Y:S08]  /*b930*/  LDC.64 R6, c[0x0][0xc18] ;  /* 0x00030600ff067b82 */ /* 0x000e700000000a00 */
[----:B------:R-:W1:Y:S08]  /*b940*/  LDC.64 R4, c[0x0][0xc28] ;  /* 0x00030a00ff047b82 */ /* 0x000e700000000a00 */
[----:B------:R-:W1:Y:S08]  /*b950*/  LDC.64 R20, c[0x0][0x990] ;  /* 0x00026400ff147b82 */ /* 0x000e700000000a00 */
[----:B------:R-:W1:Y:S08]  /*b960*/  LDC.64 R24, c[0x0][0xa90] ;  /* 0x0002a400ff187b82 */ /* 0x000e700000000a00 */
[----:B--234-:R-:W1:Y:S02]  /*b970*/  LDC R40, c[0x0][0x374] ;  /* 0x0000dd00ff287b82 */ /* 0x01ce640000000800 */
.L_x_93:
[----:B------:R-:W-:Y:S04]  /*b980*/  SHF.L.U32 R0, R42, 0x1f, RZ ;  /* 0x0000001f2a007819 */ /* 0x000fe800000006ff */
[----:B------:R-:W2:Y:S02]  /*b990*/  SYNCS.PHASECHK.TRANS64.TRYWAIT P0, [R27+URZ+0x90], R0 ;  /* 0x000090001b0075a7 */ /* 0x000ea400080011ff */
[----:B--2---:R-:W-:Y:S05]  /*b9a0*/  @!P0 BRA `(.L_x_79) ;  /* 0x0000007800d48947 */ /* 0x004fea0003800000 */
.L_x_190:
[----:B------:R-:W-:Y:S01]  /*b9b0*/  ISETP.GE.AND P0, PT, R26, 0x1, PT ;  /* 0x000000011a00780c */ /* 0x000fe20003f06270 */
[----:B------:R-:W3:Y:S01]  /*b9c0*/  LDS.128 R36, [R27+0xd0] ;  /* 0x0000d0001b247984 */ /* 0x000ee20000000c00 */
[----:B--2---:R-:W-:Y:S01]  /*b9d0*/  VIADD R0, R27, 0x98 ;  /* 0x000000981b007836 */ /* 0x004fe20000000000 */
[----:B------:R-:W-:Y:S01]  /*b9e0*/  @!PT LDS RZ, [RZ] ;  /* 0x00000000fffff984 */ /* 0x000fe20000000800 */
[----:B------:R-:W-:Y:S01]  /*b9f0*/  @!PT LDS RZ, [RZ] ;  /* 0x00000000fffff984 */ /* 0x000fe20000000800 */
[----:B------:R-:W-:Y:S01]  /*ba00*/  @!PT LDS RZ, [RZ] ;  /* 0x00000000fffff984 */ /* 0x000fe20000000800 */
[----:B------:R-:W-:Y:S01]  /*ba10*/  @!PT LDS RZ, [RZ] ;  /* 0x00000000fffff984 */ /* 0x000fe20000000800 */
[----:B------:R2:W-:Y:S06]  /*ba20*/  MEMBAR.ALL.CTA ;  /* 0x0000000000007992 */ /* 0x0005ec0000008000 */
[----:B--2---:R-:W2:Y:S01]  /*ba30*/  FENCE.VIEW.ASYNC.S ;  /* 0x00000000000073c6 */ /* 0x004ea20000000000 */
[----:B------:R-:W-:Y:S04]  /*ba40*/  PRMT R0, RZ, 0x654, R0 ;  /* 0x00000654ff007816 */ /* 0x000fe80000000000 */
[----:B--2---:R2:W-:Y:S01]  /*ba50*/  SYNCS.ARRIVE.TRANS64.RED.A1T0 RZ, [R0+URZ], RZ ;  /* 0x000000ff00ff79a7 */ /* 0x0045e200081004ff */
[----:B---3--:R-:W-:Y:S11]  /*ba60*/  LOP3.LUT P5, RZ, R38, 0x1, RZ, 0xc0, !PT ;  /* 0x0000000126ff7812 */ /* 0x008ff600078ac0ff */
[----:B------:R-:W-:Y:S02]  /*ba70*/  @!UPT UIADD3 URZ, UPT, UPT, URZ, URZ, URZ ;  /* 0x000000fffffff290 */ /* 0x000fe4000fffe0ff */
[----:B------:R-:W-:Y:S02]  /*ba80*/  @P5 MOV R13, R36 ;  /* 0x00000024000d5202 */ /* 0x000fe40000000f00 */
[----:B------:R-:W-:Y:S01]  /*ba90*/  @P5 LOP3.LUT R8, R37, 0xffff, RZ, 0xc0, !PT ;  /* 0x0000ffff25085812 */ /* 0x000fe200078ec0ff */
[----:B--2---:R-:W-:Y:S06]  /*baa0*/  @!P0 BRA `(.L_x_80) ;  /* 0x0000000000a88947 */ /* 0x004fec0003800000 */
[-C--:B-1----:R-:W-:Y:S01]  /*bab0*/  IMAD.HI.U32 R49, R40, R7.reuse, RZ ;  /* 0x0000000728317227 */ /* 0x082fe200078e00ff */
[----:B------:R-:W-:Y:S02]  /*bac0*/  ISETP.NE.AND P0, PT, R6, 0x1, PT ;  /* 0x000000010600780c */ /* 0x000fe40003f05270 */
[----:B------:R-:W-:Y:S01]  /*bad0*/  ISETP.NE.AND P2, PT, R26, 0x1, PT ;  /* 0x000000011a00780c */ /* 0x000fe20003f45270 */
[----:B------:R-:W-:Y:S01]  /*bae0*/  IMAD.HI.U32 R47, R8, R7, RZ ;  /* 0x00000007082f7227 */ /* 0x000fe200078e00ff */
[----:B------:R-:W-:Y:S03]  /*baf0*/  SHF.R.U32.HI R49, RZ, R18, R49 ;  /* 0x00000012ff317219 */ /* 0x000fe60000011631 */
[----:B------:R-:W-:Y:S01]  /*bb00*/  IMAD.HI.U32 R46, R43, R22, RZ ;  /* 0x000000162b2e7227 */ /* 0x000fe200078e00ff */
[----:B------:R-:W-:Y:S02]  /*bb10*/  SHF.R.U32.HI R47, RZ, R18, R47 ;  /* 0x00000012ff2f7219 */ /* 0x000fe4000001162f */
[----:B------:R-:W-:Y:S01]  /*bb20*/  SEL R3, R40, R49, !P0 ;  /* 0x0000003128037207 */ /* 0x000fe20004000000 */
[----:B------:R-:W-:Y:S01]  /*bb30*/  IMAD.HI.U32 R50, R13, R22, RZ ;  /* 0x000000160d327227 */ /* 0x000fe200078e00ff */
[----:B------:R-:W-:Y:S02]  /*bb40*/  SEL R9, R8, R47, !P0 ;  /* 0x0000002f08097207 */ /* 0x000fe40004000000 */
[----:B------:R-:W-:Y:S02]  /*bb50*/  ISETP.NE.AND P0, PT, R2, 0x1, PT ;  /* 0x000000010200780c */ /* 0x000fe40003f05270 */
[-C--:B------:R-:W-:Y:S01]  /*bb60*/  SHF.R.U32.HI R46, RZ, R23.reuse, R46 ;  /* 0x00000017ff2e7219 */ /* 0x080fe2000001162e */
[----:B------:R-:W-:Y:S01]  /*bb70*/  IMAD.HI.U32 R14, R9, R4, RZ ;  /* 0x00000004090e7227 */ /* 0x000fe200078e00ff */
[----:B------:R-:W-:Y:S02]  /*bb80*/  SHF.R.U32.HI R50, RZ, R23, R50 ;  /* 0x00000017ff327219 */ /* 0x000fe40000011632 */
[----:B------:R-:W-:Y:S01]  /*bb90*/  SEL R11, R43, R46, !P0 ;  /* 0x0000002e2b0b7207 */ /* 0x000fe20004000000 */
[-C--:B------:R-:W-:Y:S01]  /*bba0*/  IMAD.HI.U32 R46, R3, R4.reuse, RZ ;  /* 0x00000004032e7227 */ /* 0x080fe200078e00ff */
[-C--:B------:R-:W-:Y:S03]  /*bbb0*/  SHF.R.U32.HI R14, RZ, R5.reuse, R14 ;  /* 0x00000005ff0e7219 */ /* 0x080fe6000001160e */
[----:B------:R-:W-:Y:S01]  /*bbc0*/  IMAD.HI.U32 R48, R11, R4, RZ ;  /* 0x000000040b307227 */ /* 0x000fe200078e00ff */
[-C--:B------:R-:W-:Y:S02]  /*bbd0*/  @P2 SHF.R.U32.HI R3, RZ, R5.reuse, R46 ;  /* 0x00000005ff032219 */ /* 0x080fe4000001162e */
[----:B------:R-:W-:Y:S02]  /*bbe0*/  SEL R15, R9, R14, !P2 ;  /* 0x0000000e090f7207 */ /* 0x000fe40005000000 */
[----:B------:R-:W-:Y:S01]  /*bbf0*/  @P2 SHF.R.U32.HI R11, RZ, R5, R48 ;  /* 0x00000005ff0b2219 */ /* 0x000fe20000011630 */
[C---:B------:R-:W-:Y:S01]  /*bc00*/  IMAD R10, R26.reuse, R3, RZ ;  /* 0x000000031a0a7224 */ /* 0x040fe200078e02ff */
[----:B------:R-:W-:Y:S01]  /*bc10*/  SEL R3, R13, R50, !P0 ;  /* 0x000000320d037207 */ /* 0x000fe20004000000 */
[----:B------:R-:W-:Y:S02]  /*bc20*/  IMAD.MOV R14, RZ, RZ, -R15 ;  /* 0x000000ffff0e7224 */ /* 0x000fe400078e0a0f */
[C---:B------:R-:W-:Y:S01]  /*bc30*/  IMAD R12, R26.reuse, R11, RZ ;  /* 0x0000000b1a0c7224 */ /* 0x040fe200078e02ff */
[----:B------:R-:W-:Y:S01]  /*bc40*/  ISETP.GE.AND P0, PT, R9, R10, PT ;  /* 0x0000000a0900720c */ /* 0x000fe20003f06270 */
[----:B------:R-:W-:Y:S03]  /*bc50*/  IMAD R14, R26, R14, R9 ;  /* 0x0000000e1a0e7224 */ /* 0x000fe600078e0209 */
[C---:B------:R-:W-:Y:S11]  /*bc60*/  ISETP.GE.OR P0, PT, R3.reuse, R12, P0 ;  /* 0x0000000c0300720c */ /* 0x040ff60000706670 */
[----:B------:R-:W-:Y:S02]  /*bc70*/  @!UPT UIADD3 URZ, UPT, UPT, URZ, URZ, URZ ;  /* 0x000000fffffff290 */ /* 0x000fe4000fffe0ff */
[C---:B------:R-:W-:Y:S05]  /*bc80*/  @!P0 IMAD.HI.U32 R10, R3.reuse, R4, RZ ;  /* 0x00000004030a8227 */ /* 0x040fea00078e00ff */
[----:B------:R-:W-:Y:S04]  /*bc90*/  @!P0 SHF.R.U32.HI R10, RZ, R5, R10 ;  /* 0x00000005ff0a8219 */ /* 0x000fe8000001160a */
[----:B------:R-:W-:Y:S01]  /*bca0*/  @!P0 SEL R0, R3, R10, !P2 ;  /* 0x0000000a03008207 */ /* 0x000fe20005000000 */
[----:B------:R-:W-:Y:S03]  /*bcb0*/  IMAD.MOV R10, RZ, RZ, -R3 ;  /* 0x000000ffff0a7224 */ /* 0x000fe600078e0a03 */
[----:B------:R-:W-:Y:S01]  /*bcc0*/  @!P0 IADD3 R15, PT, PT, R15, -R0, RZ ;  /* 0x800000000f0f8210 */ /* 0x000fe20007ffe0ff */
[----:B------:R-:W-:Y:S01]  /*bcd0*/  @!P0 IMAD R0, R11, R14, R0 ;  /* 0x0000000e0b008224 */ /* 0x000fe200078e0200 */
[----:B------:R-:W-:Y:S01]  /*bce0*/  IADD3 R11, PT, PT, -R9, RZ, RZ ;  /* 0x000000ff090b7210 */ /* 0x000fe20007ffe1ff */
[----:B------:R-:W-:Y:S02]  /*bcf0*/  IMAD R13, R2, R10, R13 ;  /* 0x0000000a020d7224 */ /* 0x000fe400078e020d */
[----:B------:R-:W-:Y:S02]  /*bd00*/  @!P0 IMAD R9, R15, R26, R3 ;  /* 0x0000001a0f098224 */ /* 0x000fe400078e0203 */
[----:B------:R-:W-:Y:S02]  /*bd10*/  @!P0 IMAD.MOV.U32 R3, RZ, RZ, R0 ;  /* 0x000000ffff038224 */ /* 0x000fe400078e0000 */
[----:B------:R-:W-:Y:S02]  /*bd20*/  IMAD R8, R6, R11, R8 ;  /* 0x0000000b06087224 */ /* 0x000fe400078e0208 */
[----:B------:R-:W-:Y:S02]  /*bd30*/  IMAD R13, R3, R2, R13 ;  /* 0x00000002030d7224 */ /* 0x000fe400078e020d */
[----:B------:R-:W-:Y:S02]  /*bd40*/  IMAD R8, R9, R6, R8 ;  /* 0x0000000609087224 */ /* 0x000fe400078e0208 */
.L_x_80:
[----:B------:R-:W-:Y:S05]  /*bd50*/  @P6 BRA `(.L_x_81) ;  /* 0x00000000000c6947 */ /* 0x000fea0003800000 */
[----:B------:R-:W-:Y:S04]  /*bd60*/  SHF.L.U32 R0, R17, 0x1f, RZ ;  /* 0x0000001f11007819 */ /* 0x000fe800000006ff */
[----:B------:R-:W2:Y:S02]  /*bd70*/  SYNCS.PHASECHK.TRANS64.TRYWAIT P0, [R27+URZ+0x88], R0 ;  /* 0x000088001b0075a7 */ /* 0x000ea400080011ff */
[----:B--2---:R-:W-:Y:S05]  /*bd80*/  @!P0 BRA `(.L_x_82) ;  /* 0x0000007400f08947 */ /* 0x004fea0003800000 */
.L_x_81:
[----:B-1----:R-:W-:Y:S01]  /*bd90*/  ISETP.NE.U32.AND P2, PT, R20, RZ, PT ;  /* 0x000000ff1400720c */ /* 0x002fe20003f45070 */
[----:B------:R-:W-:Y:S01]  /*bda0*/  IMAD.MOV.U32 R46, RZ, RZ, 0x1 ;  /* 0x00000001ff2e7424 */ /* 0x000fe200078e00ff */
[----:B------:R-:W-:Y:S02]  /*bdb0*/  R2UR UR15, R16 ;  /* 0x00000000100f72ca */ /* 0x000fe400000e0000 */
[C---:B------:R-:W-:Y:S02]  /*bdc0*/  ISETP.NE.AND.EX P2, PT, R21.reuse, RZ, PT, P2 ;  /* 0x000000ff1500720c */ /* 0x040fe40003f45320 */
[----:B------:R-:W-:Y:S02]  /*bdd0*/  ISETP.NE.U32.AND P0, PT, R20, RZ, PT ;  /* 0x000000ff1400720c */ /* 0x000fe40003f05070 */
[----:B------:R-:W-:Y:S02]  /*bde0*/  SHF.L.U32 R46, R46, 0x1f, RZ ;  /* 0x0000001f2e2e7819 */ /* 0x000fe400000006ff */
[----:B------:R-:W-:Y:S05]  /*bdf0*/  ISETP.NE.AND.EX P0, PT, R21, RZ, PT, P0 ;  /* 0x000000ff1500720c */ /* 0x000fea0003f05300 */
[----:B------:R-:W-:Y:S02]  /*be00*/  USHF.L.U32 UR15, UR15, 0x7, URZ ;  /* 0x000000070f0f7899 */ /* 0x000fe400080006ff */
[----:B------:R-:W-:Y:S10]  /*be10*/  @!P2 BRA `(.L_x_83) ;  /* 0x000000000030a947 */ /* 0x000ff40003800000 */
[----:B------:R-:W-:Y:S01]  /*be20*/  PLOP3.LUT P3, PT, P4, PT, PT, 0x80, 0x8 ;  /* 0x000000000008781c */ /* 0x000fe2000276f070 */
[----:B------:R-:W-:Y:S11]  /*be30*/  IMAD.MOV.U32 R87, RZ, RZ, 0x1 ;  /* 0x00000001ff577424 */ /* 0x000ff600078e00ff */
[----:B------:R-:W-:Y:S01]  /*be40*/  @!UPT UIADD3 URZ, UPT, UPT, URZ, URZ, URZ ;  /* 0x000000fffffff290 */ /* 0x000fe2000fffe0ff */
[----:B------:R-:W1:Y:S01]  /*be50*/  @P3 LDC.64 R10, c[0x0][0x988] ;  /* 0x00026200ff0a3b82 */ /* 0x000e620000000a00 */
[----:B------:R-:W-:Y:S01]  /*be60*/  @P3 R2UR UR8, R88 ;  /* 0x00000000580832ca */ /* 0x000fe200000e0000 */
[----:B--2---:R-:W-:Y:S01]  /*be70*/  @P3 IMAD R0, R41, R20, RZ ;  /* 0x0000001429003224 */ /* 0x004fe200078e02ff */
[----:B------:R-:W-:Y:S03]  /*be80*/  @P3 R2UR UR9, R89 ;  /* 0x00000000590932ca */ /* 0x000fe600000e0000 */
[----:B-1----:R-:W-:Y:S04]  /*be90*/  @P3 IMAD.WIDE R10, R0, 0x4, R10 ;  /* 0x00000004000a3825 */ /* 0x002fe800078e020a */
[----:B------:R-:W-:Y:S06]  /*bea0*/  IMAD.MOV.U32 R0, RZ, RZ, 0x1 ;  /* 0x00000001ff007424 */ /* 0x000fec00078e00ff */
[----:B------:R1:W5:Y:S01]  /*beb0*/  @P3 LDG.E R35, desc[UR8][R10.64] ;  /* 0x000000080a233981 */ /* 0x000362000c1e1900 */
[----:B------:R-:W-:Y:S01]  /*bec0*/  @!P3 PRMT R87, R0, 0x7610, R87 ;  /* 0x000076100057b816 */ /* 0x000fe20000000057 */
[----:B-1----:R-:W3:Y:S06]  /*bed0*/  @!P3 LDC R35, c[0x0][0x980] ;  /* 0x00026000ff23bb82 */ /* 0x002eec0000000800 */
.L_x_83:
[----:B---3-5:R-:W-:Y:S01]  /*bee0*/  @!P0 FSETP.EQ.AND P2, PT, R35, RZ, PT ;  /* 0x000000ff2300820b */ /* 0x028fe20003f42000 */
[----:B------:R-:W-:Y:S01]  /*bef0*/  @!UPT UIADD3 URZ, UPT, UPT, URZ, URZ, URZ ;  /* 0x000000fffffff290 */ /* 0x000fe2000fffe0ff */
[----:B------:R-:W-:Y:S11]  /*bf00*/  @!P0 BRA `(.L_x_84) ;  /* 0x0000000000108947 */ /* 0x000ff60003800000 */
[----:B------:R-:W-:Y:S02]  /*bf10*/  LOP3.LUT P0, RZ, R87, 0xff, RZ, 0xc0, !PT ;  /* 0x000000ff57ff7812 */ /* 0x000fe4000780c0ff */
[----:B------:R-:W-:Y:S11]  /*bf20*/  PLOP3.LUT P2, PT, P3, PT, PT, 0x8, 0x80 ;  /* 0x000000000080781c */ /* 0x000ff60001f4e170 */
[----:B------:R-:W-:Y:S11]  /*bf30*/  @P0 FSETP.EQ.AND P2, PT, R35, RZ, PT ;  /* 0x000000ff2300020b */ /* 0x000ff60003f42000 */
[----:B------:R-:W-:Y:S02]  /*bf40*/  @!UPT UIADD3 URZ, UPT, UPT, URZ, URZ, URZ ;  /* 0x000000fffffff290 */ /* 0x000fe4000fffe0ff */
.L_x_84:
[----:B------:R-:W-:Y:S01]  /*bf50*/  ISETP.NE.AND P0, PT, R30, 0x1, PT ;  /* 0x000000011e00780c */ /* 0x000fe20003f05270 */
[----:B------:R-:W1:Y:S01]  /*bf60*/  SYNCS.PHASECHK.TRANS64.TRYWAIT P6, [R27+URZ+0x60], R46 ;  /* 0x0000602e1b0075a7 */ /* 0x000e6200080c11ff */
[----:B------:R-:W-:Y:S04]  /*bf70*/  IMAD.SHL.U32 R12, R19, 0x80, RZ ;  /* 0x00000080130c7824 */ /* 0x000fe800078e00ff */
[C---:B------:R-:W-:Y:S01]  /*bf80*/  IMAD.HI.U32 R3, R12.reuse, R31, RZ ;  /* 0x0000001f0c037227 */ /* 0x040fe200078e00ff */
[C---:B------:R-:W-:Y:S04]  /*bf90*/  R2UR UR11, R12.reuse ;  /* 0x000000000c0b72ca */ /* 0x040fe800000e0000 */
[----:B------:R-:W-:Y:S04]  /*bfa0*/  SHF.R.U32.HI R3, RZ, R28, R3 ;  /* 0x0000001cff037219 */ /* 0x000fe80000011603 */
[----:B------:R-:W-:Y:S02]  /*bfb0*/  SEL R3, R12, R3, !P0 ;  /* 0x000000030c037207 */ /* 0x000fe40004000000 */
[----:B------:R-:W-:Y:S02]  /*bfc0*/  ISETP.NE.AND P0, PT, R29, 0x1, PT ;  /* 0x000000011d00780c */ /* 0x000fe40003f05270 */
[C---:B------:R-:W-:Y:S01]  /*bfd0*/  R2UR UR12, R3.reuse ;  /* 0x00000000030c72ca */ /* 0x040fe200000e0000 */
[C---:B------:R-:W-:Y:S05]  /*bfe0*/  IMAD.HI.U32 R10, R3.reuse, R24, RZ ;  /* 0x00000018030a7227 */ /* 0x040fea00078e00ff */
[----:B------:R-:W-:Y:S04]  /*bff0*/  SHF.R.U32.HI R10, RZ, R25, R10 ;  /* 0x00000019ff0a7219 */ /* 0x000fe8000001160a */
[----:B------:R-:W-:Y:S02]  /*c000*/  SEL R10, R3, R10, !P0 ;  /* 0x0000000a030a7207 */ /* 0x000fe40004000000 */
[----:B------:R-:W-:Y:S02]  /*c010*/  ELECT P0, URZ, PT ;  /* 0x0000000000ff782f */ /* 0x000fe40003800000 */
[C---:B------:R-:W-:Y:S01]  /*c020*/  R2UR UR8, R10.reuse ;  /* 0x000000000a0872ca */ /* 0x040fe200000e0000 */
[C---:B------:R-:W-:Y:S01]  /*c030*/  IMAD.HI.U32 R9, R10.reuse, R33, RZ ;  /* 0x000000210a097227 */ /* 0x040fe200078e00ff */
[----:B------:R-:W-:Y:S02]  /*c040*/  PLOP3.LUT P2, PT, P2, P0, PT, 0xf2, 0x2f ;  /* 0x00000000002f781c */ /* 0x000fe40001741e72 */
[----:B------:R-:W-:Y:S02]  /*c050*/  R2UR UR13, R10 ;  /* 0x000000000a0d72ca */ /* 0x000fe400000e0000 */
[----:B--2---:R-:W-:Y:S04]  /*c060*/  SHF.R.U32.HI R0, RZ, R34, R9 ;  /* 0x00000022ff007219 */ /* 0x004fe80000011609 */
[----:B------:R-:W-:Y:S01]  /*c070*/  R2UR UR14, R0 ;  /* 0x00000000000e72ca */ /* 0x000fe200000e0000 */
[----:B------:R-:W-:Y:S04]  /*c080*/  IMAD.MOV R0, RZ, RZ, -R3 ;  /* 0x000000ffff007224 */ /* 0x000fe800078e0a03 */
[----:B------:R-:W-:Y:S01]  /*c090*/  @!P2 IMAD.MOV.U32 R9, RZ, 0x20, RZ ;  /* 0x00000020ff09a824 */ /* 0x000fe200078e00ff */
[----:B------:R-:W-:Y:S01]  /*c0a0*/  R2UR UR10, R0 ;  /* 0x00000000000a72ca */ /* 0x000fe200000e0000 */
[----:B------:R-:W-:Y:S02]  /*c0b0*/  IMAD.MOV R0, RZ, RZ, -R10 ;  /* 0x000000ffff007224 */ /* 0x000fe400078e0a0a */
[----:B------:R-:W-:Y:S03]  /*c0c0*/  @!P2 IMAD.MOV.U32 R9, RZ, 0x400, R9 ;  /* 0x00000400ff09a824 */ /* 0x000fe600078e0009 */
[----:B------:R-:W-:Y:S01]  /*c0d0*/  R2UR UR9, R0 ;  /* 0x00000000000972ca */ /* 0x000fe200000e0000 */
[----:B------:R-:W-:Y:S06]  /*c0e0*/  USEL UR14, UR8, UR14, !UP2 ;  /* 0x0000000e080e7287 */ /* 0x000fec000d000000 */
[----:B------:R-:W-:Y:S01]  /*c0f0*/  UIMAD UR11, UR6, UR10, UR11 ;  /* 0x0000000a060b72a4 */ /* 0x000fe2000f8e020b */
[----:B------:R-:W-:Y:S05]  /*c100*/  IMAD R3, RZ, RZ, -UR14 ;  /* 0x8000000eff037e24 */ /* 0x000fea000f8e02ff */
[----:B------:R-:W-:Y:S01]  /*c110*/  UIMAD UR12, UR5, UR9, UR12 ;  /* 0x00000009050c72a4 */ /* 0x000fe2000f8e020c */
[----:B------:R-:W-:Y:S02]  /*c120*/  R2UR UR8, R3 ;  /* 0x00000000030872ca */ /* 0x000fe400000e0000 */
[----:B------:R-:W-:Y:S05]  /*c130*/  @!P2 IADD3 R3, P0, PT, R44, 0x680, RZ ;  /* 0x000006802c03a810 */ /* 0x000fea0007f1e0ff */
[----:B------:R-:W-:Y:S06]  /*c140*/  @!P2 IMAD.X R0, RZ, RZ, R45, P0 ;  /* 0x000000ffff00a224 */ /* 0x000fec00000e062d */
[----:B------:R-:W-:Y:S01]  /*c150*/  UIMAD UR13, UR4, UR8, UR13 ;  /* 0x00000008040d72a4 */ /* 0x000fe2000f8e020d */
[----:B-1----:R-:W-:Y:S11]  /*c160*/  @!P6 BRA `(.L_x_85) ;  /* 0x00000074000ce947 */ /* 0x002ff60003800000 */
.L_x_191:
[----:B------:R-:W-:Y:S01]  /*c170*/  @!P2 R2UR UR10, R9 ;  /* 0x00000000090aa2ca */ /* 0x000fe200000e0000 */
[----:B------:R-:W-:Y:S01]  /*c180*/  VOTEU.ALL UP0, P2 ;  /* 0x0000000000ff7886 */ /* 0x000fe20001000000 */
[----:B------:R-:W-:Y:S01]  /*c190*/  @!P2 R2UR UR9, R3 ;  /* 0x000000000309a2ca */ /* 0x000fe200000e0000 */
[----:B------:R-:W-:Y:S01]  /*c1a0*/  @!P2 IMAD.MOV.U32 R9, RZ, 0x20, RZ ;  /* 0x00000020ff09a824 */ /* 0x000fe200078e00ff */
[----:B------:R-:W-:Y:S01]  /*c1b0*/  @!P2 R2UR UR8, R0 ;  /* 0x000000000008a2ca */ /* 0x000fe200000e0000 */
[----:B------:R-:W-:Y:S02]  /*c1c0*/  @!P2 VIADD R0, R27, 0x200 ;  /* 0x000002001b00a836 */ /* 0x000fe40000000000 */
[----:B------:R-:W-:Y:S06]  /*c1d0*/  @!P2 IMAD.MOV.U32 R9, RZ, 0x400, R9 ;  /* 0x00000400ff09a824 */ /* 0x000fec00078e0009 */
[----:B------:R-:W-:Y:S01]  /*c1e0*/  IMAD.U32 R3, RZ, RZ, UR10 ;  /* 0x0000000aff037e24 */ /* 0x000fe2000f8e00ff */
[----:B------:R-:W-:Y:S01]  /*c1f0*/  @!UP0 UMOV UR10, UR15 ;  /* 0x0000000f000a8c82 */ /* 0x000fe20008000000 */
[----:B------:R-:W-:Y:S01]  /*c200*/  IMAD.U32 R10, RZ, RZ, UR9 ;  /* 0x00000009ff0a7e24 */ /* 0x000fe2000f8e00ff */
[----:B------:R-:W-:Y:S01]  /*c210*/  @!UP0 UMOV UR9, UR7 ;  /* 0x0000000700098c82 */ /* 0x000fe20008000000 */
[----:B------:R-:W-:Y:S01]  /*c220*/  IMAD.U32 R11, RZ, RZ, UR8 ;  /* 0x00000008ff0b7e24 */ /* 0x000fe2000f8e00ff */
[----:B------:R-:W-:Y:S02]  /*c230*/  @!P2 PRMT R3, R3, 0x5410, RZ ;  /* 0x000054100303a816 */ /* 0x000fe400000000ff */
[----:B------:R-:W-:Y:S01]  /*c240*/  @!P2 R2UR UR8, R0 ;  /* 0x000000000008a2ca */ /* 0x000fe200000e0000 */
[----:B------:R-:W-:Y:S01]  /*c250*/  IMAD.U32 R0, RZ, RZ, UR7 ;  /* 0x00000007ff007e24 */ /* 0x000fe2000f8e00ff */
[----:B------:R-:W-:Y:S02]  /*c260*/  @!P2 R2UR UR18, R10 ;  /* 0x000000000a12a2ca */ /* 0x000fe400000e0000 */
[----:B------:R-:W-:Y:S02]  /*c270*/  @!P2 R2UR UR19, R11 ;  /* 0x000000000b13a2ca */ /* 0x000fe400000e0000 */
[----:B------:R-:W-:Y:S02]  /*c280*/  @!P2 R2UR UR16, R3 ;  /* 0x000000000310a2ca */ /* 0x000fe400000e0000 */
[----:B------:R-:W-:Y:S01]  /*c290*/  PRMT R11, R85, 0x654, R0 ;  /* 0x00000654550b7816 */ /* 0x000fe20000000000 */
[----:B------:R-:W-:Y:S01]  /*c2a0*/  @!P2 IMAD.MOV.U32 R0, RZ, RZ, 0x2000 ;  /* 0x00002000ff00a424 */ /* 0x000fe200078e00ff */
[----:B------:R-:W-:Y:S09]  /*c2b0*/  @!P2 IADD3 R3, P0, PT, R44, 0x680, RZ ;  /* 0x000006802c03a810 */ /* 0x000ff20007f1e0ff */
[----:B------:R2:W-:Y:S01]  /*c2c0*/  @!UP0 UTMALDG.5D.IM2COL [UR8], [UR18], UR16 ;  /* 0x00000008120083b4 */ /* 0x0005e20008060010 */
[----:B------:R3:W-:Y:S01]  /*c2d0*/  @!P2 SYNCS.ARRIVE.TRANS64.RED.A0TR RZ, [R27+URZ+0x40], R0 ;  /* 0x000040001bffa9a7 */ /* 0x0007e200083004ff */
[----:B------:R2:W-:Y:S01]  /*c2e0*/  SYNCS.ARRIVE.TRANS64.RED.A1T0 RZ, [R11+URZ], RZ ;  /* 0x000000ff0bff79a7 */ /* 0x0005e200081004ff */
[----:B------:R-:W4:Y:S01]  /*c2f0*/  SYNCS.PHASECHK.TRANS64.TRYWAIT P6, [R27+URZ+0x68], R46 ;  /* 0x0000682e1b0075a7 */ /* 0x000f2200080c11ff */
[----:B---3--:R-:W-:Y:S01]  /*c300*/  @!P2 IMAD.X R0, RZ, RZ, R45, P0 ;  /* 0x000000ffff00a224 */ /* 0x008fe200000e062d */
[----:B--2-4-:R-:W-:Y:S06]  /*c310*/  @!P6 BRA `(.L_x_86) ;  /* 0x0000007000b4e947 */ /* 0x014fec0003800000 */
.L_x_192:
[----:B------:R-:W-:Y:S01]  /*c320*/  @!P2 R2UR UR10, R9 ;  /* 0x00000000090aa2ca */ /* 0x000fe200000e0000 */
[----:B------:R-:W-:Y:S01]  /*c330*/  VOTEU.ALL UP0, P2 ;  /* 0x0000000000ff7886 */ /* 0x000fe20001000000 */
[----:B------:R-:W-:Y:S01]  /*c340*/  @!P2 R2UR UR8, R0 ;  /* 0x000000000008a2ca */ /* 0x000fe200000e0000 */
[----:B------:R-:W-:Y:S01]  /*c350*/  @!P2 VIADD R0, R27, 0x2200 ;  /* 0x000022001b00a836 */ /* 0x000fe20000000000 */
[----:B------:R-:W-:Y:S01]  /*c360*/  @!P2 R2UR UR9, R3 ;  /* 0x000000000309a2ca */ /* 0x000fe200000e0000 */
[----:B------:R-:W-:Y:S01]  /*c370*/  UMOV UR35, UR11 ;  /* 0x0000000b00237c82 */ /* 0x000fe20008000000 */
[----:B------:R-:W-:Y:S01]  /*c380*/  @!UP0 UIADD3 UR34, UPT, UPT, UR15, 0x10, URZ ;  /* 0x000000100f228890 */ /* 0x000fe2000fffe0ff */
[----:B------:R-:W-:Y:S01]  /*c390*/  IMAD.U32 R10, RZ, RZ, UR33 ;  /* 0x00000021ff0a7e24 */ /* 0x000fe2000f8e00ff */
[----:B------:R-:W-:Y:S01]  /*c3a0*/  @!P2 R2UR UR32, R0 ;  /* 0x000000000020a2ca */ /* 0x000fe200000e0000 */
[----:B------:R-:W-:Y:S01]  /*c3b0*/  VOTEU.ALL UP0, P2 ;  /* 0x0000000000ff7886 */ /* 0x000fe20001000000 */
[----:B------:R-:W-:Y:S01]  /*c3c0*/  @!P2 IMAD.MOV.U32 R0, RZ, RZ, 0x2000 ;  /* 0x00002000ff00a424 */ /* 0x000fe200078e00ff */
[----:B------:R-:W-:Y:S01]  /*c3d0*/  UMOV UR36, UR12 ;  /* 0x0000000c00247c82 */ /* 0x000fe20008000000 */
[----:B------:R-:W-:Y:S01]  /*c3e0*/  UMOV UR37, UR13 ;  /* 0x0000000d00257c82 */ /* 0x000fe20008000000 */
[----:B------:R-:W-:Y:S01]  /*c3f0*/  IMAD.U32 R3, RZ, RZ, UR10 ;  /* 0x0000000aff037e24 */ /* 0x000fe2000f8e00ff */
[----:B------:R-:W-:Y:S01]  /*c400*/  UMOV UR38, UR14 ;  /* 0x0000000e00267c82 */ /* 0x000fe20008000000 */
[----:B------:R-:W-:Y:S01]  /*c410*/  IMAD.U32 R15, RZ, RZ, UR8 ;  /* 0x00000008ff0f7e24 */ /* 0x000fe2000f8e00ff */
[----:B------:R-:W-:Y:S01]  /*c420*/  PRMT R10, R85, 0x654, R10 ;  /* 0x00000654550a7816 */ /* 0x000fe2000000000a */
[----:B------:R-:W-:Y:S01]  /*c430*/  IMAD.U32 R14, RZ, RZ, UR9 ;  /* 0x00000009ff0e7e24 */ /* 0x000fe2000f8e00ff */
[----:B------:R-:W-:Y:S01]  /*c440*/  @!P2 PRMT R3, R3, 0x5410, RZ ;  /* 0x000054100303a816 */ /* 0x000fe200000000ff */
[----:B------:R-:W-:Y:S01]  /*c450*/  @!P2 IMAD.MOV.U32 R9, RZ, 0x20, RZ ;  /* 0x00000020ff09a824 */ /* 0x000fe200078e00ff */
[----:B------:R-:W-:Y:S02]  /*c460*/  @!P2 R2UR UR19, R15 ;  /* 0x000000000f13a2ca */ /* 0x000fe400000e0000 */
[----:B------:R-:W-:Y:S01]  /*c470*/  @!P2 R2UR UR18, R14 ;  /* 0x000000000e12a2ca */ /* 0x000fe200000e0000 */
[----:B------:R-:W-:Y:S01]  /*c480*/  @!P2 IMAD.MOV.U32 R9, RZ, 0x400, R9 ;  /* 0x00000400ff09a824 */ /* 0x000fe200078e0009 */
[----:B------:R-:W-:Y:S02]  /*c490*/  @!P2 R2UR UR8, R3 ;  /* 0x000000000308a2ca */ /* 0x000fe400000e0000 */
[----:B------:R-:W-:Y:S11]  /*c4a0*/  @!P2 IADD3 R3, P0, PT, R44, 0x680, RZ ;  /* 0x000006802c03a810 */ /* 0x000ff60007f1e0ff */
[----:B------:R3:W-:Y:S01]  /*c4b0*/  @!UP0 UTMALDG.5D.IM2COL [UR32], [UR18], UR8 ;  /* 0x00000020120083b4 */ /* 0x0007e20008060008 */
[----:B------:R4:W-:Y:S01]  /*c4c0*/  @!P2 SYNCS.ARRIVE.TRANS64.RED.A0TR RZ, [R27+URZ+0x48], R0 ;  /* 0x000048001bffa9a7 */ /* 0x0009e200083004ff */
[----:B------:R3:W-:Y:S01]  /*c4d0*/  SYNCS.ARRIVE.TRANS64.RED.A1T0 RZ, [R10+URZ], RZ ;  /* 0x000000ff0aff79a7 */ /* 0x0007e200081004ff */
[----:B------:R-:W5:Y:S01]  /*c4e0*/  SYNCS.PHASECHK.TRANS64.TRYWAIT P6, [R27+URZ+0x70], R46 ;  /* 0x0000702e1b0075a7 */ /* 0x000f6200080c11ff */
[----:B----4-:R-:W-:Y:S01]  /*c4f0*/  @!P2 IMAD.X R0, RZ, RZ, R45, P0 ;  /* 0x000000ffff00a224 */ /* 0x010fe200000e062d */
[----:B---3-5:R-:W-:Y:S06]  /*c500*/  @!P6 BRA `(.L_x_87) ;  /* 0x00000070004ce947 */ /* 0x028fec0003800000 */
.L_x_193:
[----:B------:R-:W-:Y:S01]  /*c510*/  @!P2 R2UR UR10, R9 ;  /* 0x00000000090aa2ca */ /* 0x000fe200000e0000 */
[----:B------:R-:W-:Y:S01]  /*c520*/  VOTEU.ALL UP0, P2 ;  /* 0x0000000000ff7886 */ /* 0x000fe20001000000 */
[----:B------:R-:W-:Y:S01]  /*c530*/  @!P2 R2UR UR8, R0 ;  /* 0x000000000008a2ca */ /* 0x000fe200000e0000 */
[----:B------:R-:W-:Y:S01]  /*c540*/  @!P2 VIADD R0, R27, 0x4200 ;  /* 0x000042001b00a836 */ /* 0x000fe20000000000 */
[----:B------:R-:W-:Y:S01]  /*c550*/  @!P2 R2UR UR9, R3 ;  /* 0x000000000309a2ca */ /* 0x000fe200000e0000 */
[----:B------:R-:W-:Y:S01]  /*c560*/  UMOV UR27, UR11 ;  /* 0x0000000b001b7c82 */ /* 0x000fe20008000000 */
[----:B------:R-:W-:Y:S01]  /*c570*/  @!UP0 UIADD3 UR26, UPT, UPT, UR15, 0x20, URZ ;  /* 0x000000200f1a8890 */ /* 0x000fe2000fffe0ff */
[----:B------:R-:W-:Y:S01]  /*c580*/  @!P2 IMAD.MOV.U32 R9, RZ, 0x20, RZ ;  /* 0x00000020ff09a824 */ /* 0x000fe200078e00ff */
[----:B------:R-:W-:Y:S01]  /*c590*/  @!P2 R2UR UR24, R0 ;  /* 0x000000000018a2ca */ /* 0x000fe200000e0000 */
[----:B------:R-:W-:Y:S01]  /*c5a0*/  IMAD.U32 R0, RZ, RZ, UR25 ;  /* 0x00000019ff007e24 */ /* 0x000fe2000f8e00ff */
[----:B------:R-:W-:Y:S01]  /*c5b0*/  VOTEU.ALL UP0, P2 ;  /* 0x0000000000ff7886 */ /* 0x000fe20001000000 */
[----:B------:R-:W-:Y:S01]  /*c5c0*/  UMOV UR28, UR12 ;  /* 0x0000000c001c7c82 */ /* 0x000fe20008000000 */
[----:B------:R-:W-:Y:S01]  /*c5d0*/  UMOV UR29, UR13 ;  /* 0x0000000d001d7c82 */ /* 0x000fe20008000000 */
[----:B------:R-:W-:Y:S01]  /*c5e0*/  IMAD.U32 R3, RZ, RZ, UR10 ;  /* 0x0000000aff037e24 */ /* 0x000fe2000f8e00ff */
[----:B------:R-:W-:Y:S01]  /*c5f0*/  PRMT R47, R85, 0x654, R0 ;  /* 0x00000654552f7816 */ /* 0x000fe20000000000 */
[----:B------:R-:W-:Y:S01]  /*c600*/  IMAD.U32 R15, RZ, RZ, UR8 ;  /* 0x00000008ff0f7e24 */ /* 0x000fe2000f8e00ff */
[----:B------:R-:W-:Y:S01]  /*c610*/  UMOV UR30, UR14 ;  /* 0x0000000e001e7c82 */ /* 0x000fe20008000000 */
[----:B------:R-:W-:Y:S01]  /*c620*/  IMAD.U32 R14, RZ, RZ, UR9 ;  /* 0x00000009ff0e7e24 */ /* 0x000fe2000f8e00ff */
[----:B------:R-:W-:Y:S01]  /*c630*/  @!P2 PRMT R3, R3, 0x5410, RZ ;  /* 0x000054100303a816 */ /* 0x000fe200000000ff */
[----:B------:R-:W-:Y:S01]  /*c640*/  @!P2 IMAD.MOV.U32 R0, RZ, RZ, 0x2000 ;  /* 0x00002000ff00a424 */ /* 0x000fe200078e00ff */
[----:B------:R-:W-:Y:S01]  /*c650*/  @!P2 R2UR UR19, R15 ;  /* 0x000000000f13a2ca */ /* 0x000fe200000e0000 */
[----:B------:R-:W-:Y:S01]  /*c660*/  @!P2 IMAD.MOV.U32 R9, RZ, 0x400, R9 ;  /* 0x00000400ff09a824 */ /* 0x000fe200078e0009 */
[----:B------:R-:W-:Y:S02]  /*c670*/  @!P2 R2UR UR18, R14 ;  /* 0x000000000e12a2ca */ /* 0x000fe400000e0000 */
[----:B------:R-:W-:Y:S02]  /*c680*/  @!P2 R2UR UR8, R3 ;  /* 0x000000000308a2ca */ /* 0x000fe400000e0000 */
[----:B------:R-:W-:Y:S11]  /*c690*/  @!P2 IADD3 R3, P0, PT, R44, 0x680, RZ ;  /* 0x000006802c03a810 */ /* 0x000ff60007f1e0ff */
[----:B------:R4:W-:Y:S01]  /*c6a0*/  @!UP0 UTMALDG.5D.IM2COL [UR24], [UR18], UR8 ;  /* 0x00000018120083b4 */ /* 0x0009e20008060008 */
[----:B------:R5:W-:Y:S01]  /*c6b0*/  @!P2 SYNCS.ARRIVE.TRANS64.RED.A0TR RZ, [R27+URZ+0x50], R0 ;  /* 0x000050001bffa9a7 */ /* 0x000be200083004ff */
[----:B------:R4:W-:Y:S01]  /*c6c0*/  SYNCS.ARRIVE.TRANS64.RED.A1T0 RZ, [R47+URZ], RZ ;  /* 0x000000ff2fff79a7 */ /* 0x0009e200081004ff */
[----:B------:R-:W1:Y:S01]  /*c6d0*/  SYNCS.PHASECHK.TRANS64.TRYWAIT P6, [R27+URZ+0x78], R46 ;  /* 0x0000782e1b0075a7 */ /* 0x000e6200080c11ff */
[----:B-----5:R-:W-:Y:S01]  /*c6e0*/  @!P2 IMAD.X R0, RZ, RZ, R45, P0 ;  /* 0x000000ffff00a224 */ /* 0x020fe200000e062d */
[----:B-1--4-:R-:W-:Y:S06]  /*c6f0*/  @!P6 BRA `(.L_x_88) ;  /* 0x0000006c00e4e947 */ /* 0x012fec0003800000 */
.L_x_194:
[----:B------:R-:W-:Y:S01]  /*c700*/  @!P2 R2UR UR10, R9 ;  /* 0x00000000090aa2ca */ /* 0x000fe200000e0000 */
[----:B------:R-:W-:Y:S01]  /*c710*/  VOTEU.ALL UP0, P2 ;  /* 0x0000000000ff7886 */ /* 0x000fe20001000000 */
[----:B------:R-:W-:Y:S01]  /*c720*/  @!P2 R2UR UR8, R0 ;  /* 0x000000000008a2ca */ /* 0x000fe200000e0000 */
[----:B------:R-:W-:Y:S01]  /*c730*/  @!P2 VIADD R0, R27, 0x6200 ;  /* 0x000062001b00a836 */ /* 0x000fe20000000000 */
[----:B------:R-:W-:Y:S01]  /*c740*/  @!P2 R2UR UR9, R3 ;  /* 0x000000000309a2ca */ /* 0x000fe200000e0000 */
[----:B------:R-:W-:Y:S01]  /*c750*/  UMOV UR19, UR11 ;  /* 0x0000000b00137c82 */ /* 0x000fe20008000000 */
[----:B------:R-:W-:Y:S01]  /*c760*/  @!UP0 UIADD3 UR18, UPT, UPT, UR15, 0x30, URZ ;  /* 0x000000300f128890 */ /* 0x000fe2000fffe0ff */
[----:B------:R-:W-:Y:S01]  /*c770*/  SHF.L.U32 R16, RZ, 0x1f, RZ ;  /* 0x0000001fff107819 */ /* 0x000fe200000006ff */
[----:B------:R-:W-:Y:S01]  /*c780*/  VOTEU.ALL UP0, P2 ;  /* 0x0000000000ff7886 */ /* 0x000fe20001000000 */
[----:B------:R-:W-:Y:S01]  /*c790*/  @!P2 R2UR UR16, R0 ;  /* 0x000000000010a2ca */ /* 0x000fe200000e0000 */
[----:B------:R-:W-:Y:S01]  /*c7a0*/  IMAD.U32 R0, RZ, RZ, UR17 ;  /* 0x00000011ff007e24 */ /* 0x000fe2000f8e00ff */
        /* <DEDUP_REMOVED lines=8> */
[----:B------:R-:W-:Y:S01]  /*c830*/  @!P2 IMAD.MOV.U32 R0, RZ, RZ, 0x2000 ;  /* 0x00002000ff00a424 */ /* 0x000fe200078e00ff */
[----:B------:R-:W-:Y:S01]  /*c840*/  @!P2 R2UR UR27, R15 ;  /* 0x000000000f1ba2ca */ /* 0x000fe200000e0000 */
[----:B------:R-:W-:Y:S01]  /*c850*/  @!P2 IMAD.MOV.U32 R9, RZ, 0x20, RZ ;  /* 0x00000020ff09a824 */ /* 0x000fe200078e00ff */
[----:B------:R-:W-:Y:S02]  /*c860*/  @!P2 R2UR UR26, R14 ;  /* 0x000000000e1aa2ca */ /* 0x000fe400000e0000 */
[----:B------:R-:W-:Y:S01]  /*c870*/  @!P2 R2UR UR8, R3 ;  /* 0x000000000308a2ca */ /* 0x000fe200000e0000 */
[----:B------:R-:W-:Y:S01]  /*c880*/  @!P2 IMAD.MOV.U32 R9, RZ, 0x400, R9 ;  /* 0x00000400ff09a824 */ /* 0x000fe200078e0009 */
[----:B------:R-:W-:Y:S11]  /*c890*/  @!P2 IADD3 R3, P0, PT, R44, 0x680, RZ ;  /* 0x000006802c03a810 */ /* 0x000ff60007f1e0ff */
[----:B------:R4:W-:Y:S01]  /*c8a0*/  @!UP0 UTMALDG.5D.IM2COL [UR16], [UR26], UR8 ;  /* 0x000000101a0083b4 */ /* 0x0009e20008060008 */
[----:B------:R5:W-:Y:S01]  /*c8b0*/  @!P2 SYNCS.ARRIVE.TRANS64.RED.A0TR RZ, [R27+URZ+0x58], R0 ;  /* 0x000058001bffa9a7 */ /* 0x000be200083004ff */
[----:B------:R4:W-:Y:S01]  /*c8c0*/  SYNCS.ARRIVE.TRANS64.RED.A1T0 RZ, [R19+URZ], RZ ;  /* 0x000000ff13ff79a7 */ /* 0x0009e200081004ff */
[----:B------:R-:W1:Y:S01]  /*c8d0*/  SYNCS.PHASECHK.TRANS64.TRYWAIT P6, [R27+URZ+0x60], R16 ;  /* 0x000060101b0075a7 */ /* 0x000e6200080c11ff */
[----:B-----5:R-:W-:Y:S01]  /*c8e0*/  @!P2 IMAD.X R0, RZ, RZ, R45, P0 ;  /* 0x000000ffff00a224 */ /* 0x020fe200000e062d */
[----:B-1--4-:R-:W-:Y:S06]  /*c8f0*/  @!P6 BRA `(.L_x_89) ;  /* 0x0000006c0078e947 */ /* 0x012fec0003800000 */
.L_x_195:
[----:B------:R-:W-:Y:S01]  /*c900*/  @!P2 R2UR UR10, R9 ;  /* 0x00000000090aa2ca */ /* 0x000fe200000e0000 */
[----:B------:R-:W-:Y:S01]  /*c910*/  VOTEU.ALL UP1, P2 ;  /* 0x0000000000ff7886 */ /* 0x000fe20001020000 */
[----:B------:R-:W-:Y:S01]  /*c920*/  @!P2 R2UR UR9, R3 ;  /* 0x000000000309a2ca */ /* 0x000fe200000e0000 */
[----:B------:R-:W-:Y:S01]  /*c930*/  VOTEU.ALL UP0, P2 ;  /* 0x0000000000ff7886 */ /* 0x000fe20001000000 */
[----:B------:R-:W-:Y:S01]  /*c940*/  @!P2 R2UR UR8, R0 ;  /* 0x000000000008a2ca */ /* 0x000fe200000e0000 */
[----:B------:R-:W-:Y:S02]  /*c950*/  @!P2 VIADD R0, R27, 0x200 ;  /* 0x000002001b00a836 */ /* 0x000fe40000000000 */
[----:B------:R-:W-:Y:S04]  /*c960*/  @!P2 IMAD.MOV.U32 R9, RZ, 0x20, RZ ;  /* 0x00000020ff09a824 */ /* 0x000fe800078e00ff */
[----:B------:R-:W-:Y:S02]  /*c970*/  @!P2 IMAD.MOV.U32 R9, RZ, 0x400, R9 ;  /* 0x00000400ff09a824 */ /* 0x000fe400078e0009 */
[----:B------:R-:W-:Y:S01]  /*c980*/  IMAD.U32 R3, RZ, RZ, UR10 ;  /* 0x0000000aff037e24 */ /* 0x000fe2000f8e00ff */
[----:B------:R-:W-:Y:S01]  /*c990*/  @!UP1 UIADD3 UR10, UPT, UPT, UR15, 0x40, URZ ;  /* 0x000000400f0a9890 */ /* 0x000fe2000fffe0ff */
[----:B------:R-:W-:Y:S01]  /*c9a0*/  IMAD.U32 R14, RZ, RZ, UR9 ;  /* 0x00000009ff0e7e24 */ /* 0x000fe2000f8e00ff */
[----:B------:R-:W-:Y:S01]  /*c9b0*/  @!UP0 UMOV UR9, UR7 ;  /* 0x0000000700098c82 */ /* 0x000fe20008000000 */
[----:B------:R-:W-:Y:S01]  /*c9c0*/  IMAD.U32 R15, RZ, RZ, UR8 ;  /* 0x00000008ff0f7e24 */ /* 0x000fe2000f8e00ff */
[----:B------:R-:W-:Y:S02]  /*c9d0*/  @!P2 PRMT R3, R3, 0x5410, RZ ;  /* 0x000054100303a816 */ /* 0x000fe400000000ff */
[----:B------:R-:W-:Y:S01]  /*c9e0*/  @!P2 R2UR UR8, R0 ;  /* 0x000000000008a2ca */ /* 0x000fe200000e0000 */
[----:B------:R-:W-:Y:S01]  /*c9f0*/  @!P2 IMAD.MOV.U32 R0, RZ, RZ, 0x2000 ;  /* 0x00002000ff00a424 */ /* 0x000fe200078e00ff */
[----:B------:R-:W-:Y:S02]  /*ca00*/  @!P2 R2UR UR18, R14 ;  /* 0x000000000e12a2ca */ /* 0x000fe400000e0000 */
        /* <DEDUP_REMOVED lines=9> */
.L_x_196:
[----:B------:R-:W-:Y:S01]  /*caa0*/  @!P2 R2UR UR10, R9 ;  /* 0x00000000090aa2ca */ /* 0x000fe200000e0000 */
[----:B------:R-:W-:Y:S01]  /*cab0*/  VOTEU.ALL UP0, P2 ;  /* 0x0000000000ff7886 */ /* 0x000fe20001000000 */
[----:B------:R-:W-:Y:S01]  /*cac0*/  @!P2 R2UR UR9, R3 ;  /* 0x000000000309a2ca */ /* 0x000fe200000e0000 */
[----:B------:R-:W-:Y:S01]  /*cad0*/  @!P2 IMAD.MOV.U32 R50, RZ, 0x20, RZ ;  /* 0x00000020ff32a824 */ /* 0x000fe200078e00ff */
[----:B------:R-:W-:Y:S01]  /*cae0*/  @!P2 R2UR UR8, R0 ;  /* 0x000000000008a2ca */ /* 0x000fe200000e0000 */
[----:B------:R-:W-:Y:S01]  /*caf0*/  @!P2 VIADD R0, R27, 0x2200 ;  /* 0x000022001b00a836 */ /* 0x000fe20000000000 */
[----:B------:R-:W-:Y:S01]  /*cb00*/  @!P2 IADD3 R49, P0, PT, R44, 0x680, RZ ;  /* 0x000006802c31a810 */ /* 0x000fe20007f1e0ff */
[----:B------:R-:W-:Y:S04]  /*cb10*/  @!P2 IMAD.MOV.U32 R50, RZ, 0x400, R50 ;  /* 0x00000400ff32a824 */ /* 0x000fe800078e0032 */
[----:B------:R-:W-:Y:S02]  /*cb20*/  @!P2 IMAD.X R48, RZ, RZ, R45, P0 ;  /* 0x000000ffff30a224 */ /* 0x000fe400000e062d */
[----:B------:R-:W-:Y:S01]  /*cb30*/  IMAD.U32 R3, RZ, RZ, UR10 ;  /* 0x0000000aff037e24 */ /* 0x000fe2000f8e00ff */
[----:B------:R-:W-:Y:S01]  /*cb40*/  @!UP0 UIADD3 UR10, UPT, UPT, UR15, 0x50, URZ ;  /* 0x000000500f0a8890 */ /* 0x000fe2000fffe0ff */
[----:B------:R-:W-:Y:S01]  /*cb50*/  IMAD.U32 R14, RZ, RZ, UR9 ;  /* 0x00000009ff0e7e24 */ /* 0x000fe2000f8e00ff */
[----:B------:R-:W-:Y:S01]  /*cb60*/  VOTEU.ALL UP0, P2 ;  /* 0x0000000000ff7886 */ /* 0x000fe20001000000 */
[----:B------:R-:W-:Y:S01]  /*cb70*/  IMAD.U32 R15, RZ, RZ, UR8 ;  /* 0x00000008ff0f7e24 */ /* 0x000fe2000f8e00ff */
[----:B------:R-:W-:Y:S01]  /*cb80*/  @!P2 PRMT R3, R3, 0x5410, RZ ;  /* 0x000054100303a816 */ /* 0x000fe200000000ff */
[----:B------:R-:W-:Y:S01]  /*cb90*/  UMOV UR9, UR33 ;  /* 0x0000002100097c82 */ /* 0x000fe20008000000 */
[----:B------:R-:W-:Y:S01]  /*cba0*/  @!P2 R2UR UR8, R0 ;  /* 0x000000000008a2ca */ /* 0x000fe200000e0000 */
[----:B------:R-:W-:Y:S01]  /*cbb0*/  @!P2 IMAD.MOV.U32 R0, RZ, RZ, 0x2000 ;  /* 0x00002000ff00a424 */ /* 0x000fe200078e00ff */
[----:B------:R-:W-:Y:S02]  /*cbc0*/  @!P2 R2UR UR18, R14 ;  /* 0x000000000e12a2ca */ /* 0x000fe400000e0000 */
[----:B------:R-:W-:Y:S02]  /*cbd0*/  @!P2 R2UR UR19, R15 ;  /* 0x000000000f13a2ca */ /* 0x000fe400000e0000 */
[----:B------:R-:W-:Y:S11]  /*cbe0*/  @!P2 R2UR UR16, R3 ;  /* 0x000000000310a2ca */ /* 0x000ff600000e0000 */
[----:B------:R-:W-:Y:S02]  /*cbf0*/  @!UPT UIADD3 URZ, UPT, UPT, URZ, URZ, URZ ;  /* 0x000000fffffff290 */ /* 0x000fe4000fffe0ff */
[----:B------:R4:W-:Y:S01]  /*cc00*/  @!UP0 UTMALDG.5D.IM2COL [UR8], [UR18], UR16 ;  /* 0x00000008120083b4 */ /* 0x0009e20008060010 */
[----:B------:R4:W-:Y:S01]  /*cc10*/  @!P2 SYNCS.ARRIVE.TRANS64.RED.A0TR RZ, [R27+URZ+0x48], R0 ;  /* 0x000048001bffa9a7 */ /* 0x0009e200083004ff */
[----:B------:R4:W-:Y:S01]  /*cc20*/  SYNCS.ARRIVE.TRANS64.RED.A1T0 RZ, [R10+URZ], RZ ;  /* 0x000000ff0aff79a7 */ /* 0x0009e200081004ff */
[----:B------:R-:W5:Y:S02]  /*cc30*/  SYNCS.PHASECHK.TRANS64.TRYWAIT P6, [R27+URZ+0x70], R16 ;  /* 0x000070101b0075a7 */ /* 0x000f6400080c11ff */
[----:B----45:R-:W-:Y:S05]  /*cc40*/  @!P6 BRA `(.L_x_91) ;  /* 0x0000006800cce947 */ /* 0x030fea0003800000 */
.L_x_197:
[----:B------:R-:W5:Y:S01]  /*cc50*/  LDC.64 R10, c[0x0][0xc18] ;  /* 0x00030600ff0a7b82 */ /* 0x000f620000000a00 */
[----:B------:R-:W-:Y:S01]  /*cc60*/  @!P2 R2UR UR10, R50 ;  /* 0x00000000320aa2ca */ /* 0x000fe200000e0000 */
[----:B------:R-:W-:Y:S01]  /*cc70*/  VOTEU.ALL UP0, P2 ;  /* 0x0000000000ff7886 */ /* 0x000fe20001000000 */
[----:B------:R-:W-:Y:S02]  /*cc80*/  @!P2 R2UR UR9, R49 ;  /* 0x000000003109a2ca */ /* 0x000fe400000e0000 */
[----:B------:R-:W-:Y:S03]  /*cc90*/  @!P2 R2UR UR8, R48 ;  /* 0x000000003008a2ca */ /* 0x000fe600000e0000 */
[----:B------:R-:W1:Y:S01]  /*cca0*/  LDC.64 R14, c[0x0][0xc10] ;  /* 0x00030400ff0e7b82 */ /* 0x000e620000000a00 */
[----:B------:R-:W-:Y:S01]  /*ccb0*/  @!P2 VIADD R48, R27, 0x4200 ;  /* 0x000042001b30a836 */ /* 0x000fe20000000000 */
[----:B------:R-:W-:Y:S06]  /*ccc0*/  @P5 SHF.R.U32.HI R41, RZ, 0x10, R37 ;  /* 0x00000010ff295819 */ /* 0x000fec0000011625 */
[----:B------:R-:W2:Y:S01]  /*ccd0*/  @!P1 LDC R0, c[0x0][0xc20] ;  /* 0x00030800ff009b82 */ /* 0x000ea20000000800 */
[----:B------:R-:W-:Y:S01]  /*cce0*/  IMAD.U32 R49, RZ, RZ, UR10 ;  /* 0x0000000aff317e24 */ /* 0x000fe2000f8e00ff */
[----:B------:R-:W-:Y:S06]  /*ccf0*/  @!UP0 UIADD3 UR10, UPT, UPT, UR15, 0x60, URZ ;  /* 0x000000600f0a8890 */ /* 0x000fec000fffe0ff */
[----:B------:R-:W3:Y:S01]  /*cd00*/  @!P1 LDC R3, c[0x0][0xc0c] ;  /* 0x00030300ff039b82 */ /* 0x000ee20000000800 */
        /* <DEDUP_REMOVED lines=13> */
[----:B-----5:R-:W-:Y:S01]  /*cde0*/  @!P1 IMAD.HI.U32 R11, R8, R11, RZ ;  /* 0x0000000b080b9227 */ /* 0x020fe200078e00ff */
[----:B------:R-:W-:Y:S03]  /*cdf0*/  @!P1 ISETP.NE.AND P0, PT, R10, 0x1, PT ;  /* 0x000000010a00980c */ /* 0x000fe60003f05270 */
[----:B-1----:R-:W-:Y:S01]  /*ce00*/  @!P1 IMAD.HI.U32 R14, R13, R14, RZ ;  /* 0x0000000e0d0e9227 */ /* 0x002fe200078e00ff */
[----:B--2---:R-:W-:Y:S04]  /*ce10*/  @!P1 SHF.R.U32.HI R11, RZ, R0, R11 ;  /* 0x00000000ff0b9219 */ /* 0x004fe8000001160b */
[----:B------:R-:W-:Y:S02]  /*ce20*/  @!P1 SEL R11, R8, R11, !P0 ;  /* 0x0000000b080b9207 */ /* 0x000fe40004000000 */
[----:B------:R-:W-:Y:S02]  /*ce30*/  @!P1 SHF.R.U32.HI R0, RZ, R15, R14 ;  /* 0x0000000fff009219 */ /* 0x000fe4000001160e */
[----:B---3--:R-:W-:Y:S01]  /*ce40*/  @!P1 ISETP.NE.AND P0, PT, R3, 0x1, PT ;  /* 0x000000010300980c */ /* 0x008fe20003f05270 */
[----:B------:R4:W-:Y:S03]  /*ce50*/  SYNCS.ARRIVE.TRANS64.RED.A1T0 RZ, [R47+URZ], RZ ;  /* 0x000000ff2fff79a7 */ /* 0x0009e600081004ff */
[----:B------:R-:W-:Y:S05]  /*ce60*/  @!P1 SEL R12, R13, R0, !P0 ;  /* 0x000000000d0c9207 */ /* 0x000fea0004000000 */
[----:B------:R-:W-:Y:S01]  /*ce70*/  @!P1 IMAD.IADD R0, R11, 0x1, -R12 ;  /* 0x000000010b009824 */ /* 0x000fe200078e0a0c */
[----:B------:R-:W1:Y:S01]  /*ce80*/  SYNCS.PHASECHK.TRANS64.TRYWAIT P6, [R27+URZ+0x78], R16 ;  /* 0x000078101b0075a7 */ /* 0x000e6200080c11ff */
[----:B------:R-:W-:Y:S02]  /*ce90*/  @!P1 IMAD.IADD R9, R12, 0x1, -R11 ;  /* 0x000000010c099824 */ /* 0x000fe400078e0a0b */
[----:B------:R-:W-:Y:S02]  /*cea0*/  @!P1 IMAD R13, R0, R3, R13 ;  /* 0x00000003000d9224 */ /* 0x000fe400078e020d */
[----:B------:R-:W-:Y:S01]  /*ceb0*/  @!P1 IMAD R8, R9, R10, R8 ;  /* 0x0000000a09089224 */ /* 0x000fe200078e0208 */
[----:B-1--4-:R-:W-:Y:S06]  /*cec0*/  @!P6 BRA `(.L_x_92) ;  /* 0x000000680040e947 */ /* 0x012fec0003800000 */
.L_x_198:
[----:B------:R-:W-:Y:S01]  /*ced0*/  @!P2 IMAD.MOV.U32 R9, RZ, 0x20, RZ ;  /* 0x00000020ff09a824 */ /* 0x000fe200078e00ff */
[----:B------:R-:W-:Y:S01]  /*cee0*/  @!P2 IADD3 R3, P0, PT, R44, 0x680, RZ ;  /* 0x000006802c03a810 */ /* 0x000fe20007f1e0ff */
[----:B------:R-:W-:Y:S01]  /*cef0*/  VOTEU.ALL UP0, P2 ;  /* 0x0000000000ff7886 */ /* 0x000fe20001000000 */
[----:B------:R-:W-:Y:S01]  /*cf00*/  PLOP3.LUT P6, PT, PT, PT, PT, 0x80, 0x8 ;  /* 0x000000000008781c */ /* 0x000fe20003fcf070 */
[----:B------:R-:W-:Y:S01]  /*cf10*/  @!P2 IMAD.MOV.U32 R9, RZ, 0x400, R9 ;  /* 0x00000400ff09a824 */ /* 0x000fe200078e0009 */
[----:B------:R-:W-:Y:S01]  /*cf20*/  @!P2 R2UR UR9, R3 ;  /* 0x000000000309a2ca */ /* 0x000fe200000e0000 */
[----:B------:R-:W-:Y:S01]  /*cf30*/  @!P2 IMAD.X R0, RZ, RZ, R45, P0 ;  /* 0x000000ffff00a224 */ /* 0x000fe200000e062d */
[----:B------:R-:W-:Y:S01]  /*cf40*/  LOP3.LUT R42, R42, 0x1, RZ, 0x3c, !PT ;  /* 0x000000012a2a7812 */ /* 0x000fe200078e3cff */
[----:B-1----:R-:W-:Y:S01]  /*cf50*/  IMAD.IADD R16, R8, 0x1, R84 ;  /* 0x0000000108107824 */ /* 0x002fe200078e0254 */
[----:B------:R-:W-:Y:S02]  /*cf60*/  @!P2 R2UR UR10, R9 ;  /* 0x00000000090aa2ca */ /* 0x000fe400000e0000 */
[----:B------:R-:W-:Y:S01]  /*cf70*/  @!P2 R2UR UR8, R0 ;  /* 0x000000000008a2ca */ /* 0x000fe200000e0000 */
[----:B------:R-:W-:Y:S06]  /*cf80*/  @!P2 VIADD R0, R27, 0x6200 ;  /* 0x000062001b00a836 */ /* 0x000fec0000000000 */
[----:B------:R-:W-:Y:S01]  /*cf90*/  IMAD.U32 R10, RZ, RZ, UR9 ;  /* 0x00000009ff0a7e24 */ /* 0x000fe2000f8e00ff */
[----:B------:R-:W-:Y:S03]  /*cfa0*/  UMOV UR9, UR17 ;  /* 0x0000001100097c82 */ /* 0x000fe60008000000 */
[----:B------:R-:W-:Y:S01]  /*cfb0*/  IMAD.U32 R3, RZ, RZ, UR10 ;  /* 0x0000000aff037e24 */ /* 0x000fe2000f8e00ff */
[----:B------:R-:W-:Y:S01]  /*cfc0*/  @!P2 R2UR UR18, R10 ;  /* 0x000000000a12a2ca */ /* 0x000fe200000e0000 */
[----:B------:R-:W-:Y:S01]  /*cfd0*/  IMAD.U32 R11, RZ, RZ, UR8 ;  /* 0x00000008ff0b7e24 */ /* 0x000fe2000f8e00ff */
[----:B------:R-:W-:Y:S01]  /*cfe0*/  @!P2 R2UR UR8, R0 ;  /* 0x000000000008a2ca */ /* 0x000fe200000e0000 */
[----:B------:R-:W-:Y:S01]  /*cff0*/  @!UP0 UIADD3 UR10, UPT, UPT, UR15, 0x70, URZ ;  /* 0x000000700f0a8890 */ /* 0x000fe2000fffe0ff */
[----:B------:R-:W-:Y:S01]  /*d000*/  @!P2 PRMT R3, R3, 0x5410, RZ ;  /* 0x000054100303a816 */ /* 0x000fe200000000ff */
[----:B------:R-:W-:Y:S01]  /*d010*/  VOTEU.ALL UP0, P2 ;  /* 0x0000000000ff7886 */ /* 0x000fe20001000000 */
[----:B------:R-:W-:Y:S02]  /*d020*/  @!P2 R2UR UR19, R11 ;  /* 0x000000000b13a2ca */ /* 0x000fe400000e0000 */
[----:B------:R-:W-:Y:S11]  /*d030*/  @!P2 R2UR UR16, R3 ;  /* 0x000000000310a2ca */ /* 0x000ff600000e0000 */
[----:B------:R-:W-:Y:S02]  /*d040*/  @!UPT UIADD3 URZ, UPT, UPT, URZ, URZ, URZ ;  /* 0x000000fffffff290 */ /* 0x000fe4000fffe0ff */
[----:B------:R2:W-:Y:S01]  /*d050*/  @!UP0 UTMALDG.5D.IM2COL [UR8], [UR18], UR16 ;  /* 0x00000008120083b4 */ /* 0x0005e20008060010 */
[----:B------:R-:W-:Y:S01]  /*d060*/  @!P2 SYNCS.ARRIVE.TRANS64.RED.A0TR RZ, [R27+URZ+0x58], R32 ;  /* 0x000058201bffa9a7 */ /* 0x000fe200083004ff */
[----:B------:R1:W-:Y:S02]  /*d070*/  SYNCS.ARRIVE.TRANS64.RED.A1T0 RZ, [R19+URZ], RZ ;  /* 0x000000ff13ff79a7 */ /* 0x0003e400081004ff */
[----:B-1----:R-:W-:Y:S01]  /*d080*/  IMAD.IADD R19, R13, 0x1, R86 ;  /* 0x000000010d137824 */ /* 0x002fe200078e0256 */
[----:B--2---:R-:W-:Y:S06]  /*d090*/  @P5 BRA `(.L_x_93) ;  /* 0xffffffe800385947 */ /* 0x004fec000383ffff */
[----:B------:R-:W1:Y:S02]  /*d0a0*/  SYNCS.PHASECHK.TRANS64.TRYWAIT P0, [R27+URZ+0x60], R46 ;  /* 0x0000602e1b0075a7 */ /* 0x000e6400080011ff */
[----:B-1----:R-:W-:Y:S05]  /*d0b0*/  @!P0 BRA `(.L_x_94) ;  /* 0x0000006400d88947 */ /* 0x002fea0003800000 */
.L_x_199:
[----:B------:R-:W2:Y:S02]  /*d0c0*/  SYNCS.PHASECHK.TRANS64.TRYWAIT P0, [R27+URZ+0x68], R46 ;  /* 0x0000682e1b0075a7 */ /* 0x000ea400080011ff */
[----:B--2---:R-:W-:Y:S05]  /*d0d0*/  @!P0 BRA `(.L_x_95) ;  /* 0x0000006400e48947 */ /* 0x004fea0003800000 */
.L_x_200:
[----:B------:R-:W3:Y:S01]  /*d0e0*/  SYNCS.PHASECHK.TRANS64.TRYWAIT P0, [R27+URZ+0x70], R46 ;  /* 0x0000702e1b0075a7 */ /* 0x000ee200080011ff */
[----:B------:R-:W-:Y:S01]  /*d0f0*/  HFMA2 R0, -RZ, RZ, 0, 5.9604644775390625e-08 ;  /* 0x00000001ff007431 */ /* 0x000fe200000001ff */
[----:B---3--:R-:W-:Y:S06]  /*d100*/  @!P0 BRA `(.L_x_96) ;  /* 0x0000006400ec8947 */ /* 0x008fec0003800000 */
.L_x_201:
[----:B------:R-:W-:-:S07]  /*d110*/  SHF.L.U32 R0, R0, 0x1f, RZ ;  /* 0x0000001f00007819 */ /* 0x000fce00000006ff */
.L_x_97:
[----:B----4-:R4:W1:Y:S02]  /*d120*/  SYNCS.PHASECHK.TRANS64.TRYWAIT P0, [R27+URZ+0x78], R0 ;  /* 0x000078001b0075a7 */ /* 0x01086400080011ff */
[----:B-1----:R-:W-:Y:S05]  /*d130*/  @!P0 NANOSLEEP.SYNCS 0x989680 ;  /* 0x009896800000895d */ /* 0x002fea0003900000 */
[----:B------:R-:W1:Y:S02]  /*d140*/  @!P0 SYNCS.PHASECHK.TRANS64 P0, [R27+URZ+0x78], R0 ;  /* 0x000078001b0085a7 */ /* 0x000e6400080010ff */
[----:B-1----:R-:W-:Y:S05]  /*d150*/  @P0 EXIT ;  /* 0x000000000000094d */ /* 0x002fea0003800000 */
[----:B------:R-:W-:Y:S05]  /*d160*/  BRA `(.L_x_97) ;  /* 0xfffffffc00ec7947 */ /* 0x000fea000383ffff */
.L_x_78:
[----:B------:R-:W-:-:S13]  /*d170*/  ISETP.GE.AND P0, PT, R0, 0x4, PT ;  /* 0x000000040000780c */ /* 0x000fda0003f06270 */
[----:B------:R-:W-:Y:S05]  /*d180*/  @!P0 EXIT ;  /* 0x000000000000894d */ /* 0x000fea0003800000 */
[----:B------:R-:W-:Y:S01]  /*d190*/  BAR.SYNC.DEFER_BLOCKING 0x6, 0xa0 ;  /* 0x0182800000007b1d */ /* 0x000fe20000010000 */
[----:B------:R-:W-:Y:S01]  /*d1a0*/  MOV R0, 0x400 ;  /* 0x0000040000007802 */ /* 0x000fe20000000f00 */
[C---:B------:R-:W-:Y:S01]  /*d1b0*/  IMAD.SHL.U32 R3, R100.reuse, 0x10, RZ ;  /* 0x0000001064037824 */ /* 0x040fe200078e00ff */
[C---:B------:R-:W-:Y:S01]  /*d1c0*/  LOP3.LUT R101, R100.reuse, 0x60, RZ, 0xc0, !PT ;  /* 0x0000006064657812 */ /* 0x040fe200078ec0ff */
[----:B------:R-:W-:Y:S01]  /*d1d0*/  IMAD.SHL.U32 R2, R100, 0x2, RZ ;  /* 0x0000000264027824 */ /* 0x000fe200078e00ff */
[----:B------:R-:W-:-:S03]  /*d1e0*/  LEA R93, R85, R0, 0x18 ;  /* 0x00000000555d7211 */ /* 0x000fc600078ec0ff */
[----:B------:R-:W1:Y:S01]  /*d1f0*/  LDC R95, c[0x0][0x370] ;  /* 0x0000dc00ff5f7b82 */ /* 0x000e620000000800 */
[----:B------:R-:W-:Y:S01]  /*d200*/  LOP3.LUT R7, R3, 0x60, RZ, 0xc0, !PT ;  /* 0x0000006003077812 */ /* 0x000fe200078ec0ff */
[C---:B------:R-:W-:Y:S01]  /*d210*/  IMAD.U32 R32, R100.reuse, 0x10000, RZ ;  /* 0x0001000064207824 */ /* 0x040fe200078e00ff */
[C---:B------:R-:W-:Y:S01]  /*d220*/  LOP3.LUT R0, R100.reuse, 0x2, RZ, 0xc0, !PT ;  /* 0x0000000264007812 */ /* 0x040fe200078ec0ff */
[----:B------:R-:W-:Y:S01]  /*d230*/  VIADD R91, R93, 0x200 ;  /* 0x000002005d5b7836 */ /* 0x000fe20000000000 */
[----:B------:R-:W-:Y:S01]  /*d240*/  LOP3.LUT R2, R7, 0xc, R2, 0xf8, !PT ;  /* 0x0000000c07027812 */ /* 0x000fe200078ef802 */
[----:B------:R-:W-:Y:S01]  /*d250*/  IMAD.MOV.U32 R30, RZ, RZ, RZ ;  /* 0x000000ffff1e7224 */ /* 0x000fe200078e00ff */
[----:B------:R-:W-:Y:S01]  /*d260*/  LOP3.LUT R100, R100, 0x4, RZ, 0xc0, !PT ;  /* 0x0000000464647812 */ /* 0x000fe200078ec0ff */
[----:B------:R-:W2:Y:S01]  /*d270*/  LDC R28, c[0x0][0xc0c] ;  /* 0x00030300ff1c7b82 */ /* 0x000ea20000000800 */
[----:B------:R-:W-:Y:S01]  /*d280*/  LOP3.LUT R2, R2, 0x790, R3, 0xf8, !PT ;  /* 0x0000079002027812 */ /* 0x000fe200078ef803 */
[----:B------:R-:W-:Y:S01]  /*d290*/  IMAD.MOV.U32 R98, RZ, RZ, RZ ;  /* 0x000000ffff627224 */ /* 0x000fe200078e00ff */
[----:B------:R-:W-:Y:S01]  /*d2a0*/  CS2R R96, SRZ ;  /* 0x0000000000607805 */ /* 0x000fe2000001ff00 */
[----:B------:R-:W-:Y:S01]  /*d2b0*/  IMAD.MOV.U32 R122, RZ, RZ, RZ ;  /* 0x000000ffff7a7224 */ /* 0x000fe200078e00ff */
[----:B------:R-:W-:Y:S01]  /*d2c0*/  LOP3.LUT R32, R32, 0x600000, RZ, 0xc0, !PT ;  /* 0x0060000020207812 */ /* 0x000fe200078ec0ff */
[----:B------:R-:W-:-:S02]  /*d2d0*/  IMAD R99, R2, 0x4, R91 ;  /* 0x0000000402637824 */ /* 0x000fc400078e025b */
[----:B------:R-:W3:Y:S01]  /*d2e0*/  LDC R90, c[0x0][0xc20] ;  /* 0x00030800ff5a7b82 */ /* 0x000ee20000000800 */
[----:B------:R-:W4:Y:S01]  /*d2f0*/  LDS R4, [R93+0xe0] ;  /* 0x0000e0005d047984 */ /* 0x000f220000000800 */
[--C-:B------:R-:W-:Y:S02]  /*d300*/  IMAD R107, R0, -0x10, R99.reuse ;  /* 0xfffffff0006b7824 */ /* 0x100fe400078e0263 */
[----:B------:R-:W-:-:S04]  /*d310*/  IMAD R105, R100, -0x10, R99 ;  /* 0xfffffff064697824 */ /* 0x000fc800078e0263 */
[----:B------:R-:W1:Y:S08]  /*d320*/  LDC R27, c[0x0][0xc30] ;  /* 0x00030c00ff1b7b82 */ /* 0x000e700000000800 */
[----:B------:R-:W1:Y:S08]  /*d330*/  LDC R92, c[0x0][0xba0] ;  /* 0x0002e800ff5c7b82 */ /* 0x000e700000000800 */
[----:B------:R-:W1:Y:S08]  /*d340*/  LDC.64 R108, c[0x0][0x348] ;  /* 0x0000d200ff6c7b82 */ /* 0x000e700000000a00 */
[----:B------:R-:W1:Y:S08]  /*d350*/  LDC.64 R74, c[0x0][0xc10] ;  /* 0x00030400ff4a7b82 */ /* 0x000e700000000a00 */
[----:B------:R-:W1:Y:S01]  /*d360*/  LDC.64 R24, c[0x0][0xc18] ;  /* 0x00030600ff187b82 */ /* 0x000e620000000a00 */
[C---:B----4-:R-:W-:Y:S01]  /*d370*/  VIADD R5, R4.reuse, 0x80 ;  /* 0x0000008004057836 */ /* 0x050fe20000000000 */
[----:B------:R-:W-:-:S04]  /*d380*/  LOP3.LUT R4, R4, 0xffff, RZ, 0xc0, !PT ;  /* 0x0000ffff04047812 */ /* 0x000fc800078ec0ff */
[----:B------:R-:W-:Y:S02]  /*d390*/  LOP3.LUT R5, R5, 0xffff, RZ, 0xc0, !PT ;  /* 0x0000ffff05057812 */ /* 0x000fe400078ec0ff */
[----:B------:R-:W4:Y:S03]  /*d3a0*/  LDC.64 R70, c[0x0][0x988] ;  /* 0x00026200ff467b82 */ /* 0x000f260000000a00 */
[----:B------:R1:W-:Y:S05]  /*d3b0*/  STL.64 [R1], R4 ;  /* 0x0000000401007387 */ /* 0x0003ea0000100a00 */
[----:B------:R-:W1:Y:S08]  /*d3c0*/  LDC.64 R22, c[0x0][0xc28] ;  /* 0x00030a00ff167b82 */ /* 0x000e700000000a00 */
[----:B------:R-:W1:Y:S08]  /*d3d0*/  LDC.64 R72, c[0x0][0x990] ;  /* 0x00026400ff487b82 */ /* 0x000e700000000a00 */
[----:B------:R-:W1:Y:S08]  /*d3e0*/  LDC.64 R68, c[0x0][0x9b0] ;  /* 0x00026c00ff447b82 */ /* 0x000e700000000a00 */
[----:B------:R-:W1:Y:S08]  /*d3f0*/  LDC.64 R50, c[0x0][0x9a8] ;  /* 0x00026a00ff327b82 */ /* 0x000e700000000a00 */
[----:B------:R-:W1:Y:S08]  /*d400*/  LDC.64 R82, c[0x0][0xb80] ;  /* 0x0002e000ff527b82 */ /* 0x000e700000000a00 */
[----:B------:R-:W1:Y:S08]  /*d410*/  LDC.64 R80, c[0x0][0xb88] ;  /* 0x0002e200ff507b82 */ /* 0x000e700000000a00 */
[----:B------:R-:W1:Y:S08]  /*d420*/  LDC.64 R78, c[0x0][0xb90] ;  /* 0x0002e400ff4e7b82 */ /* 0x000e700000000a00 */
[----:B------:R-:W1:Y:S08]  /*d430*/  LDC.64 R76, c[0x0][0xb98] ;  /* 0x0002e600ff4c7b82 */ /* 0x000e700000000a00 */
[----:B--234-:R-:W1:Y:S02]  /*d440*/  LDC R94, c[0x0][0x374] ;  /* 0x0000dd00ff5e7b82 */ /* 0x01ce640000000800 */
.L_x_173:
[----:B-1----:R-:W-:Y:S01]  /*d450*/  SHF.L.U32 R4, R97, 0x1f, RZ ;  /* 0x0000001f61047819 */ /* 0x002fe200000006ff */
[----:B--2---:R-:W-:Y:S02]  /*d460*/  VIADD R2, R93, 0x98 ;  /* 0x000000985d027836 */ /* 0x004fe40000000000 */
[----:B------:R-:W-:Y:S01]  /*d470*/  IMAD R0, R30, 0x4, R1 ;  /* 0x000000041e007824 */ /* 0x000fe200078e0201 */
[----:B------:R-:W1:Y:S02]  /*d480*/  SYNCS.PHASECHK.TRANS64.TRYWAIT P0, [R93+URZ+0x90], R4 ;  /* 0x000090045d0075a7 */ /* 0x000e6400080011ff */
[----:B------:R-:W-:Y:S01]  /*d490*/  PRMT R2, RZ, 0x654, R2 ;  /* 0x00000654ff027816 */ /* 0x000fe20000000002 */
[----:B-1----:R-:W-:Y:S06]  /*d4a0*/  @!P0 BRA `(.L_x_98) ;  /* 0x0000006400188947 */ /* 0x002fec0003800000 */
.L_x_202:
[----:B------:R-:W2:Y:S01]  /*d4b0*/  LDC.64 R12, c[0x0][0xc10] ;  /* 0x00030400ff0c7b82 */ /* 0x000ea20000000a00 */
[----:B------:R-:W3:Y:S01]  /*d4c0*/  LDS.128 R36, [R93+0xd0] ;  /* 0x0000d0005d247984 */ /* 0x000ee20000000c00 */
[----:B------:R-:W-:Y:S02]  /*d4d0*/  ISETP.NE.AND P1, PT, R27, 0x1, PT ;  /* 0x000000011b00780c */ /* 0x000fe40003f25270 */
[----:B------:R-:W-:Y:S04]  /*d4e0*/  ISETP.GE.AND P0, PT, R26, 0x1, PT ;  /* 0x000000011a00780c */ /* 0x000fe80003f06270 */
[----:B------:R-:W4:Y:S01]  /*d4f0*/  LDC.64 R10, c[0x0][0xc18] ;  /* 0x00030600ff0a7b82 */ /* 0x000f220000000a00 */
[----:B------:R-:W-:Y:S01]  /*d500*/  @!PT LDS RZ, [RZ] ;  /* 0x00000000fffff984 */ /* 0x000fe20000000800 */
[----:B------:R-:W-:Y:S01]  /*d510*/  @!PT LDS RZ, [RZ] ;  /* 0x00000000fffff984 */ /* 0x000fe20000000800 */
[----:B------:R-:W-:Y:S01]  /*d520*/  @!PT LDS RZ, [RZ] ;  /* 0x00000000fffff984 */ /* 0x000fe20000000800 */
[----:B------:R-:W-:Y:S01]  /*d530*/  @!PT LDS RZ, [RZ] ;  /* 0x00000000fffff984 */ /* 0x000fe20000000800 */
[----:B------:R1:W-:Y:S06]  /*d540*/  MEMBAR.ALL.CTA ;  /* 0x0000000000007992 */ /* 0x0003ec0000008000 */
[----:B-1----:R-:W1:Y:S01]  /*d550*/  FENCE.VIEW.ASYNC.S ;  /* 0x00000000000073c6 */ /* 0x002e620000000000 */
[----:B------:R-:W2:Y:S08]  /*d560*/  @!P1 LDC R14, c[0x0][0xc20] ;  /* 0x00030800ff0e9b82 */ /* 0x000eb00000000800 */
[----:B------:R-:W2:Y:S01]  /*d570*/  @!P1 LDC R9, c[0x0][0xc0c] ;  /* 0x00030300ff099b82 */ /* 0x000ea20000000800 */
[----:B-1----:R1:W-:Y:S01]  /*d580*/  SYNCS.ARRIVE.TRANS64.RED.A1T0 RZ, [R2+URZ], RZ ;  /* 0x000000ff02ff79a7 */ /* 0x0023e200081004ff */
[----:B------:R1:W5:Y:S01]  /*d590*/  LDL R17, [R0] ;  /* 0x0000000000117983 */ /* 0x0003620000100800 */
[----:B---3--:R-:W-:Y:S04]  /*d5a0*/  LOP3.LUT P4, RZ, R38, 0x1, RZ, 0xc0, !PT ;  /* 0x0000000126ff7812 */ /* 0x008fe8000788c0ff */
[----:B------:R-:W-:Y:S09]  /*d5b0*/  P2R R106, PR, RZ, 0x10 ;  /* 0x00000010ff6a7803 */ /* 0x000ff20000000000 */
[----:B------:R-:W-:Y:S02]  /*d5c0*/  @P4 MOV R31, R36 ;  /* 0x00000024001f4202 */ /* 0x000fe40000000f00 */
[----:B------:R-:W-:Y:S01]  /*d5d0*/  @P4 LOP3.LUT R29, R37, 0xffff, RZ, 0xc0, !PT ;  /* 0x0000ffff251d4812 */ /* 0x000fe200078ec0ff */
[----:B-1--4-:R-:W-:Y:S06]  /*d5e0*/  @!P0 BRA `(.L_x_99) ;  /* 0x0000000000a48947 */ /* 0x012fec0003800000 */
[----:B------:R-:W-:Y:S01]  /*d5f0*/  IMAD.HI.U32 R21, R94, R25, RZ ;  /* 0x000000195e157227 */ /* 0x000fe200078e00ff */
[----:B------:R-:W-:Y:S02]  /*d600*/  ISETP.NE.AND P0, PT, R24, 0x1, PT ;  /* 0x000000011800780c */ /* 0x000fe40003f05270 */
[----:B------:R-:W-:Y:S01]  /*d610*/  ISETP.NE.AND P2, PT, R26, 0x1, PT ;  /* 0x000000011a00780c */ /* 0x000fe20003f45270 */
[----:B------:R-:W-:Y:S01]  /*d620*/  IMAD.HI.U32 R18, R95, R74, RZ ;  /* 0x0000004a5f127227 */ /* 0x000fe200078e00ff */
[----:B------:R-:W-:Y:S02]  /*d630*/  SHF.R.U32.HI R21, RZ, R90, R21 ;  /* 0x0000005aff157219 */ /* 0x000fe40000011615 */
[----:B------:R-:W-:Y:S01]  /*d640*/  ISETP.NE.AND P3, PT, R28, 0x1, PT ;  /* 0x000000011c00780c */ /* 0x000fe20003f65270 */
[----:B------:R-:W-:Y:S01]  /*d650*/  IMAD.HI.U32 R34, R31, R74, RZ ;  /* 0x0000004a1f227227 */ /* 0x000fe200078e00ff */
[----:B------:R-:W-:Y:S02]  /*d660*/  SHF.R.U32.HI R18, RZ, R75, R18 ;  /* 0x0000004bff127219 */ /* 0x000fe40000011612 */
[----:B------:R-:W-:Y:S01]  /*d670*/  SEL R3, R94, R21, !P0 ;  /* 0x000000155e037207 */ /* 0x000fe20004000000 */
[----:B------:R-:W-:Y:S01]  /*d680*/  IMAD.HI.U32 R21, R29, R25, RZ ;  /* 0x000000191d157227 */ /* 0x000fe200078e00ff */
[----:B------:R-:W-:Y:S02]  /*d690*/  SEL R7, R95, R18, !P3 ;  /* 0x000000125f077207 */ /* 0x000fe40005800000 */
[----:B------:R-:W-:Y:S01]  /*d6a0*/  SHF.R.U32.HI R34, RZ, R75, R34 ;  /* 0x0000004bff227219 */ /* 0x000fe20000011622 */
[-C--:B------:R-:W-:Y:S04]  /*d6b0*/  IMAD.HI.U32 R18, R3, R22.reuse, RZ ;  /* 0x0000001603127227 */ /* 0x080fe800078e00ff */
[----:B------:R-:W-:Y:S01]  /*d6c0*/  IMAD.HI.U32 R20, R7, R22, RZ ;  /* 0x0000001607147227 */ /* 0x000fe200078e00ff */
[-C--:B------:R-:W-:Y:S02]  /*d6d0*/  @P2 SHF.R.U32.HI R3, RZ, R23.reuse, R18 ;  /* 0x00000017ff032219 */ /* 0x080fe40000011612 */
[----:B------:R-:W-:Y:S02]  /*d6e0*/  SHF.R.U32.HI R18, RZ, R90, R21 ;  /* 0x0000005aff127219 */ /* 0x000fe40000011615 */
[----:B------:R-:W-:Y:S01]  /*d6f0*/  @P2 SHF.R.U32.HI R7, RZ, R23, R20 ;  /* 0x00000017ff072219 */ /* 0x000fe20000011614 */
[C---:B------:R-:W-:Y:S01]  /*d700*/  IMAD R2, R26.reuse, R3, RZ ;  /* 0x000000031a027224 */ /* 0x040fe200078e02ff */
[----:B------:R-:W-:Y:S02]  /*d710*/  SEL R5, R29, R18, !P0 ;  /* 0x000000121d057207 */ /* 0x000fe40004000000 */
[----:B------:R-:W-:Y:S01]  /*d720*/  SEL R3, R31, R34, !P3 ;  /* 0x000000221f037207 */ /* 0x000fe20005800000 */
[----:B------:R-:W-:Y:S01]  /*d730*/  IMAD R4, R26, R7, RZ ;  /* 0x000000071a047224 */ /* 0x000fe200078e02ff */
[C---:B------:R-:W-:Y:S01]  /*d740*/  ISETP.GE.AND P0, PT, R5.reuse, R2, PT ;  /* 0x000000020500720c */ /* 0x040fe20003f06270 */
[----:B------:R-:W-:Y:S03]  /*d750*/  IMAD.HI.U32 R6, R5, R22, RZ ;  /* 0x0000001605067227 */ /* 0x000fe600078e00ff */
[----:B------:R-:W-:Y:S01]  /*d760*/  ISETP.GE.OR P0, PT, R3, R4, P0 ;  /* 0x000000040300720c */ /* 0x000fe20000706670 */
[----:B------:R-:W-:Y:S01]  /*d770*/  IMAD.MOV R4, RZ, RZ, -R3 ;  /* 0x000000ffff047224 */ /* 0x000fe200078e0a03 */
[-C--:B------:R-:W-:Y:S03]  /*d780*/  SHF.R.U32.HI R6, RZ, R23.reuse, R6 ;  /* 0x00000017ff067219 */ /* 0x080fe60000011606 */
[----:B------:R-:W-:Y:S01]  /*d790*/  IMAD R31, R28, R4, R31 ;  /* 0x000000041c1f7224 */ /* 0x000fe200078e021f */
[----:B------:R-:W-:Y:S05]  /*d7a0*/  SEL R15, R5, R6, !P2 ;  /* 0x00000006050f7207 */ /* 0x000fea0005000000 */
[----:B------:R-:W-:Y:S02]  /*d7b0*/  IMAD.MOV R6, RZ, RZ, -R15 ;  /* 0x000000ffff067224 */ /* 0x000fe400078e0a0f */
[C---:B------:R-:W-:Y:S04]  /*d7c0*/  @!P0 IMAD.HI.U32 R2, R3.reuse, R22, RZ ;  /* 0x0000001603028227 */ /* 0x040fe800078e00ff */
[----:B------:R-:W-:Y:S01]  /*d7d0*/  IMAD R6, R26, R6, R5 ;  /* 0x000000061a067224 */ /* 0x000fe200078e0205 */
[----:B------:R-:W-:Y:S04]  /*d7e0*/  @!P0 SHF.R.U32.HI R2, RZ, R23, R2 ;  /* 0x00000017ff028219 */ /* 0x000fe80000011602 */
[----:B------:R-:W-:Y:S02]  /*d7f0*/  @!P0 SEL R0, R3, R2, !P2 ;  /* 0x0000000203008207 */ /* 0x000fe40005000000 */
[----:B------:R-:W-:Y:S02]  /*d800*/  IADD3 R2, PT, PT, -R5, RZ, RZ ;  /* 0x000000ff05027210 */ /* 0x000fe40007ffe1ff */
[----:B------:R-:W-:Y:S01]  /*d810*/  @!P0 IADD3 R8, PT, PT, R15, -R0, RZ ;  /* 0x800000000f088210 */ /* 0x000fe20007ffe0ff */
[----:B------:R-:W-:Y:S02]  /*d820*/  @!P0 IMAD R0, R7, R6, R0 ;  /* 0x0000000607008224 */ /* 0x000fe400078e0200 */
[----:B------:R-:W-:Y:S02]  /*d830*/  IMAD R29, R24, R2, R29 ;  /* 0x00000002181d7224 */ /* 0x000fe400078e021d */
[----:B------:R-:W-:Y:S02]  /*d840*/  @!P0 IMAD R5, R8, R26, R3 ;  /* 0x0000001a08058224 */ /* 0x000fe400078e0203 */
[----:B------:R-:W-:Y:S04]  /*d850*/  @!P0 IMAD.MOV.U32 R3, RZ, RZ, R0 ;  /* 0x000000ffff038224 */ /* 0x000fe800078e0000 */
[----:B------:R-:W-:Y:S02]  /*d860*/  IMAD R31, R3, R28, R31 ;  /* 0x0000001c031f7224 */ /* 0x000fe400078e021f */
[----:B------:R-:W-:Y:S07]  /*d870*/  IMAD R29, R5, R24, R29 ;  /* 0x00000018051d7224 */ /* 0x000fee00078e021d */
.L_x_99:
[----:B------:R-:W-:Y:S01]  /*d880*/  @!P1 ISETP.NE.AND P0, PT, R10, 0x1, PT ;  /* 0x000000010a00980c */ /* 0x000fe20003f05270 */
[----:B------:R-:W-:Y:S01]  /*d890*/  @!P1 IMAD.HI.U32 R3, R29, R11, RZ ;  /* 0x0000000b1d039227 */ /* 0x000fe200078e00ff */
[----:B------:R-:W-:Y:S01]  /*d8a0*/  R2UR UR41, R16 ;  /* 0x00000000102972ca */ /* 0x000fe200000e0000 */
[----:B------:R-:W-:Y:S01]  /*d8b0*/  BSSY.RECONVERGENT B6, `(.L_x_100) ;  /* 0x0000028000067945 */ /* 0x000fe20003800200 */
[----:B--2---:R-:W-:Y:S01]  /*d8c0*/  @!P1 ISETP.NE.AND P2, PT, R9, 0x1, PT ;  /* 0x000000010900980c */ /* 0x004fe20003f45270 */
[----:B------:R-:W-:Y:S01]  /*d8d0*/  @!P1 IMAD.HI.U32 R0, R31, R12, RZ ;  /* 0x0000000c1f009227 */ /* 0x000fe200078e00ff */
[----:B------:R-:W-:Y:S02]  /*d8e0*/  @!P1 SHF.R.U32.HI R2, RZ, R14, R3 ;  /* 0x0000000eff029219 */ /* 0x000fe40000011603 */
[----:B------:R-:W-:Y:S02]  /*d8f0*/  @P4 SHF.R.U32.HI R104, RZ, 0x10, R37 ;  /* 0x00000010ff684819 */ /* 0x000fe40000011625 */
[----:B------:R-:W-:Y:S02]  /*d900*/  @!P1 SEL R2, R29, R2, !P0 ;  /* 0x000000021d029207 */ /* 0x000fe40004000000 */
[----:B------:R-:W-:Y:S02]  /*d910*/  @!P1 SHF.R.U32.HI R0, RZ, R13, R0 ;  /* 0x0000000dff009219 */ /* 0x000fe40000011600 */
[----:B------:R-:W-:Y:S01]  /*d920*/  LOP3.LUT P0, RZ, R91, 0x1b0, RZ, 0xc0, !PT ;  /* 0x000001b05bff7812 */ /* 0x000fe2000780c0ff */
[----:B------:R-:W-:Y:S01]  /*d930*/  USHF.L.U32 UR41, UR41, 0x7, URZ ;  /* 0x0000000729297899 */ /* 0x000fe200080006ff */
[----:B------:R-:W-:Y:S05]  /*d940*/  @!P1 SEL R3, R31, R0, !P2 ;  /* 0x000000001f039207 */ /* 0x000fea0005000000 */
[----:B------:R-:W-:Y:S02]  /*d950*/  @!P1 IMAD.IADD R0, R2, 0x1, -R3 ;  /* 0x0000000102009824 */ /* 0x000fe400078e0a03 */
[----:B------:R-:W-:Y:S02]  /*d960*/  @!P1 IMAD.IADD R2, R3, 0x1, -R2 ;  /* 0x0000000103029824 */ /* 0x000fe400078e0a02 */
[----:B------:R-:W-:Y:S02]  /*d970*/  @!P1 IMAD R31, R0, R9, R31 ;  /* 0x00000009001f9224 */ /* 0x000fe400078e021f */
[----:B------:R-:W-:Y:S01]  /*d980*/  @!P1 IMAD R29, R2, R10, R29 ;  /* 0x0000000a021d9224 */ /* 0x000fe200078e021d */
[----:B------:R-:W-:Y:S06]  /*d990*/  @!P0 BRA `(.L_x_101) ;  /* 0x0000000000648947 */ /* 0x000fec0003800000 */
[----:B------:R-:W1:Y:S01]  /*d9a0*/  LDC R4, c[0x4][0x80] ;  /* 0x01002000ff047b82 */ /* 0x000e620000000800 */
[----:B------:R-:W-:Y:S01]  /*d9b0*/  MOV R2, 0x0 ;  /* 0x0000000000027802 */ /* 0x000fe20000000f00 */
[----:B------:R-:W-:Y:S02]  /*d9c0*/  HFMA2 R12, -RZ, RZ, 0, 5.9604644775390625e-08 ;  /* 0x00000001ff0c7431 */ /* 0x000fe400000001ff */
[----:B------:R-:W-:Y:S02]  /*d9d0*/  IMAD.MOV.U32 R8, RZ, RZ, 0x70 ;  /* 0x00000070ff087424 */ /* 0x000fe400078e00ff */
[----:B------:R-:W-:Y:S02]  /*d9e0*/  IMAD.MOV.U32 R13, RZ, RZ, RZ ;  /* 0x000000ffff0d7224 */ /* 0x000fe400078e00ff */
[----:B------:R-:W2:Y:S08]  /*d9f0*/  LDC R5, c[0x4][0x84] ;  /* 0x01002100ff057b82 */ /* 0x000eb00000000800 */
[----:B------:R-:W3:Y:S08]  /*da00*/  LDC R6, c[0x4][0x88] ;  /* 0x01002200ff067b82 */ /* 0x000ef00000000800 */
[----:B------:R-:W4:Y:S08]  /*da10*/  LDC R7, c[0x4][0x8c] ;  /* 0x01002300ff077b82 */ /* 0x000f300000000800 */
[----:B------:R-:W1:Y:S08]  /*da20*/  LDC R10, c[0x4][0x8] ;  /* 0x01000200ff0a7b82 */ /* 0x000e700000000800 */
[----:B------:R-:W1:Y:S08]  /*da30*/  LDC R11, c[0x4][0xc] ;  /* 0x01000300ff0b7b82 */ /* 0x000e700000000800 */
[----:B------:R1:W1:Y:S02]  /*da40*/  LDC.64 R14, c[0x4][R2] ;  /* 0x01000000020e7b82 */ /* 0x0002640000000a00 */
[----:B------:R-:W-:Y:S07]  /*da50*/  LEPC R20, `(.L_x_102) ;  /* 0x000000001014794e */ /* 0x000fee0000000000 */
[----:B-12345:R-:W-:Y:S05]  /*da60*/  CALL.ABS.NOINC R14 ;  /* 0x000000000e007343 */ /* 0x03efea0003c00000 */
.L_x_102:
[----:B------:R-:W1:Y:S01]  /*da70*/  LDC R4, c[0x4][0x80] ;  /* 0x01002000ff047b82 */ /* 0x000e620000000800 */
[----:B------:R-:W-:Y:S01]  /*da80*/  HFMA2 R8, -RZ, RZ, 0, 6.67572021484375e-06 ;  /* 0x00000070ff087431 */ /* 0x000fe200000001ff */
[----:B------:R-:W-:Y:S01]  /*da90*/  MOV R12, 0x1 ;  /* 0x00000001000c7802 */ /* 0x000fe20000000f00 */
[----:B------:R-:W-:Y:S05]  /*daa0*/  HFMA2 R13, -RZ, RZ, 0, 0 ;  /* 0x00000000ff0d7431 */ /* 0x000fea00000001ff */
[----:B------:R-:W2:Y:S08]  /*dab0*/  LDC R5, c[0x4][0x84] ;  /* 0x01002100ff057b82 */ /* 0x000eb00000000800 */
[----:B------:R-:W3:Y:S08]  /*dac0*/  LDC R6, c[0x4][0x88] ;  /* 0x01002200ff067b82 */ /* 0x000ef00000000800 */
[----:B------:R-:W4:Y:S08]  /*dad0*/  LDC R7, c[0x4][0x8c] ;  /* 0x01002300ff077b82 */ /* 0x000f300000000800 */
[----:B------:R-:W1:Y:S08]  /*dae0*/  LDC R10, c[0x4][0x8] ;  /* 0x01000200ff0a7b82 */ /* 0x000e700000000800 */
[----:B------:R-:W1:Y:S08]  /*daf0*/  LDC R11, c[0x4][0xc] ;  /* 0x01000300ff0b7b82 */ /* 0x000e700000000800 */
[----:B------:R-:W1:Y:S02]  /*db00*/  LDC.64 R2, c[0x4][R2] ;  /* 0x0100000002027b82 */ /* 0x000e640000000a00 */
[----:B------:R-:W-:Y:S07]  /*db10*/  LEPC R20, `(.L_x_101) ;  /* 0x000000001014794e */ /* 0x000fee0000000000 */
[----:B-1234-:R-:W-:Y:S05]  /*db20*/  CALL.ABS.NOINC R2 ;  /* 0x0000000002007343 */ /* 0x01efea0003c00000 */
.L_x_101:
[----:B------:R-:W-:Y:S05]  /*db30*/  BSYNC.RECONVERGENT B6 ;  /* 0x0000000000067941 */ /* 0x000fea0003800200 */
.L_x_100:
[----:B------:R-:W-:Y:S02]  /*db40*/  ISETP.NE.U32.AND P3, PT, R72, RZ, PT ;  /* 0x000000ff4800720c */ /* 0x000fe40003f65070 */
[----:B------:R-:W-:Y:S02]  /*db50*/  ISETP.NE.AND P6, PT, R103, RZ, PT ;  /* 0x000000ff6700720c */ /* 0x000fe40003fc5270 */
[----:B------:R-:W-:Y:S02]  /*db60*/  ISETP.NE.AND.EX P3, PT, R73, RZ, PT, P3 ;  /* 0x000000ff4900720c */ /* 0x000fe40003f65330 */
[----:B------:R-:W-:Y:S02]  /*db70*/  ISETP.NE.U32.AND P4, PT, R68, RZ, PT ;  /* 0x000000ff4400720c */ /* 0x000fe40003f85070 */
[----:B------:R-:W-:Y:S02]  /*db80*/  ISETP.NE.U32.AND P1, PT, R70, RZ, PT ;  /* 0x000000ff4600720c */ /* 0x000fe40003f25070 */
[----:B------:R-:W-:Y:S02]  /*db90*/  PLOP3.LUT P0, PT, PT, PT, PT, 0x8, 0x80 ;  /* 0x000000000080781c */ /* 0x000fe40003f0e170 */
[----:B------:R-:W-:Y:S02]  /*dba0*/  ISETP.NE.AND.EX P4, PT, R69, RZ, PT, P4 ;  /* 0x000000ff4500720c */ /* 0x000fe40003f85340 */
[----:B------:R-:W-:Y:S02]  /*dbb0*/  ISETP.NE.AND.EX P1, PT, R71, RZ, PT, P1 ;  /* 0x000000ff4700720c */ /* 0x000fe40003f25310 */
[----:B------:R-:W-:Y:S01]  /*dbc0*/  @P6 PLOP3.LUT P0, PT, P3, PT, PT, 0x80, 0x8 ;  /* 0x000000000008681c */ /* 0x000fe20001f0f070 */
[----:B------:R-:W-:Y:S01]  /*dbd0*/  @!UPT UIADD3 URZ, UPT, UPT, URZ, URZ, URZ ;  /* 0x000000fffffff290 */ /* 0x000fe2000fffe0ff */
[----:B------:R-:W-:Y:S11]  /*dbe0*/  @!P3 BRA `(.L_x_103) ;  /* 0x000000000034b947 */ /* 0x000ff60003800000 */
[----:B------:R-:W-:Y:S01]  /*dbf0*/  ISETP.NE.U32.AND P2, PT, R70, RZ, PT ;  /* 0x000000ff4600720c */ /* 0x000fe20003f45070 */
[----:B------:R-:W-:Y:S03]  /*dc00*/  IMAD.MOV.U32 R87, RZ, RZ, 0x1 ;  /* 0x00000001ff577424 */ /* 0x000fe600078e00ff */
[----:B------:R-:W-:Y:S11]  /*dc10*/  ISETP.NE.AND.EX P2, PT, R71, RZ, PT, P2 ;  /* 0x000000ff4700720c */ /* 0x000ff60003f45320 */
[----:B------:R-:W-:Y:S02]  /*dc20*/  @!UPT UIADD3 URZ, UPT, UPT, URZ, URZ, URZ ;  /* 0x000000fffffff290 */ /* 0x000fe4000fffe0ff */
[----:B------:R-:W1:Y:S01]  /*dc30*/  @P2 LDC.64 R2, c[0x0][0x988] ;  /* 0x00026200ff022b82 */ /* 0x000e620000000a00 */
[----:B------:R-:W-:Y:S01]  /*dc40*/  @P2 R2UR UR4, R88 ;  /* 0x00000000580422ca */ /* 0x000fe200000e0000 */
[----:B------:R-:W-:Y:S01]  /*dc50*/  @P2 IMAD R0, R41, R72, RZ ;  /* 0x0000004829002224 */ /* 0x000fe200078e02ff */
[----:B------:R-:W-:Y:S03]  /*dc60*/  @P2 R2UR UR5, R89 ;  /* 0x00000000590522ca */ /* 0x000fe600000e0000 */
[----:B-1----:R-:W-:Y:S04]  /*dc70*/  @P2 IMAD.WIDE R2, R0, 0x4, R2 ;  /* 0x0000000400022825 */ /* 0x002fe800078e0202 */
[----:B------:R-:W-:Y:S06]  /*dc80*/  IMAD.MOV.U32 R0, RZ, RZ, 0x1 ;  /* 0x00000001ff007424 */ /* 0x000fec00078e00ff */
[----:B-----5:R1:W5:Y:S01]  /*dc90*/  @P2 LDG.E R35, desc[UR4][R2.64] ;  /* 0x0000000402232981 */ /* 0x020362000c1e1900 */
[----:B------:R-:W-:Y:S01]  /*dca0*/  @!P2 PRMT R87, R0, 0x7610, R87 ;  /* 0x000076100057a816 */ /* 0x000fe20000000057 */
[----:B-1----:R-:W2:Y:S06]  /*dcb0*/  @!P2 LDC R35, c[0x0][0x980] ;  /* 0x00026000ff23ab82 */ /* 0x002eac0000000800 */
.L_x_103:
[----:B------:R-:W-:Y:S05]  /*dcc0*/  @!P4 BRA `(.L_x_104) ;  /* 0x000000000028c947 */ /* 0x000fea0003800000 */
[----:B------:R-:W-:Y:S04]  /*dcd0*/  ISETP.NE.U32.AND P2, PT, R50, RZ, PT ;  /* 0x000000ff3200720c */ /* 0x000fe80003f45070 */
[----:B------:R-:W-:Y:S11]  /*dce0*/  ISETP.NE.AND.EX P2, PT, R51, RZ, PT, P2 ;  /* 0x000000ff3300720c */ /* 0x000ff60003f45320 */
[----:B------:R-:W-:Y:S02]  /*dcf0*/  @!UPT UIADD3 URZ, UPT, UPT, URZ, URZ, URZ ;  /* 0x000000fffffff290 */ /* 0x000fe4000fffe0ff */
[----:B------:R-:W1:Y:S01]  /*dd00*/  @P2 LDC.64 R2, c[0x0][0x9a8] ;  /* 0x00026a00ff022b82 */ /* 0x000e620000000a00 */
[----:B------:R-:W-:Y:S01]  /*dd10*/  @P2 R2UR UR4, R88 ;  /* 0x00000000580422ca */ /* 0x000fe200000e0000 */
[----:B------:R-:W-:Y:S01]  /*dd20*/  @P2 IMAD R0, R41, R68, RZ ;  /* 0x0000004429002224 */ /* 0x000fe200078e02ff */
[----:B------:R-:W-:Y:S03]  /*dd30*/  @P2 R2UR UR5, R89 ;  /* 0x00000000590522ca */ /* 0x000fe600000e0000 */
[----:B-1----:R-:W-:Y:S10]  /*dd40*/  @P2 IMAD.WIDE R2, R0, 0x4, R2 ;  /* 0x0000000400022825 */ /* 0x002ff400078e0202 */
[----:B-----5:R1:W5:Y:S02]  /*dd50*/  @P2 LDG.E R33, desc[UR4][R2.64] ;  /* 0x0000000402212981 */ /* 0x020364000c1e1900 */
[----:B-1----:R-:W3:Y:S02]  /*dd60*/  @!P2 LDC R33, c[0x0][0x9a0] ;  /* 0x00026800ff21ab82 */ /* 0x002ee40000000800 */
.L_x_104:
[----:B--2--5:R-:W-:Y:S01]  /*dd70*/  FSETP.NEU.AND P2, PT, R35, RZ, PT ;  /* 0x000000ff2300720b */ /* 0x024fe20003f4d000 */
[----:B------:R-:W-:Y:S01]  /*dd80*/  IMAD R117, R30, 0x8, R93 ;  /* 0x000000081e757824 */ /* 0x000fe200078e025d */
[----:B------:R-:W-:Y:S01]  /*dd90*/  SEL R3, RZ, 0xffffffff, P1 ;  /* 0xffffffffff037807 */ /* 0x000fe20000800000 */
[----:B------:R-:W-:Y:S01]  /*dda0*/  IMAD.SHL.U32 R113, R19, 0x80, RZ ;  /* 0x0000008013717824 */ /* 0x000fe200078e00ff */
[----:B------:R-:W-:Y:S01]  /*ddb0*/  @P6 LOP3.LUT P1, RZ, R87, 0xff, RZ, 0xc0, !PT ;  /* 0x000000ff57ff6812 */ /* 0x000fe2000782c0ff */
[----:B------:R-:W-:Y:S01]  /*ddc0*/  BSSY B1, `(.L_x_105) ;  /* 0x0000046000017945 */ /* 0x000fe20003800000 */
[----:B------:R-:W-:Y:S01]  /*ddd0*/  @P6 SEL R2, RZ, 0xffffffff, P2 ;  /* 0xffffffffff026807 */ /* 0x000fe20001000000 */
[----:B------:R-:W-:Y:S01]  /*dde0*/  IMAD.HI.U32 R5, R113, R83, RZ ;  /* 0x0000005371057227 */ /* 0x000fe200078e00ff */
[----:B------:R-:W-:Y:S02]  /*ddf0*/  SHF.L.U32 R0, R98, 0x1f, RZ ;  /* 0x0000001f62007819 */ /* 0x000fe400000006ff */
[----:B------:R-:W-:Y:S01]  /*de00*/  @P0 SEL R2, R3, R2, !P1 ;  /* 0x0000000203020207 */ /* 0x000fe20004800000 */
[----:B------:R-:W-:Y:S01]  /*de10*/  IMAD.MOV.U32 R119, RZ, RZ, 0x1 ;  /* 0x00000001ff777424 */ /* 0x000fe200078e00ff */
[----:B------:R-:W-:Y:S01]  /*de20*/  ISETP.NE.AND P0, PT, R82, 0x1, PT ;  /* 0x000000015200780c */ /* 0x000fe20003f05270 */
[----:B------:R-:W-:Y:S01]  /*de30*/  IMAD.IADD R34, R32, 0x1, R17 ;  /* 0x0000000120227824 */ /* 0x000fe200078e0211 */
[----:B------:R-:W-:Y:S01]  /*de40*/  @P6 LOP3.LUT R2, R2, 0x1, RZ, 0xc0, !PT ;  /* 0x0000000102026812 */ /* 0x000fe200078ec0ff */
[----:B------:R-:W-:Y:S01]  /*de50*/  IMAD R116, R100, -0x10, R107 ;  /* 0xfffffff064747824 */ /* 0x000fe200078e026b */
[----:B------:R-:W-:Y:S01]  /*de60*/  SHF.R.U32.HI R112, RZ, R80, R5 ;  /* 0x00000050ff707219 */ /* 0x000fe20000011605 */
[----:B------:R-:W-:Y:S01]  /*de70*/  IMAD.MOV.U32 R118, RZ, RZ, RZ ;  /* 0x000000ffff767224 */ /* 0x000fe200078e00ff */
[----:B------:R-:W-:Y:S02]  /*de80*/  ISETP.NE.U32.OR P4, PT, R2, 0x1, !P6 ;  /* 0x000000010200780c */ /* 0x000fe40007785470 */
[----:B------:R-:W-:Y:S02]  /*de90*/  CS2R R54, SRZ ;  /* 0x0000000000367805 */ /* 0x000fe4000001ff00 */
[----:B------:R-:W-:Y:S02]  /*dea0*/  SEL R112, R113, R112, !P0 ;  /* 0x0000007071707207 */ /* 0x000fe40004000000 */
[----:B------:R-:W-:Y:S02]  /*deb0*/  CS2R R52, SRZ ;  /* 0x0000000000347805 */ /* 0x000fe4000001ff00 */
[----:B------:R-:W-:Y:S02]  /*dec0*/  ISETP.NE.AND P0, PT, R81, 0x1, PT ;  /* 0x000000015100780c */ /* 0x000fe40003f05270 */
[----:B------:R-:W-:Y:S02]  /*ded0*/  CS2R R58, SRZ ;  /* 0x00000000003a7805 */ /* 0x000fe4000001ff00 */
[----:B------:R-:W-:Y:S01]  /*dee0*/  P2R R115, PR, RZ, 0x10 ;  /* 0x00000010ff737803 */ /* 0x000fe20000000000 */
[C---:B------:R-:W-:Y:S01]  /*def0*/  IMAD.HI.U32 R2, R112.reuse, R78, RZ ;  /* 0x0000004e70027227 */ /* 0x040fe200078e00ff */
[----:B------:R-:W-:Y:S02]  /*df00*/  CS2R R56, SRZ ;  /* 0x0000000000387805 */ /* 0x000fe4000001ff00 */
[----:B------:R-:W-:Y:S02]  /*df10*/  CS2R R62, SRZ ;  /* 0x00000000003e7805 */ /* 0x000fe4000001ff00 */
[----:B------:R-:W-:Y:S02]  /*df20*/  CS2R R60, SRZ ;  /* 0x00000000003c7805 */ /* 0x000fe4000001ff00 */
[----:B------:R-:W-:Y:S02]  /*df30*/  SHF.R.U32.HI R5, RZ, R79, R2 ;  /* 0x0000004fff057219 */ /* 0x000fe40000011602 */
[----:B------:R-:W-:Y:S02]  /*df40*/  CS2R R66, SRZ ;  /* 0x0000000000427805 */ /* 0x000fe4000001ff00 */
[----:B------:R-:W-:Y:S02]  /*df50*/  @P4 SHF.L.U32 R6, RZ, 0x1f, RZ ;  /* 0x0000001fff064819 */ /* 0x000fe400000006ff */
[----:B------:R-:W-:Y:S02]  /*df60*/  CS2R R64, SRZ ;  /* 0x0000000000407805 */ /* 0x000fe4000001ff00 */
[----:B------:R-:W-:Y:S01]  /*df70*/  SEL R110, R112, R5, !P0 ;  /* 0x00000005706e7207 */ /* 0x000fe20004000000 */
[----:B------:R-:W1:Y:S01]  /*df80*/  @P4 SYNCS.PHASECHK.TRANS64.TRYWAIT P1, [R93+URZ+0x40], R6 ;  /* 0x000040065d0045a7 */ /* 0x000e6200080211ff */
[----:B------:R-:W-:Y:S02]  /*df90*/  SEL R2, RZ, 0xffffffff, P2 ;  /* 0xffffffffff027807 */ /* 0x000fe40001000000 */
[----:B------:R-:W-:Y:S01]  /*dfa0*/  LOP3.LUT P2, R114, R87, 0xff, RZ, 0xc0, !PT ;  /* 0x000000ff57727812 */ /* 0x000fe2000784c0ff */
[----:B------:R-:W-:Y:S03]  /*dfb0*/  IMAD.HI.U32 R5, R110, R77, RZ ;  /* 0x0000004d6e057227 */ /* 0x000fe600078e00ff */
[----:B------:R-:W-:Y:S01]  /*dfc0*/  @P3 SEL R2, R3, R2, !P2 ;  /* 0x0000000203023207 */ /* 0x000fe20005000000 */
[----:B------:R-:W-:Y:S01]  /*dfd0*/  IMAD.MOV R4, RZ, RZ, -R110 ;  /* 0x000000ffff047224 */ /* 0x000fe200078e0a6e */
[----:B------:R-:W-:Y:S02]  /*dfe0*/  ISETP.NE.AND P2, PT, R76, 0x1, PT ;  /* 0x000000014c00780c */ /* 0x000fe40003f45270 */
[----:B------:R-:W-:Y:S02]  /*dff0*/  SHF.R.U32.HI R5, RZ, R92, R5 ;  /* 0x0000005cff057219 */ /* 0x000fe40000011605 */
[----:B------:R-:W-:Y:S02]  /*e000*/  LOP3.LUT R2, R2, 0x1, RZ, 0xc0, !PT ;  /* 0x0000000102027812 */ /* 0x000fe400078ec0ff */
[----:B------:R-:W-:Y:S01]  /*e010*/  SEL R111, R110, R5, !P2 ;  /* 0x000000056e6f7207 */ /* 0x000fe20005000000 */
[----:B------:R2:W4:Y:S01]  /*e020*/  SYNCS.PHASECHK.TRANS64.TRYWAIT P0, [R117+URZ+0xa0], R0 ;  /* 0x0000a000750075a7 */ /* 0x00052200080011ff */
[--C-:B------:R-:W-:Y:S01]  /*e030*/  IMAD.MOV R5, RZ, RZ, -R112.reuse ;  /* 0x000000ffff057224 */ /* 0x100fe200078e0a70 */
[----:B------:R-:W-:Y:S01]  /*e040*/  ISETP.NE.U32.AND P2, PT, R2, 0x1, PT ;  /* 0x000000010200780c */ /* 0x000fe20003f45070 */
[----:B------:R-:W-:Y:S02]  /*e050*/  IMAD R112, R81, R4, R112 ;  /* 0x0000000451707224 */ /* 0x000fe400078e0270 */
[----:B------:R-:W-:Y:S01]  /*e060*/  IMAD.MOV R3, RZ, RZ, -R111 ;  /* 0x000000ffff037224 */ /* 0x000fe200078e0a6f */
[----:B------:R-:W-:Y:S01]  /*e070*/  P2R R120, PR, RZ, 0x4 ;  /* 0x00000004ff787803 */ /* 0x000fe20000000000 */
[----:B------:R-:W-:Y:S02]  /*e080*/  IMAD R113, R82, R5, R113 ;  /* 0x0000000552717224 */ /* 0x000fe400078e0271 */
[----:B------:R-:W-:Y:S01]  /*e090*/  IMAD R110, R76, R3, R110 ;  /* 0x000000034c6e7224 */ /* 0x000fe200078e026e */
[----:B-1----:R-:W-:Y:S01]  /*e0a0*/  @P4 SEL R119, RZ, 0x1, !P1 ;  /* 0x00000001ff774807 */ /* 0x002fe20004800000 */
[----:B--2---:R-:W-:Y:S06]  /*e0b0*/  @!P4 BRA `(.L_x_106) ;  /* 0x000000000058c947 */ /* 0x004fec0003800000 */
[----:B------:R-:W-:Y:S01]  /*e0c0*/  IMAD.MOV.U32 R55, RZ, RZ, RZ ;  /* 0x000000ffff377224 */ /* 0x000fe200078e00ff */
[----:B------:R-:W-:Y:S01]  /*e0d0*/  ISETP.NE.AND P1, PT, R119, RZ, PT ;  /* 0x000000ff7700720c */ /* 0x000fe20003f25270 */
[----:B------:R-:W-:Y:S01]  /*e0e0*/  BSSY B0, `(.L_x_107) ;  /* 0x000000c000007945 */ /* 0x000fe20003800000 */
[----:B------:R-:W-:Y:S02]  /*e0f0*/  CS2R R66, SRZ ;  /* 0x0000000000427805 */ /* 0x000fe4000001ff00 */
[----:B------:R-:W-:Y:S02]  /*e100*/  CS2R R64, SRZ ;  /* 0x0000000000407805 */ /* 0x000fe4000001ff00 */
[----:B------:R-:W-:Y:S02]  /*e110*/  CS2R R62, SRZ ;  /* 0x00000000003e7805 */ /* 0x000fe4000001ff00 */
[----:B------:R-:W-:Y:S02]  /*e120*/  CS2R R60, SRZ ;  /* 0x00000000003c7805 */ /* 0x000fe4000001ff00 */
[----:B------:R-:W-:Y:S02]  /*e130*/  CS2R R58, SRZ ;  /* 0x00000000003a7805 */ /* 0x000fe4000001ff00 */
[----:B------:R-:W-:Y:S02]  /*e140*/  CS2R R56, SRZ ;  /* 0x0000000000387805 */ /* 0x000fe4000001ff00 */
[----:B------:R-:W-:Y:S01]  /*e150*/  CS2R R52, SRZ ;  /* 0x0000000000347805 */ /* 0x000fe2000001ff00 */
[----:B------:R-:W-:Y:S06]  /*e160*/  @P1 BRA `(.L_x_108) ;  /* 0x00000000000c1947 */ /* 0x000fec0003800000 */
[----:B------:R-:W-:Y:S04]  /*e170*/  SHF.L.U32 R2, RZ, 0x1f, RZ ;  /* 0x0000001fff027819 */ /* 0x000fe800000006ff */
[----:B------:R-:W1:Y:S02]  /*e180*/  SYNCS.PHASECHK.TRANS64.TRYWAIT P1, [R93+URZ+0x40], R2 ;  /* 0x000040025d0075a7 */ /* 0x000e6400080211ff */
[----:B-1----:R-:W-:Y:S05]  /*e190*/  @!P1 BRA `(.L_x_109) ;  /* 0x0000005400f09947 */ /* 0x002fea0003800000 */
.L_x_108:
[----:B------:R-:W-:Y:S05]  /*e1a0*/  BSYNC B0 ;  /* 0x0000000000007941 */ /* 0x000fea0003800000 */
.L_x_107:
[----:B------:R-:W-:Y:S01]  /*e1b0*/  ISETP.NE.AND P1, PT, R120, RZ, PT ;  /* 0x000000ff7800720c */ /* 0x000fe20003f25270 */
[----:B------:R-:W-:Y:S11]  /*e1c0*/  HFMA2 R118, -RZ, RZ, 0, 5.9604644775390625e-08 ;  /* 0x00000001ff767431 */ /* 0x000ff600000001ff */
[----:B------:R-:W-:Y:S01]  /*e1d0*/  @!UPT UIADD3 URZ, UPT, UPT, URZ, URZ, URZ ;  /* 0x000000fffffff290 */ /* 0x000fe2000fffe0ff */
[----:B------:R2:W1:Y:S04]  /*e1e0*/  @P1 LDS.128 R64, [R99] ;  /* 0x0000000063401984 */ /* 0x0004680000000c00 */
[----:B------:R2:W1:Y:S04]  /*e1f0*/  @P1 LDS.128 R60, [R107+0x10] ;  /* 0x000010006b3c1984 */ /* 0x0004680000000c00 */
[----:B------:R2:W1:Y:S04]  /*e200*/  @P1 LDS.128 R56, [R105+0x20] ;  /* 0x0000200069381984 */ /* 0x0004680000000c00 */
[----:B------:R2:W1:Y:S02]  /*e210*/  @P1 LDS.128 R52, [R116+0x30] ;  /* 0x0000300074341984 */ /* 0x0004640000000c00 */
.L_x_106:
[----:B------:R-:W-:Y:S05]  /*e220*/  BSYNC B1 ;  /* 0x0000000000017941 */ /* 0x000fea0003800000 */
.L_x_105:
[----:B------:R-:W-:Y:S04]  /*e230*/  SHF.R.U32.HI R3, RZ, 0x15, R34 ;  /* 0x00000015ff037819 */ /* 0x000fe80000011622 */
[----:B------:R-:W-:Y:S01]  /*e240*/  LOP3.LUT P1, RZ, R3, 0x3, R102, 0x48, !PT ;  /* 0x0000000303ff7812 */ /* 0x000fe20007824866 */
[----:B------:R-:W-:Y:S01]  /*e250*/  @!UPT UIADD3 URZ, UPT, UPT, URZ, URZ, URZ ;  /* 0x000000fffffff290 */ /* 0x000fe2000fffe0ff */
[----:B----4-:R-:W-:Y:S11]  /*e260*/  @P0 BRA `(.L_x_110) ;  /* 0x0000000000080947 */ /* 0x010ff60003800000 */
[----:B------:R-:W4:Y:S02]  /*e270*/  SYNCS.PHASECHK.TRANS64.TRYWAIT P0, [R117+URZ+0xa0], R0 ;  /* 0x0000a000750075a7 */ /* 0x000f2400080011ff */
[----:B----4-:R-:W-:Y:S05]  /*e280*/  @!P0 BRA `(.L_x_111) ;  /* 0x0000005400c88947 */ /* 0x010fea0003800000 */
.L_x_110:
[----:B------:R-:W-:Y:S05]  /*e290*/  @!P1 BRA `(.L_x_112) ;  /* 0x0000000000349947 */ /* 0x000fea0003800000 */
[----:B------:R-:W1:Y:S01]  /*e2a0*/  LDC R4, c[0x4][0x70] ;  /* 0x01001c00ff047b82 */ /* 0x000e620000000800 */
[----:B------:R-:W-:Y:S01]  /*e2b0*/  MOV R3, 0x0 ;  /* 0x0000000000037802 */ /* 0x000fe20000000f00 */
[----:B------:R-:W-:Y:S02]  /*e2c0*/  HFMA2 R12, -RZ, RZ, 0, 5.9604644775390625e-08 ;  /* 0x00000001ff0c7431 */ /* 0x000fe400000001ff */
[----:B------:R-:W-:Y:S02]  /*e2d0*/  IMAD.MOV.U32 R8, RZ, RZ, 0x192 ;  /* 0x00000192ff087424 */ /* 0x000fe400078e00ff */
[----:B------:R-:W-:Y:S02]  /*e2e0*/  IMAD.MOV.U32 R13, RZ, RZ, RZ ;  /* 0x000000ffff0d7224 */ /* 0x000fe400078e00ff */
[----:B------:R-:W2:Y:S08]  /*e2f0*/  LDC R5, c[0x4][0x74] ;  /* 0x01001d00ff057b82 */ /* 0x000eb00000000800 */
[----:B------:R-:W2:Y:S08]  /*e300*/  LDC R6, c[0x4][0x78] ;  /* 0x01001e00ff067b82 */ /* 0x000eb00000000800 */
[----:B------:R-:W2:Y:S08]  /*e310*/  LDC R7, c[0x4][0x7c] ;  /* 0x01001f00ff077b82 */ /* 0x000eb00000000800 */
[----:B------:R-:W2:Y:S08]  /*e320*/  LDC R10, c[0x4][0x10] ;  /* 0x01000400ff0a7b82 */ /* 0x000eb00000000800 */
[----:B------:R-:W2:Y:S08]  /*e330*/  LDC R11, c[0x4][0x14] ;  /* 0x01000500ff0b7b82 */ /* 0x000eb00000000800 */
[----:B-1----:R-:W1:Y:S02]  /*e340*/  LDC.64 R2, c[0x4][R3] ;  /* 0x0100000003027b82 */ /* 0x002e640000000a00 */
[----:B------:R-:W-:Y:S07]  /*e350*/  LEPC R20, `(.L_x_112) ;  /* 0x000000001014794e */ /* 0x000fee0000000000 */
[----:B-1234-:R-:W-:Y:S05]  /*e360*/  CALL.ABS.NOINC R2 ;  /* 0x0000000002007343 */ /* 0x01efea0003c00000 */
.L_x_112:
[----:B-1----:R-:W-:Y:S01]  /*e370*/  LOP3.LUT R20, R64, 0xffffe000, RZ, 0xc0, !PT ;  /* 0xffffe00040147812 */ /* 0x002fe200078ec0ff */
[----:B------:R-:W-:Y:S05]  /*e380*/  WARPSYNC.ALL ;  /* 0x0000000000007948 */ /* 0x000fea0003800000 */
[----:B------:R-:W-:Y:S01]  /*e390*/  R2UR UR4, R34 ;  /* 0x00000000220472ca */ /* 0x000fe200000e0000 */
[----:B------:R-:W-:Y:S01]  /*e3a0*/  BSSY.RECONVERGENT B0, `(.L_x_113) ;  /* 0x0000060000007945 */ /* 0x000fe20003800200 */
[----:B------:R-:W-:Y:S01]  /*e3b0*/  LOP3.LUT R21, R65, 0xffffe000, RZ, 0xc0, !PT ;  /* 0xffffe00041157812 */ /* 0x000fe200078ec0ff */
[----:B------:R-:W-:Y:S01]  /*e3c0*/  IMAD R121, R118, 0x8, R93 ;  /* 0x0000000876797824 */ /* 0x000fe200078e025d */
[----:B------:R-:W-:Y:S02]  /*e3d0*/  LOP3.LUT R49, R66, 0xffffe000, RZ, 0xc0, !PT ;  /* 0xffffe00042317812 */ /* 0x000fe400078ec0ff */
[----:B------:R-:W-:Y:S02]  /*e3e0*/  LOP3.LUT R48, R56, 0xffffe000, RZ, 0xc0, !PT ;  /* 0xffffe00038307812 */ /* 0x000fe400078ec0ff */
[----:B------:R-:W-:Y:S02]  /*e3f0*/  ISETP.NE.AND P0, PT, R101, RZ, PT ;  /* 0x000000ff6500720c */ /* 0x000fe40003f05270 */
[----:B------:R-:W-:Y:S02]  /*e400*/  ISETP.NE.AND P6, PT, R115, RZ, PT ;  /* 0x000000ff7300720c */ /* 0x000fe40003fc5270 */
[----:B------:R-:W-:Y:S01]  /*e410*/  ISETP.NE.AND P1, PT, R96, RZ, PT ;  /* 0x000000ff6000720c */ /* 0x000fe20003f25270 */
[----:B------:R-:W3:Y:S10]  /*e420*/  LDTM.x16 R4, tmem[UR4] ;  /* 0x00000004000479ee */ /* 0x000ef40008240000 */
[----:B------:R-:W-:Y:S01]  /*e430*/  @P6 SHF.L.U32 R124, RZ, 0x1f, RZ ;  /* 0x0000001fff7c6819 */ /* 0x000fe200000006ff */
[C---:B---34-:R-:W-:Y:S01]  /*e440*/  FMUL R0, R33.reuse, R4 ;  /* 0x0000000421007220 */ /* 0x058fe20000400000 */
[C---:B------:R-:W-:Y:S01]  /*e450*/  FMUL R2, R33.reuse, R5 ;  /* 0x0000000521027220 */ /* 0x040fe20000400000 */
[C---:B------:R-:W-:Y:S01]  /*e460*/  FMUL R3, R33.reuse, R10 ;  /* 0x0000000a21037220 */ /* 0x040fe20000400000 */
[----:B------:R-:W-:Y:S01]  /*e470*/  FMUL R4, R33, R11 ;  /* 0x0000000b21047220 */ /* 0x000fe20000400000 */
[C---:B------:R-:W-:Y:S01]  /*e480*/  FFMA R36, R35.reuse, R20, R0 ;  /* 0x0000001423247223 */ /* 0x040fe20000000000 */
[----:B------:R-:W-:Y:S01]  /*e490*/  LOP3.LUT R20, R60, 0xffffe000, RZ, 0xc0, !PT ;  /* 0xffffe0003c147812 */ /* 0x000fe200078ec0ff */
[----:B------:R-:W-:Y:S01]  /*e4a0*/  FFMA R37, R35, R21, R2 ;  /* 0x0000001523257223 */ /* 0x000fe20000000002 */
[----:B------:R-:W-:Y:S01]  /*e4b0*/  LOP3.LUT R21, R67, 0xffffe000, RZ, 0xc0, !PT ;  /* 0xffffe00043157812 */ /* 0x000fe200078ec0ff */
[C---:B------:R-:W-:Y:S01]  /*e4c0*/  FMUL R0, R33.reuse, R6 ;  /* 0x0000000621007220 */ /* 0x040fe20000400000 */
[----:B------:R-:W-:Y:S01]  /*e4d0*/  F2FP.TF32.F32.PACK_B R36, R36 ;  /* 0x00000024ff24723e */ /* 0x000fe200024050ff */
[----:B------:R-:W-:Y:S01]  /*e4e0*/  FMUL R2, R33, R7 ;  /* 0x0000000721027220 */ /* 0x000fe20000400000 */
[----:B------:R-:W-:Y:S01]  /*e4f0*/  F2FP.TF32.F32.PACK_B R37, R37 ;  /* 0x00000025ff25723e */ /* 0x000fe200024050ff */
[----:B------:R-:W-:Y:S01]  /*e500*/  FFMA R38, R35, R49, R0 ;  /* 0x0000003123267223 */ /* 0x000fe20000000000 */
[----:B------:R-:W-:Y:S01]  /*e510*/  LOP3.LUT R49, R61, 0xffffe000, RZ, 0xc0, !PT ;  /* 0xffffe0003d317812 */ /* 0x000fe200078ec0ff */
[----:B------:R-:W-:Y:S01]  /*e520*/  FFMA R39, R35, R21, R2 ;  /* 0x0000001523277223 */ /* 0x000fe20000000002 */
[----:B------:R-:W-:Y:S01]  /*e530*/  LOP3.LUT R21, R63, 0xffffe000, RZ, 0xc0, !PT ;  /* 0xffffe0003f157812 */ /* 0x000fe200078ec0ff */
[C---:B------:R-:W-:Y:S01]  /*e540*/  FMUL R0, R33.reuse, R8 ;  /* 0x0000000821007220 */ /* 0x040fe20000400000 */
[----:B------:R-:W-:Y:S01]  /*e550*/  F2FP.TF32.F32.PACK_B R38, R38 ;  /* 0x00000026ff26723e */ /* 0x000fe200024050ff */
[----:B------:R-:W-:Y:S01]  /*e560*/  FMUL R2, R33, R9 ;  /* 0x0000000921027220 */ /* 0x000fe20000400000 */
[----:B------:R-:W-:Y:S01]  /*e570*/  F2FP.TF32.F32.PACK_B R39, R39 ;  /* 0x00000027ff27723e */ /* 0x000fe200024050ff */
[C---:B------:R-:W-:Y:S01]  /*e580*/  FFMA R40, R35.reuse, R20, R0 ;  /* 0x0000001423287223 */ /* 0x040fe20000000000 */
[----:B------:R-:W-:Y:S01]  /*e590*/  LOP3.LUT R20, R62, 0xffffe000, RZ, 0xc0, !PT ;  /* 0xffffe0003e147812 */ /* 0x000fe200078ec0ff */
[----:B------:R-:W-:Y:S01]  /*e5a0*/  FFMA R41, R35, R49, R2 ;  /* 0x0000003123297223 */ /* 0x000fe20000000002 */
[----:B------:R-:W-:Y:S01]  /*e5b0*/  FMUL R5, R33, R12 ;  /* 0x0000000c21057220 */ /* 0x000fe20000400000 */
[----:B------:R1:W-:Y:S01]  /*e5c0*/  STS.128 [R99], R36 ;  /* 0x0000002463007388 */ /* 0x0003e20000000c00 */
[----:B------:R-:W-:Y:S01]  /*e5d0*/  LOP3.LUT R49, R57, 0xffffe000, RZ, 0xc0, !PT ;  /* 0xffffe00039317812 */ /* 0x000fe200078ec0ff */
[C---:B------:R-:W-:Y:S01]  /*e5e0*/  FFMA R42, R35.reuse, R20, R3 ;  /* 0x00000014232a7223 */ /* 0x040fe20000000003 */
[----:B------:R-:W-:Y:S01]  /*e5f0*/  FFMA R43, R35, R21, R4 ;  /* 0x00000015232b7223 */ /* 0x000fe20000000004 */
[C---:B------:R-:W-:Y:S01]  /*e600*/  FMUL R6, R33.reuse, R13 ;  /* 0x0000000d21067220 */ /* 0x040fe20000400000 */
[----:B------:R-:W-:Y:S01]  /*e610*/  LOP3.LUT R20, R58, 0xffffe000, RZ, 0xc0, !PT ;  /* 0xffffe0003a147812 */ /* 0x000fe200078ec0ff */
[----:B------:R-:W-:Y:S01]  /*e620*/  FMUL R7, R33, R14 ;  /* 0x0000000e21077220 */ /* 0x000fe20000400000 */
[----:B------:R-:W-:Y:S01]  /*e630*/  LOP3.LUT R21, R59, 0xffffe000, RZ, 0xc0, !PT ;  /* 0xffffe0003b157812 */ /* 0x000fe200078ec0ff */
[----:B------:R-:W-:Y:S01]  /*e640*/  FMUL R8, R33, R15 ;  /* 0x0000000f21087220 */ /* 0x000fe20000400000 */
[----:B------:R-:W-:Y:S01]  /*e650*/  F2FP.TF32.F32.PACK_B R40, R40 ;  /* 0x00000028ff28723e */ /* 0x000fe200024050ff */
[C---:B------:R-:W-:Y:S01]  /*e660*/  FFMA R44, R35.reuse, R48, R5 ;  /* 0x00000030232c7223 */ /* 0x040fe20000000005 */
[----:B------:R-:W-:Y:S01]  /*e670*/  F2FP.TF32.F32.PACK_B R41, R41 ;  /* 0x00000029ff29723e */ /* 0x000fe200024050ff */
[C---:B------:R-:W-:Y:S01]  /*e680*/  FFMA R45, R35.reuse, R49, R6 ;  /* 0x00000031232d7223 */ /* 0x040fe20000000006 */
[----:B------:R-:W-:Y:S01]  /*e690*/  F2FP.TF32.F32.PACK_B R42, R42 ;  /* 0x0000002aff2a723e */ /* 0x000fe200024050ff */
[C---:B------:R-:W-:Y:S01]  /*e6a0*/  FFMA R46, R35.reuse, R20, R7 ;  /* 0x00000014232e7223 */ /* 0x040fe20000000007 */
[----:B------:R-:W-:Y:S01]  /*e6b0*/  F2FP.TF32.F32.PACK_B R43, R43 ;  /* 0x0000002bff2b723e */ /* 0x000fe200024050ff */
[----:B------:R-:W-:Y:S01]  /*e6c0*/  FFMA R47, R35, R21, R8 ;  /* 0x00000015232f7223 */ /* 0x000fe20000000008 */
[----:B------:R-:W-:Y:S01]  /*e6d0*/  LOP3.LUT R20, R52, 0xffffe000, RZ, 0xc0, !PT ;  /* 0xffffe00034147812 */ /* 0x000fe200078ec0ff */
[----:B------:R-:W-:Y:S01]  /*e6e0*/  FMUL R9, R33, R16 ;  /* 0x0000001021097220 */ /* 0x000fe20000400000 */
[----:B------:R-:W-:Y:S01]  /*e6f0*/  LOP3.LUT R49, R53, 0xffffe000, RZ, 0xc0, !PT ;  /* 0xffffe00035317812 */ /* 0x000fe200078ec0ff */
[----:B------:R3:W-:Y:S01]  /*e700*/  STS.128 [R107+0x10], R40 ;  /* 0x000010286b007388 */ /* 0x0007e20000000c00 */
[C---:B------:R-:W-:Y:S01]  /*e710*/  FMUL R10, R33.reuse, R17 ;  /* 0x00000011210a7220 */ /* 0x040fe20000400000 */
[----:B------:R-:W-:Y:S01]  /*e720*/  LOP3.LUT R48, R54, 0xffffe000, RZ, 0xc0, !PT ;  /* 0xffffe00036307812 */ /* 0x000fe200078ec0ff */
[----:B------:R-:W-:Y:S01]  /*e730*/  FMUL R11, R33, R18 ;  /* 0x00000012210b7220 */ /* 0x000fe20000400000 */
[----:B------:R-:W-:Y:S01]  /*e740*/  LOP3.LUT R21, R55, 0xffffe000, RZ, 0xc0, !PT ;  /* 0xffffe00037157812 */ /* 0x000fe200078ec0ff */
[----:B------:R-:W-:Y:S01]  /*e750*/  FMUL R12, R33, R19 ;  /* 0x00000013210c7220 */ /* 0x000fe20000400000 */
[----:B------:R-:W-:Y:S02]  /*e760*/  F2FP.TF32.F32.PACK_B R44, R44 ;  /* 0x0000002cff2c723e */ /* 0x000fe400024050ff */
[----:B------:R-:W-:Y:S02]  /*e770*/  F2FP.TF32.F32.PACK_B R45, R45 ;  /* 0x0000002dff2d723e */ /* 0x000fe400024050ff */
[----:B------:R-:W-:Y:S01]  /*e780*/  F2FP.TF32.F32.PACK_B R46, R46 ;  /* 0x0000002eff2e723e */ /* 0x000fe200024050ff */
[C---:B-1----:R-:W-:Y:S01]  /*e790*/  FFMA R36, R35.reuse, R20, R9 ;  /* 0x0000001423247223 */ /* 0x042fe20000000009 */
[----:B------:R-:W-:Y:S01]  /*e7a0*/  F2FP.TF32.F32.PACK_B R47, R47 ;  /* 0x0000002fff2f723e */ /* 0x000fe200024050ff */
[C---:B------:R-:W-:Y:S01]  /*e7b0*/  FFMA R37, R35.reuse, R49, R10 ;  /* 0x0000003123257223 */ /* 0x040fe2000000000a */
[C---:B------:R-:W-:Y:S01]  /*e7c0*/  FFMA R38, R35.reuse, R48, R11 ;  /* 0x0000003023267223 */ /* 0x040fe2000000000b */
[----:B------:R-:W-:Y:S01]  /*e7d0*/  FFMA R39, R35, R21, R12 ;  /* 0x0000001523277223 */ /* 0x000fe2000000000c */
[----:B------:R-:W-:Y:S01]  /*e7e0*/  F2FP.TF32.F32.PACK_B R36, R36 ;  /* 0x00000024ff24723e */ /* 0x000fe200024050ff */
[----:B------:R3:W-:Y:S01]  /*e7f0*/  STS.128 [R105+0x20], R44 ;  /* 0x0000202c69007388 */ /* 0x0007e20000000c00 */
[----:B------:R-:W-:Y:S02]  /*e800*/  F2FP.TF32.F32.PACK_B R37, R37 ;  /* 0x00000025ff25723e */ /* 0x000fe400024050ff */
[----:B------:R-:W-:Y:S02]  /*e810*/  F2FP.TF32.F32.PACK_B R38, R38 ;  /* 0x00000026ff26723e */ /* 0x000fe400024050ff */
[----:B------:R-:W-:Y:S05]  /*e820*/  F2FP.TF32.F32.PACK_B R39, R39 ;  /* 0x00000027ff27723e */ /* 0x000fea00024050ff */
[----:B------:R3:W-:Y:S01]  /*e830*/  STS.128 [R116+0x30], R36 ;  /* 0x0000302474007388 */ /* 0x0007e20000000c00 */
[----:B------:R-:W-:Y:S01]  /*e840*/  @!PT LDS RZ, [RZ] ;  /* 0x00000000fffff984 */ /* 0x000fe20000000800 */
[----:B------:R-:W-:Y:S01]  /*e850*/  @!PT LDS RZ, [RZ] ;  /* 0x00000000fffff984 */ /* 0x000fe20000000800 */
[----:B------:R-:W-:Y:S01]  /*e860*/  @!PT LDS RZ, [RZ] ;  /* 0x00000000fffff984 */ /* 0x000fe20000000800 */
[----:B------:R-:W-:Y:S01]  /*e870*/  @!PT LDS RZ, [RZ] ;  /* 0x00000000fffff984 */ /* 0x000fe20000000800 */
[----:B------:R1:W-:Y:S07]  /*e880*/  MEMBAR.ALL.CTA ;  /* 0x0000000000007992 */ /* 0x0003ee0000008000 */
[----:B-1----:R-:W1:Y:S02]  /*e890*/  FENCE.VIEW.ASYNC.S ;  /* 0x00000000000073c6 */ /* 0x002e640000000000 */
[----:B-1----:R-:W-:Y:S06]  /*e8a0*/  BAR.SYNC.DEFER_BLOCKING 0x1, 0x80 ;  /* 0x0042000000007b1d */ /* 0x002fec0000010000 */
[----:B------:R-:W-:Y:S05]  /*e8b0*/  @P0 BRA `(.L_x_114) ;  /* 0x0000000000380947 */ /* 0x000fea0003800000 */
[----:B------:R-:W-:Y:S01]  /*e8c0*/  IADD3 R2, P0, PT, R108, 0x780, RZ ;  /* 0x000007806c027810 */ /* 0x000fe20007f1e0ff */
[----:B------:R-:W-:Y:S01]  /*e8d0*/  VIADD R91, R93, 0x200 ;  /* 0x000002005d5b7836 */ /* 0x000fe20000000000 */
[----:B------:R-:W-:Y:S02]  /*e8e0*/  R2UR UR42, R113 ;  /* 0x00000000712a72ca */ /* 0x000fe400000e0000 */
[----:B------:R-:W-:Y:S01]  /*e8f0*/  R2UR UR4, R2 ;  /* 0x00000000020472ca */ /* 0x000fe200000e0000 */
[----:B------:R-:W-:Y:S01]  /*e900*/  IMAD.X R0, RZ, RZ, R109, P0 ;  /* 0x000000ffff007224 */ /* 0x000fe200000e066d */
[----:B------:R-:W-:Y:S02]  /*e910*/  R2UR UR43, R112 ;  /* 0x00000000702b72ca */ /* 0x000fe400000e0000 */
[----:B------:R-:W-:Y:S02]  /*e920*/  R2UR UR44, R110 ;  /* 0x000000006e2c72ca */ /* 0x000fe400000e0000 */
[----:B------:R-:W-:Y:S02]  /*e930*/  R2UR UR5, R0 ;  /* 0x00000000000572ca */ /* 0x000fe400000e0000 */
[----:B------:R-:W-:Y:S02]  /*e940*/  R2UR UR45, R111 ;  /* 0x000000006f2d72ca */ /* 0x000fe400000e0000 */
[----:B------:R-:W-:Y:S11]  /*e950*/  R2UR UR40, R91 ;  /* 0x000000005b2872ca */ /* 0x000ff600000e0000 */
[----:B------:R-:W-:Y:S02]  /*e960*/  @!UPT UIADD3 URZ, UPT, UPT, URZ, URZ, URZ ;  /* 0x000000fffffff290 */ /* 0x000fe4000fffe0ff */
[----:B------:R1:W-:Y:S01]  /*e970*/  UTMASTG.5D.IM2COL [UR40], [UR4] ;  /* 0x00000028040073b5 */ /* 0x0003e20008060000 */
[----:B------:R0:W-:Y:S01]  /*e980*/  UTMACMDFLUSH ;  /* 0x00000000000079b7 */ /* 0x0001e20000000000 */
[----:B-1----:R-:W-:Y:S04]  /*e990*/  DEPBAR.LE SB0, 0x1 ;  /* 0x000080400000791a */ /* 0x002fe80000000000 */
.L_x_114:
[----:B------:R-:W-:Y:S05]  /*e9a0*/  BSYNC.RECONVERGENT B0 ;  /* 0x0000000000007941 */ /* 0x000fea0003800200 */
.L_x_113:
[----:B------:R-:W-:Y:S06]  /*e9b0*/  BAR.SYNC.DEFER_BLOCKING 0x1, 0x80 ;  /* 0x0042000000007b1d */ /* 0x000fec0000010000 */
[----:B------:R-:W-:Y:S05]  /*e9c0*/  @!P1 BRA `(.L_x_115) ;  /* 0x00000000001c9947 */ /* 0x000fea0003800000 */
[C---:B------:R-:W-:Y:S02]  /*e9d0*/  @P6 IMAD R0, R122.reuse, 0x8, R93 ;  /* 0x000000087a006824 */ /* 0x040fe400078e025d */
[----:B------:R-:W-:Y:S02]  /*e9e0*/  VIADD R122, R122, 0x1 ;  /* 0x000000017a7a7836 */ /* 0x000fe40000000000 */
[----:B------:R-:W-:Y:S03]  /*e9f0*/  @P6 VIADD R0, R0, 0x60 ;  /* 0x0000006000006836 */ /* 0x000fe60000000000 */
[C---:B------:R-:W-:Y:S02]  /*ea00*/  ISETP.NE.AND P0, PT, R122.reuse, 0x4, PT ;  /* 0x000000047a00780c */ /* 0x040fe40003f05270 */
[----:B------:R-:W-:Y:S02]  /*ea10*/  @P6 PRMT R0, R85, 0x654, R0 ;  /* 0x0000065455006816 */ /* 0x000fe40000000000 */
[----:B------:R-:W-:Y:S02]  /*ea20*/  SEL R122, R122, RZ, P0 ;  /* 0x000000ff7a7a7207 */ /* 0x000fe40000000000 */
[----:B------:R1:W-:Y:S07]  /*ea30*/  @P6 SYNCS.ARRIVE.TRANS64.RED.A1T0 RZ, [R0+URZ], RZ ;  /* 0x000000ff00ff69a7 */ /* 0x0003ee00081004ff */
.L_x_115:
[----:B------:R-:W4:Y:S01]  /*ea40*/  @P6 SYNCS.PHASECHK.TRANS64.TRYWAIT P0, [R121+URZ+0x40], R124 ;  /* 0x0000407c790065a7 */ /* 0x000f2200080011ff */
[----:B------:R-:W-:Y:S01]  /*ea50*/  BSSY B1, `(.L_x_116) ;  /* 0x0000016000017945 */ /* 0x000fe20003800000 */
[----:B----4-:R-:W-:Y:S03]  /*ea60*/  @P6 SEL R119, RZ, 0x1, !P0 ;  /* 0x00000001ff776807 */ /* 0x010fe60004000000 */
[----:B------:R-:W-:Y:S05]  /*ea70*/  @!P6 BRA `(.L_x_117) ;  /* 0x00000000004ce947 */ /* 0x000fea0003800000 */
[----:B------:R-:W-:Y:S01]  /*ea80*/  ISETP.NE.AND P0, PT, R119, RZ, PT ;  /* 0x000000ff7700720c */ /* 0x000fe20003f05270 */
[----:B------:R-:W-:Y:S01]  /*ea90*/  BSSY B0, `(.L_x_118) ;  /* 0x000000b000007945 */ /* 0x000fe20003800000 */
[----:B------:R-:W-:Y:S11]  /*eaa0*/  ISETP.NE.AND P1, PT, R120, RZ, PT ;  /* 0x000000ff7800720c */ /* 0x000ff60003f25270 */
[----:B------:R-:W-:Y:S02]  /*eab0*/  @!UPT UIADD3 URZ, UPT, UPT, URZ, URZ, URZ ;  /* 0x000000fffffff290 */ /* 0x000fe4000fffe0ff */
[C---:B------:R-:W-:Y:S01]  /*eac0*/  @P1 IMAD R5, R118.reuse, 0x2000, R99 ;  /* 0x0000200076051824 */ /* 0x040fe200078e0263 */
[C---:B------:R-:W-:Y:S01]  /*ead0*/  @P1 LEA R3, R118.reuse, R105, 0xd ;  /* 0x0000006976031211 */ /* 0x040fe200078e68ff */
[C---:B------:R-:W-:Y:S02]  /*eae0*/  @P1 IMAD R4, R118.reuse, 0x2000, R107 ;  /* 0x0000200076041824 */ /* 0x040fe400078e026b */
[----:B------:R-:W-:Y:S01]  /*eaf0*/  @P1 IMAD R2, R118, 0x2000, R116 ;  /* 0x0000200076021824 */ /* 0x000fe200078e0274 */
[----:B------:R-:W-:Y:S06]  /*eb00*/  @P0 BRA `(.L_x_119) ;  /* 0x00000000000c0947 */ /* 0x000fec0003800000 */
[----:B-1----:R-:W-:Y:S04]  /*eb10*/  SHF.L.U32 R0, RZ, 0x1f, RZ ;  /* 0x0000001fff007819 */ /* 0x002fe800000006ff */
[----:B------:R-:W1:Y:S02]  /*eb20*/  SYNCS.PHASECHK.TRANS64.TRYWAIT P0, [R121+URZ+0x40], R0 ;  /* 0x00004000790075a7 */ /* 0x000e6400080011ff */
[----:B-1----:R-:W-:Y:S05]  /*eb30*/  @!P0 BRA `(.L_x_120) ;  /* 0x0000004c00b08947 */ /* 0x002fea0003800000 */
.L_x_119:
[----:B------:R-:W-:Y:S05]  /*eb40*/  BSYNC B0 ;  /* 0x0000000000007941 */ /* 0x000fea0003800000 */
.L_x_118:
[----:B------:R-:W-:Y:S02]  /*eb50*/  ISETP.NE.AND P0, PT, R120, RZ, PT ;  /* 0x000000ff7800720c */ /* 0x000fe40003f05270 */
[----:B------:R-:W-:Y:S11]  /*eb60*/  IADD3 R118, PT, PT, R118, 0x1, RZ ;  /* 0x0000000176767810 */ /* 0x000ff60007ffe0ff */
[----:B------:R4:W1:Y:S04]  /*eb70*/  @P0 LDS.128 R64, [R5] ;  /* 0x0000000005400984 */ /* 0x0008680000000c00 */
[----:B------:R4:W1:Y:S04]  /*eb80*/  @P0 LDS.128 R60, [R4+0x10] ;  /* 0x00001000043c0984 */ /* 0x0008680000000c00 */
[----:B------:R4:W1:Y:S04]  /*eb90*/  @P0 LDS.128 R56, [R3+0x20] ;  /* 0x0000200003380984 */ /* 0x0008680000000c00 */
[----:B------:R4:W1:Y:S02]  /*eba0*/  @P0 LDS.128 R52, [R2+0x30] ;  /* 0x0000300002340984 */ /* 0x0008640000000c00 */
.L_x_117:
[----:B------:R-:W-:Y:S05]  /*ebb0*/  BSYNC B1 ;  /* 0x0000000000017941 */ /* 0x000fea0003800000 */
.L_x_116:
[----:B----4-:R-:W-:Y:S05]  /*ebc0*/  VIADD R3, R34, 0x10 ;  /* 0x0000001022037836 */ /* 0x010fea0000000000 */
[----:B------:R-:W-:Y:S04]  /*ebd0*/  SHF.R.U32.HI R3, RZ, 0x15, R3 ;  /* 0x00000015ff037819 */ /* 0x000fe80000011603 */
[----:B------:R-:W-:Y:S11]  /*ebe0*/  LOP3.LUT P0, RZ, R3, 0x3, R102, 0x48, !PT ;  /* 0x0000000303ff7812 */ /* 0x000ff60007804866 */
[----:B------:R-:W-:Y:S02]  /*ebf0*/  @!UPT UIADD3 URZ, UPT, UPT, URZ, URZ, URZ ;  /* 0x000000fffffff290 */ /* 0x000fe4000fffe0ff */
[----:B------:R-:W-:Y:S05]  /*ec00*/  @!P0 BRA `(.L_x_121) ;  /* 0x0000000000348947 */ /* 0x000fea0003800000 */
[----:B------:R-:W4:Y:S01]  /*ec10*/  LDC R4, c[0x4][0x70] ;  /* 0x01001c00ff047b82 */ /* 0x000f220000000800 */
[----:B------:R-:W-:Y:S01]  /*ec20*/  MOV R3, 0x0 ;  /* 0x0000000000037802 */ /* 0x000fe20000000f00 */
[----:B------:R-:W-:Y:S02]  /*ec30*/  HFMA2 R12, -RZ, RZ, 0, 5.9604644775390625e-08 ;  /* 0x00000001ff0c7431 */ /* 0x000fe400000001ff */
[----:B------:R-:W-:Y:S02]  /*ec40*/  IMAD.MOV.U32 R8, RZ, RZ, 0x192 ;  /* 0x00000192ff087424 */ /* 0x000fe400078e00ff */
[----:B------:R-:W-:Y:S02]  /*ec50*/  IMAD.MOV.U32 R13, RZ, RZ, RZ ;  /* 0x000000ffff0d7224 */ /* 0x000fe400078e00ff */
[----:B------:R-:W1:Y:S08]  /*ec60*/  LDC R5, c[0x4][0x74] ;  /* 0x01001d00ff057b82 */ /* 0x000e700000000800 */
[----:B------:R-:W1:Y:S08]  /*ec70*/  LDC R6, c[0x4][0x78] ;  /* 0x01001e00ff067b82 */ /* 0x000e700000000800 */
[----:B------:R-:W1:Y:S08]  /*ec80*/  LDC R7, c[0x4][0x7c] ;  /* 0x01001f00ff077b82 */ /* 0x000e700000000800 */
[----:B------:R-:W1:Y:S08]  /*ec90*/  LDC R10, c[0x4][0x10] ;  /* 0x01000400ff0a7b82 */ /* 0x000e700000000800 */
[----:B------:R-:W1:Y:S08]  /*eca0*/  LDC R11, c[0x4][0x14] ;  /* 0x01000500ff0b7b82 */ /* 0x000e700000000800 */
[----:B----4-:R-:W1:Y:S02]  /*ecb0*/  LDC.64 R2, c[0x4][R3] ;  /* 0x0100000003027b82 */ /* 0x010e640000000a00 */
[----:B------:R-:W-:Y:S07]  /*ecc0*/  LEPC R20, `(.L_x_121) ;  /* 0x000000001014794e */ /* 0x000fee0000000000 */
[----:B-123--:R-:W-:Y:S05]  /*ecd0*/  CALL.ABS.NOINC R2 ;  /* 0x0000000002007343 */ /* 0x00efea0003c00000 */
.L_x_121:
[----:B-1----:R-:W-:Y:S01]  /*ece0*/  LOP3.LUT R20, R64, 0xffffe000, RZ, 0xc0, !PT ;  /* 0xffffe00040147812 */ /* 0x002fe200078ec0ff */
[----:B------:R-:W-:Y:S05]  /*ecf0*/  WARPSYNC.ALL ;  /* 0x0000000000007948 */ /* 0x000fea0003800000 */
[----:B------:R-:W-:Y:S01]  /*ed00*/  R2UR UR4, R34 ;  /* 0x00000000220472ca */ /* 0x000fe200000e0000 */
[----:B------:R-:W-:Y:S01]  /*ed10*/  BSSY.RECONVERGENT B0, `(.L_x_122) ;  /* 0x0000063000007945 */ /* 0x000fe20003800200 */
[----:B------:R-:W-:Y:S02]  /*ed20*/  LOP3.LUT R21, R65, 0xffffe000, RZ, 0xc0, !PT ;  /* 0xffffe00041157812 */ /* 0x000fe400078ec0ff */
[----:B------:R-:W-:Y:S02]  /*ed30*/  LOP3.LUT R49, R66, 0xffffe000, RZ, 0xc0, !PT ;  /* 0xffffe00042317812 */ /* 0x000fe400078ec0ff */
[----:B------:R-:W-:Y:S02]  /*ed40*/  LOP3.LUT R48, R56, 0xffffe000, RZ, 0xc0, !PT ;  /* 0xffffe00038307812 */ /* 0x000fe400078ec0ff */
[----:B------:R-:W-:Y:S02]  /*ed50*/  ISETP.NE.AND P6, PT, R115, RZ, PT ;  /* 0x000000ff7300720c */ /* 0x000fe40003fc5270 */
[----:B------:R-:W-:Y:S03]  /*ed60*/  ISETP.NE.AND P0, PT, R101, RZ, PT ;  /* 0x000000ff6500720c */ /* 0x000fe60003f05270 */
[----:B------:R-:W1:Y:S08]  /*ed70*/  LDTM.x16 R4, tmem[UR4+0x10] ;  /* 0x00001004000479ee */ /* 0x000e700008240000 */
[----:B------:R-:W-:Y:S01]  /*ed80*/  @P6 SHF.L.U32 R123, RZ, 0x1f, RZ ;  /* 0x0000001fff7b6819 */ /* 0x000fe200000006ff */
[--C-:B------:R-:W-:Y:S04]  /*ed90*/  @P6 IMAD R121, R122, 0x8, R93.reuse ;  /* 0x000000087a796824 */ /* 0x100fe800078e025d */
[----:B------:R-:W-:Y:S02]  /*eda0*/  @P6 VIADD R124, R121, 0x60 ;  /* 0x00000060797c6836 */ /* 0x000fe40000000000 */
[----:B------:R-:W-:Y:S03]  /*edb0*/  IMAD R121, R118, 0x8, R93 ;  /* 0x0000000876797824 */ /* 0x000fe600078e025d */
[----:B------:R-:W-:Y:S01]  /*edc0*/  @P6 PRMT R124, R85, 0x654, R124 ;  /* 0x00000654557c6816 */ /* 0x000fe2000000007c */
[C---:B-1----:R-:W-:Y:S01]  /*edd0*/  FMUL R0, R33.reuse, R4 ;  /* 0x0000000421007220 */ /* 0x042fe20000400000 */
[C---:B------:R-:W-:Y:S01]  /*ede0*/  FMUL R2, R33.reuse, R5 ;  /* 0x0000000521027220 */ /* 0x040fe20000400000 */
[C---:B------:R-:W-:Y:S01]  /*edf0*/  FMUL R3, R33.reuse, R10 ;  /* 0x0000000a21037220 */ /* 0x040fe20000400000 */
[----:B------:R-:W-:Y:S01]  /*ee00*/  FMUL R4, R33, R11 ;  /* 0x0000000b21047220 */ /* 0x000fe20000400000 */
[C---:B---3--:R-:W-:Y:S01]  /*ee10*/  FFMA R36, R35.reuse, R20, R0 ;  /* 0x0000001423247223 */ /* 0x048fe20000000000 */
        /* <DEDUP_REMOVED lines=19> */
[----:B------:R1:W-:Y:S01]  /*ef50*/  STS.128 [R99+0x2000], R36 ;  /* 0x0020002463007388 */ /* 0x0003e20000000c00 */
        /* <DEDUP_REMOVED lines=48> */
[----:B------:R-:W-:Y:S01]  /*f260*/  UIADD3 UR9, UPT, UPT, UR41, 0x10, URZ ;  /* 0x0000001029097890 */ /* 0x000fe2000fffe0ff */
[----:B------:R-:W-:Y:S02]  /*f270*/  R2UR UR4, R93 ;  /* 0x000000005d0472ca */ /* 0x000fe400000e0000 */
[----:B------:R-:W-:Y:S01]  /*f280*/  R2UR UR6, R2 ;  /* 0x00000000020672ca */ /* 0x000fe200000e0000 */
[----:B------:R-:W-:Y:S01]  /*f290*/  IMAD.X R0, RZ, RZ, R109, P0 ;  /* 0x000000ffff007224 */ /* 0x000fe200000e066d */
[----:B------:R-:W-:Y:S02]  /*f2a0*/  R2UR UR10, R113 ;  /* 0x00000000710a72ca */ /* 0x000fe400000e0000 */
[----:B------:R-:W-:Y:S02]  /*f2b0*/  R2UR UR11, R112 ;  /* 0x00000000700b72ca */ /* 0x000fe400000e0000 */
[----:B------:R-:W-:Y:S02]  /*f2c0*/  R2UR UR7, R0 ;  /* 0x00000000000772ca */ /* 0x000fe400000e0000 */
[----:B------:R-:W-:Y:S02]  /*f2d0*/  R2UR UR12, R110 ;  /* 0x000000006e0c72ca */ /* 0x000fe400000e0000 */
[----:B------:R-:W-:Y:S01]  /*f2e0*/  R2UR UR13, R111 ;  /* 0x000000006f0d72ca */ /* 0x000fe200000e0000 */
[----:B------:R-:W-:Y:S11]  /*f2f0*/  UIADD3 UR8, UPT, UPT, UR4, 0x2200, URZ ;  /* 0x0000220004087890 */ /* 0x000ff6000fffe0ff */
[----:B------:R-:W-:Y:S01]  /*f300*/  @!UPT UIADD3 URZ, UPT, UPT, URZ, URZ, URZ ;  /* 0x000000fffffff290 */ /* 0x000fe2000fffe0ff */
[----:B------:R1:W-:Y:S01]  /*f310*/  UTMASTG.5D.IM2COL [UR8], [UR6] ;  /* 0x00000008060073b5 */ /* 0x0003e20008060000 */
[----:B------:R0:W-:Y:S01]  /*f320*/  UTMACMDFLUSH ;  /* 0x00000000000079b7 */ /* 0x0001e20000000000 */
[----:B-1----:R-:W-:Y:S04]  /*f330*/  DEPBAR.LE SB0, 0x1 ;  /* 0x000080400000791a */ /* 0x002fe80000000000 */
.L_x_123:
[----:B------:R-:W-:Y:S05]  /*f340*/  BSYNC.RECONVERGENT B0 ;  /* 0x0000000000007941 */ /* 0x000fea0003800200 */
.L_x_122:
[----:B------:R-:W-:Y:S01]  /*f350*/  BAR.SYNC.DEFER_BLOCKING 0x1, 0x80 ;  /* 0x0042000000007b1d */ /* 0x000fe20000010000 */
[----:B------:R-:W-:Y:S05]  /*f360*/  VIADD R122, R122, 0x1 ;  /* 0x000000017a7a7836 */ /* 0x000fea0000000000 */
[C---:B------:R-:W-:Y:S04]  /*f370*/  ISETP.NE.AND P0, PT, R122.reuse, 0x4, PT ;  /* 0x000000047a00780c */ /* 0x040fe80003f05270 */
[----:B------:R-:W-:Y:S01]  /*f380*/  SEL R122, R122, RZ, P0 ;  /* 0x000000ff7a7a7207 */ /* 0x000fe20000000000 */
[----:B------:R1:W-:Y:S01]  /*f390*/  @P6 SYNCS.ARRIVE.TRANS64.RED.A1T0 RZ, [R124+URZ], RZ ;  /* 0x000000ff7cff69a7 */ /* 0x0003e200081004ff */
[----:B------:R-:W-:Y:S01]  /*f3a0*/  BSSY B1, `(.L_x_124) ;  /* 0x0000017000017945 */ /* 0x000fe20003800000 */
[----:B------:R-:W4:Y:S02]  /*f3b0*/  @P6 SYNCS.PHASECHK.TRANS64.TRYWAIT P1, [R121+URZ+0x40], R123 ;  /* 0x0000407b790065a7 */ /* 0x000f2400080211ff */
[----:B----4-:R-:W-:Y:S01]  /*f3c0*/  @P6 SEL R119, RZ, 0x1, !P1 ;  /* 0x00000001ff776807 */ /* 0x010fe20004800000 */
[----:B-1----:R-:W-:Y:S06]  /*f3d0*/  @!P6 BRA `(.L_x_125) ;  /* 0x00000000004ce947 */ /* 0x002fec0003800000 */
        /* <DEDUP_REMOVED lines=9> */
[----:B------:R-:W-:Y:S04]  /*f470*/  SHF.L.U32 R6, RZ, 0x1f, RZ ;  /* 0x0000001fff067819 */ /* 0x000fe800000006ff */
[----:B------:R-:W1:Y:S02]  /*f480*/  SYNCS.PHASECHK.TRANS64.TRYWAIT P0, [R121+URZ+0x40], R6 ;  /* 0x00004006790075a7 */ /* 0x000e6400080011ff */
[----:B-1----:R-:W-:Y:S05]  /*f490*/  @!P0 BRA `(.L_x_128) ;  /* 0x00000044006c8947 */ /* 0x002fea0003800000 */
.L_x_127:
[----:B------:R-:W-:Y:S05]  /*f4a0*/  BSYNC B0 ;  /* 0x0000000000007941 */ /* 0x000fea0003800000 */
.L_x_126:
[----:B------:R-:W-:Y:S02]  /*f4b0*/  ISETP.NE.AND P0, PT, R120, RZ, PT ;  /* 0x000000ff7800720c */ /* 0x000fe40003f05270 */
[----:B------:R-:W-:Y:S11]  /*f4c0*/  IADD3 R118, PT, PT, R118, 0x1, RZ ;  /* 0x0000000176767810 */ /* 0x000ff60007ffe0ff */
[----:B------:R4:W1:Y:S04]  /*f4d0*/  @P0 LDS.128 R64, [R4] ;  /* 0x0000000004400984 */ /* 0x0008680000000c00 */
[----:B------:R4:W1:Y:S04]  /*f4e0*/  @P0 LDS.128 R60, [R3+0x10] ;  /* 0x00001000033c0984 */ /* 0x0008680000000c00 */
[----:B------:R4:W1:Y:S04]  /*f4f0*/  @P0 LDS.128 R56, [R2+0x20] ;  /* 0x0000200002380984 */ /* 0x0008680000000c00 */
[----:B------:R4:W1:Y:S02]  /*f500*/  @P0 LDS.128 R52, [R0+0x30] ;  /* 0x0000300000340984 */ /* 0x0008640000000c00 */
.L_x_125:
[----:B------:R-:W-:Y:S05]  /*f510*/  BSYNC B1 ;  /* 0x0000000000017941 */ /* 0x000fea0003800000 */
.L_x_124:
        /* <DEDUP_REMOVED lines=10> */
[----:B------:R-:W2:Y:S08]  /*f5c0*/  LDC R5, c[0x4][0x74] ;  /* 0x01001d00ff057b82 */ /* 0x000eb00000000800 */
[----:B-1----:R-:W1:Y:S08]  /*f5d0*/  LDC R6, c[0x4][0x78] ;  /* 0x01001e00ff067b82 */ /* 0x002e700000000800 */
[----:B------:R-:W1:Y:S08]  /*f5e0*/  LDC R7, c[0x4][0x7c] ;  /* 0x01001f00ff077b82 */ /* 0x000e700000000800 */
[----:B------:R-:W1:Y:S08]  /*f5f0*/  LDC R10, c[0x4][0x10] ;  /* 0x01000400ff0a7b82 */ /* 0x000e700000000800 */
[----:B------:R-:W1:Y:S08]  /*f600*/  LDC R11, c[0x4][0x14] ;  /* 0x01000500ff0b7b82 */ /* 0x000e700000000800 */
[----:B----4-:R-:W1:Y:S02]  /*f610*/  LDC.64 R2, c[0x4][R3] ;  /* 0x0100000003027b82 */ /* 0x010e640000000a00 */
[----:B------:R-:W-:Y:S07]  /*f620*/  LEPC R20, `(.L_x_129) ;  /* 0x000000001014794e */ /* 0x000fee0000000000 */
[----:B-123--:R-:W-:Y:S05]  /*f630*/  CALL.ABS.NOINC R2 ;  /* 0x0000000002007343 */ /* 0x00efea0003c00000 */
.L_x_129:
[----:B-1----:R-:W-:Y:S01]  /*f640*/  LOP3.LUT R20, R64, 0xffffe000, RZ, 0xc0, !PT ;  /* 0xffffe00040147812 */ /* 0x002fe200078ec0ff */
[----:B------:R-:W-:Y:S05]  /*f650*/  WARPSYNC.ALL ;  /* 0x0000000000007948 */ /* 0x000fea0003800000 */
[----:B------:R-:W-:Y:S01]  /*f660*/  R2UR UR4, R34 ;  /* 0x00000000220472ca */ /* 0x000fe200000e0000 */
[----:B------:R-:W-:Y:S01]  /*f670*/  BSSY.RECONVERGENT B0, `(.L_x_130) ;  /* 0x0000063000007945 */ /* 0x000fe20003800200 */
[----:B------:R-:W-:Y:S01]  /*f680*/  LOP3.LUT R21, R65, 0xffffe000, RZ, 0xc0, !PT ;  /* 0xffffe00041157812 */ /* 0x000fe200078ec0ff */
[--C-:B------:R-:W-:Y:S01]  /*f690*/  IMAD R123, R118, 0x8, R93.reuse ;  /* 0x00000008767b7824 */ /* 0x100fe200078e025d */
[----:B------:R-:W-:Y:S02]  /*f6a0*/  LOP3.LUT R49, R66, 0xffffe000, RZ, 0xc0, !PT ;  /* 0xffffe00042317812 */ /* 0x000fe400078ec0ff */
[----:B------:R-:W-:Y:S02]  /*f6b0*/  LOP3.LUT R48, R56, 0xffffe000, RZ, 0xc0, !PT ;  /* 0xffffe00038307812 */ /* 0x000fe400078ec0ff */
[----:B------:R-:W-:Y:S02]  /*f6c0*/  ISETP.NE.AND P6, PT, R115, RZ, PT ;  /* 0x000000ff7300720c */ /* 0x000fe40003fc5270 */
[----:B------:R-:W-:Y:S03]  /*f6d0*/  ISETP.NE.AND P0, PT, R101, RZ, PT ;  /* 0x000000ff6500720c */ /* 0x000fe60003f05270 */
[----:B------:R-:W1:Y:S08]  /*f6e0*/  LDTM.x16 R4, tmem[UR4+0x20] ;  /* 0x00002004000479ee */ /* 0x000e700008240000 */
[----:B------:R-:W-:Y:S01]  /*f6f0*/  @P6 SHF.L.U32 R125, RZ, 0x1f, RZ ;  /* 0x0000001fff7d6819 */ /* 0x000fe200000006ff */
[----:B------:R-:W-:Y:S04]  /*f700*/  @P6 IMAD R121, R122, 0x8, R93 ;  /* 0x000000087a796824 */ /* 0x000fe800078e025d */
[----:B------:R-:W-:Y:S05]  /*f710*/  @P6 VIADD R124, R121, 0x60 ;  /* 0x00000060797c6836 */ /* 0x000fea0000000000 */
        /* <DEDUP_REMOVED lines=88> */
.L_x_131:
[----:B------:R-:W-:Y:S05]  /*fca0*/  BSYNC.RECONVERGENT B0 ;  /* 0x0000000000007941 */ /* 0x000fea0003800200 */
.L_x_130:
[----:B------:R-:W-:Y:S01]  /*fcb0*/  BAR.SYNC.DEFER_BLOCKING 0x1, 0x80 ;  /* 0x0042000000007b1d */ /* 0x000fe20000010000 */
[----:B------:R-:W-:Y:S02]  /*fcc0*/  VIADD R122, R122, 0x1 ;  /* 0x000000017a7a7836 */ /* 0x000fe40000000000 */
[----:B------:R-:W-:Y:S03]  /*fcd0*/  IMAD.MOV.U32 R121, RZ, RZ, RZ ;  /* 0x000000ffff797224 */ /* 0x000fe600078e00ff */
        /* <DEDUP_REMOVED lines=19> */
.L_x_135:
[----:B------:R-:W-:Y:S05]  /*fe10*/  BSYNC B0 ;  /* 0x0000000000007941 */ /* 0x000fea0003800000 */
.L_x_134:
[----:B------:R-:W-:Y:S01]  /*fe20*/  ISETP.NE.AND P0, PT, R120, RZ, PT ;  /* 0x000000ff7800720c */ /* 0x000fe20003f05270 */
[----:B------:R-:W-:Y:S11]  /*fe30*/  VIADD R118, R118, 0x1 ;  /* 0x0000000176767836 */ /* 0x000ff60000000000 */
[----:B------:R-:W-:Y:S01]  /*fe40*/  @!UPT UIADD3 URZ, UPT, UPT, URZ, URZ, URZ ;  /* 0x000000fffffff290 */ /* 0x000fe2000fffe0ff */
[----:B------:R4:W1:Y:S04]  /*fe50*/  @P0 LDS.128 R64, [R4] ;  /* 0x0000000004400984 */ /* 0x0008680000000c00 */
[----:B------:R4:W1:Y:S04]  /*fe60*/  @P0 LDS.128 R60, [R3+0x10] ;  /* 0x00001000033c0984 */ /* 0x0008680000000c00 */
[----:B------:R4:W1:Y:S04]  /*fe70*/  @P0 LDS.128 R56, [R2+0x20] ;  /* 0x0000200002380984 */ /* 0x0008680000000c00 */
[----:B------:R4:W1:Y:S01]  /*fe80*/  @P0 LDS.128 R52, [R0+0x30] ;  /* 0x0000300000340984 */ /* 0x0008620000000c00 */
[C---:B------:R-:W-:Y:S04]  /*fe90*/  ISETP.NE.AND P0, PT, R118.reuse, 0x4, PT ;  /* 0x000000047600780c */ /* 0x040fe80003f05270 */
[----:B------:R-:W-:Y:S02]  /*fea0*/  SEL R118, R118, RZ, P0 ;  /* 0x000000ff76767207 */ /* 0x000fe40000000000 */
[----:B------:R-:W-:Y:S02]  /*feb0*/  SEL R121, RZ, 0x1, P0 ;  /* 0x00000001ff797807 */ /* 0x000fe40000000000 */
.L_x_133:
[----:B------:R-:W-:Y:S05]  /*fec0*/  BSYNC B1 ;  /* 0x0000000000017941 */ /* 0x000fea0003800000 */
.L_x_132:
        /* <DEDUP_REMOVED lines=18> */
.L_x_137:
        /* <DEDUP_REMOVED lines=10> */
[----:B------:R-:W-:Y:S01]  /*10090*/  @P6 SHF.L.U32 R125, R121, 0x1f, RZ ;  /* 0x0000001f797d6819 */ /* 0x000fe200000006ff */
        /* <DEDUP_REMOVED lines=91> */
.L_x_139:
[----:B------:R-:W-:Y:S05]  /*10650*/  BSYNC.RECONVERGENT B0 ;  /* 0x0000000000007941 */ /* 0x000fea0003800200 */
.L_x_138:
        /* <DEDUP_REMOVED lines=18> */
[----:B------:R-:W-:Y:S04]  /*10780*/  SHF.L.U32 R6, R121, 0x1f, RZ ;  /* 0x0000001f79067819 */ /* 0x000fe800000006ff */
[----:B------:R-:W1:Y:S02]  /*10790*/  SYNCS.PHASECHK.TRANS64.TRYWAIT P0, [R123+URZ+0x40], R6 ;  /* 0x000040067b0075a7 */ /* 0x000e6400080011ff */
[----:B-1----:R-:W-:Y:S05]  /*107a0*/  @!P0 BRA `(.L_x_144) ;  /* 0x0000003000d08947 */ /* 0x002fea0003800000 */
.L_x_143:
[----:B------:R-:W-:Y:S05]  /*107b0*/  BSYNC B0 ;  /* 0x0000000000007941 */ /* 0x000fea0003800000 */
.L_x_142:
[----:B------:R-:W-:Y:S01]  /*107c0*/  ISETP.NE.AND P0, PT, R120, RZ, PT ;  /* 0x000000ff7800720c */ /* 0x000fe20003f05270 */
[----:B------:R-:W-:Y:S11]  /*107d0*/  VIADD R118, R118, 0x1 ;  /* 0x0000000176767836 */ /* 0x000ff60000000000 */
[----:B------:R-:W-:Y:S01]  /*107e0*/  @!UPT UIADD3 URZ, UPT, UPT, URZ, URZ, URZ ;  /* 0x000000fffffff290 */ /* 0x000fe2000fffe0ff */
[----:B------:R4:W2:Y:S04]  /*107f0*/  @P0 LDS.128 R64, [R4] ;  /* 0x0000000004400984 */ /* 0x0008a80000000c00 */
[----:B------:R4:W2:Y:S04]  /*10800*/  @P0 LDS.128 R60, [R3+0x10] ;  /* 0x00001000033c0984 */ /* 0x0008a80000000c00 */
[----:B------:R4:W2:Y:S04]  /*10810*/  @P0 LDS.128 R56, [R2+0x20] ;  /* 0x0000200002380984 */ /* 0x0008a80000000c00 */
[----:B------:R4:W2:Y:S01]  /*10820*/  @P0 LDS.128 R52, [R0+0x30] ;  /* 0x0000300000340984 */ /* 0x0008a20000000c00 */
[C---:B------:R-:W-:Y:S04]  /*10830*/  ISETP.NE.AND P0, PT, R118.reuse, 0x4, PT ;  /* 0x000000047600780c */ /* 0x040fe80003f05270 */
[----:B-1----:R-:W-:Y:S02]  /*10840*/  SEL R6, RZ, 0x1, P0 ;  /* 0x00000001ff067807 */ /* 0x002fe40000000000 */
[----:B------:R-:W-:Y:S02]  /*10850*/  SEL R118, R118, RZ, P0 ;  /* 0x000000ff76767207 */ /* 0x000fe40000000000 */
[----:B------:R-:W-:Y:S02]  /*10860*/  LOP3.LUT R121, R121, R6, RZ, 0x3c, !PT ;  /* 0x0000000679797212 */ /* 0x000fe400078e3cff */
.L_x_141:
[----:B------:R-:W-:Y:S05]  /*10870*/  BSYNC B1 ;  /* 0x0000000000017941 */ /* 0x000fea0003800000 */
.L_x_140:
[----:B----4-:R-:W-:Y:S05]  /*10880*/  VIADD R3, R34, 0x40 ;  /* 0x0000004022037836 */ /* 0x010fea0000000000 */
[----:B------:R-:W-:Y:S04]  /*10890*/  SHF.R.U32.HI R3, RZ, 0x15, R3 ;  /* 0x00000015ff037819 */ /* 0x000fe80000011603 */
[----:B------:R-:W-:Y:S11]  /*108a0*/  LOP3.LUT P0, RZ, R3, 0x3, R102, 0x48, !PT ;  /* 0x0000000303ff7812 */ /* 0x000ff60007804866 */
[----:B------:R-:W-:Y:S02]  /*108b0*/  @!UPT UIADD3 URZ, UPT, UPT, URZ, URZ, URZ ;  /* 0x000000fffffff290 */ /* 0x000fe4000fffe0ff */
[----:B------:R-:W-:Y:S05]  /*108c0*/  @!P0 BRA `(.L_x_145) ;  /* 0x0000000000348947 */ /* 0x000fea0003800000 */
[----:B------:R-:W1:Y:S01]  /*108d0*/  LDC R4, c[0x4][0x70] ;  /* 0x01001c00ff047b82 */ /* 0x000e620000000800 */
[----:B------:R-:W-:Y:S01]  /*108e0*/  MOV R3, 0x0 ;  /* 0x0000000000037802 */ /* 0x000fe20000000f00 */
[----:B------:R-:W-:Y:S02]  /*108f0*/  HFMA2 R12, -RZ, RZ, 0, 5.9604644775390625e-08 ;  /* 0x00000001ff0c7431 */ /* 0x000fe400000001ff */
[----:B------:R-:W-:Y:S02]  /*10900*/  IMAD.MOV.U32 R8, RZ, RZ, 0x192 ;  /* 0x00000192ff087424 */ /* 0x000fe400078e00ff */
[----:B------:R-:W-:Y:S02]  /*10910*/  IMAD.MOV.U32 R13, RZ, RZ, RZ ;  /* 0x000000ffff0d7224 */ /* 0x000fe400078e00ff */
[----:B------:R-:W4:Y:S08]  /*10920*/  LDC R5, c[0x4][0x74] ;  /* 0x01001d00ff057b82 */ /* 0x000f300000000800 */
[----:B------:R-:W1:Y:S08]  /*10930*/  LDC R6, c[0x4][0x78] ;  /* 0x01001e00ff067b82 */ /* 0x000e700000000800 */
[----:B------:R-:W1:Y:S08]  /*10940*/  LDC R7, c[0x4][0x7c] ;  /* 0x01001f00ff077b82 */ /* 0x000e700000000800 */
[----:B------:R-:W1:Y:S08]  /*10950*/  LDC R10, c[0x4][0x10] ;  /* 0x01000400ff0a7b82 */ /* 0x000e700000000800 */
[----:B------:R-:W1:Y:S08]  /*10960*/  LDC R11, c[0x4][0x14] ;  /* 0x01000500ff0b7b82 */ /* 0x000e700000000800 */
[----:B------:R-:W1:Y:S02]  /*10970*/  LDC.64 R2, c[0x4][R3] ;  /* 0x0100000003027b82 */ /* 0x000e640000000a00 */
[----:B------:R-:W-:Y:S07]  /*10980*/  LEPC R20, `(.L_x_145) ;  /* 0x000000001014794e */ /* 0x000fee0000000000 */
[----:B-1234-:R-:W-:Y:S05]  /*10990*/  CALL.ABS.NOINC R2 ;  /* 0x0000000002007343 */ /* 0x01efea0003c00000 */
.L_x_145:
[----:B--2---:R-:W-:Y:S01]  /*109a0*/  LOP3.LUT R20, R64, 0xffffe000, RZ, 0xc0, !PT ;  /* 0xffffe00040147812 */ /* 0x004fe200078ec0ff */
        /* <DEDUP_REMOVED lines=88> */
[----:B------:R-:W-:Y:S01]  /*10f30*/  R2UR UR10, R113 ;  /* 0x00000000710a72ca */ /* 0x000fe200000e0000 */
[----:B------:R-:W-:Y:S01]  /*10f40*/  UIADD3 UR9, UPT, UPT, UR41, 0x40, URZ ;  /* 0x0000004029097890 */ /* 0x000fe2000fffe0ff */
        /* <DEDUP_REMOVED lines=11> */
.L_x_147:
[----:B------:R-:W-:Y:S05]  /*11000*/  BSYNC.RECONVERGENT B0 ;  /* 0x0000000000007941 */ /* 0x000fea0003800200 */
.L_x_146:
[----:B------:R-:W-:Y:S01]  /*11010*/  BAR.SYNC.DEFER_BLOCKING 0x1, 0x80 ;  /* 0x0042000000007b1d */ /* 0x000fe20000010000 */
[----:B------:R-:W-:Y:S05]  /*11020*/  VIADD R122, R122, 0x1 ;  /* 0x000000017a7a7836 */ /* 0x000fea0000000000 */
[C---:B------:R-:W-:Y:S04]  /*11030*/  ISETP.NE.AND P0, PT, R122.reuse, 0x4, PT ;  /* 0x000000047a00780c */ /* 0x040fe80003f05270 */
[----:B------:R-:W-:Y:S01]  /*11040*/  SEL R122, R122, RZ, P0 ;  /* 0x000000ff7a7a7207 */ /* 0x000fe20000000000 */
[----:B------:R1:W-:Y:S01]  /*11050*/  @P6 SYNCS.ARRIVE.TRANS64.RED.A1T0 RZ, [R124+URZ], RZ ;  /* 0x000000ff7cff69a7 */ /* 0x0003e200081004ff */
[----:B------:R-:W-:Y:S01]  /*11060*/  BSSY B1, `(.L_x_148) ;  /* 0x000001c000017945 */ /* 0x000fe20003800000 */
[----:B------:R-:W3:Y:S02]  /*11070*/  @P6 SYNCS.PHASECHK.TRANS64.TRYWAIT P1, [R123+URZ+0x40], R125 ;  /* 0x0000407d7b0065a7 */ /* 0x000ee400080211ff */
[----:B---3--:R-:W-:Y:S01]  /*11080*/  @P6 SEL R119, RZ, 0x1, !P1 ;  /* 0x00000001ff776807 */ /* 0x008fe20004800000 */
        /* <DEDUP_REMOVED lines=13> */
.L_x_151:
[----:B------:R-:W-:Y:S05]  /*11160*/  BSYNC B0 ;  /* 0x0000000000007941 */ /* 0x000fea0003800000 */
.L_x_150:
[----:B------:R-:W-:Y:S01]  /*11170*/  ISETP.NE.AND P0, PT, R120, RZ, PT ;  /* 0x000000ff7800720c */ /* 0x000fe20003f05270 */
[----:B------:R-:W-:Y:S11]  /*11180*/  VIADD R118, R118, 0x1 ;  /* 0x0000000176767836 */ /* 0x000ff60000000000 */
[----:B------:R-:W-:Y:S01]  /*11190*/  @!UPT UIADD3 URZ, UPT, UPT, URZ, URZ, URZ ;  /* 0x000000fffffff290 */ /* 0x000fe2000fffe0ff */
[----:B------:R3:W4:Y:S04]  /*111a0*/  @P0 LDS.128 R64, [R4] ;  /* 0x0000000004400984 */ /* 0x0007280000000c00 */
[----:B------:R3:W2:Y:S04]  /*111b0*/  @P0 LDS.128 R60, [R3+0x10] ;  /* 0x00001000033c0984 */ /* 0x0006a80000000c00 */
[----:B------:R3:W2:Y:S04]  /*111c0*/  @P0 LDS.128 R56, [R2+0x20] ;  /* 0x0000200002380984 */ /* 0x0006a80000000c00 */
[----:B------:R3:W2:Y:S01]  /*111d0*/  @P0 LDS.128 R52, [R0+0x30] ;  /* 0x0000300000340984 */ /* 0x0006a20000000c00 */
[C---:B------:R-:W-:Y:S04]  /*111e0*/  ISETP.NE.AND P0, PT, R118.reuse, 0x4, PT ;  /* 0x000000047600780c */ /* 0x040fe80003f05270 */
[----:B-1----:R-:W-:Y:S02]  /*111f0*/  SEL R6, RZ, 0x1, P0 ;  /* 0x00000001ff067807 */ /* 0x002fe40000000000 */
[----:B------:R-:W-:Y:S02]  /*11200*/  SEL R118, R118, RZ, P0 ;  /* 0x000000ff76767207 */ /* 0x000fe40000000000 */
[----:B------:R-:W-:Y:S02]  /*11210*/  LOP3.LUT R121, R121, R6, RZ, 0x3c, !PT ;  /* 0x0000000679797212 */ /* 0x000fe400078e3cff */
.L_x_149:
[----:B------:R-:W-:Y:S05]  /*11220*/  BSYNC B1 ;  /* 0x0000000000017941 */ /* 0x000fea0003800000 */
.L_x_148:
[----:B---3--:R-:W-:Y:S05]  /*11230*/  VIADD R3, R34, 0x50 ;  /* 0x0000005022037836 */ /* 0x008fea0000000000 */
        /* <DEDUP_REMOVED lines=9> */
[----:B------:R-:W3:Y:S08]  /*112d0*/  LDC R5, c[0x4][0x74] ;  /* 0x01001d00ff057b82 */ /* 0x000ef00000000800 */
[----:B------:R-:W1:Y:S08]  /*112e0*/  LDC R6, c[0x4][0x78] ;  /* 0x01001e00ff067b82 */ /* 0x000e700000000800 */
[----:B------:R-:W1:Y:S08]  /*112f0*/  LDC R7, c[0x4][0x7c] ;  /* 0x01001f00ff077b82 */ /* 0x000e700000000800 */
[----:B------:R-:W1:Y:S08]  /*11300*/  LDC R10, c[0x4][0x10] ;  /* 0x01000400ff0a7b82 */ /* 0x000e700000000800 */
[----:B------:R-:W1:Y:S08]  /*11310*/  LDC R11, c[0x4][0x14] ;  /* 0x01000500ff0b7b82 */ /* 0x000e700000000800 */
[----:B------:R-:W1:Y:S02]  /*11320*/  LDC.64 R2, c[0x4][R3] ;  /* 0x0100000003027b82 */ /* 0x000e640000000a00 */
[----:B------:R-:W-:Y:S07]  /*11330*/  LEPC R20, `(.L_x_153) ;  /* 0x000000001014794e */ /* 0x000fee0000000000 */
[----:B-1234-:R-:W-:Y:S05]  /*11340*/  CALL.ABS.NOINC R2 ;  /* 0x0000000002007343 */ /* 0x01efea0003c00000 */
.L_x_153:
[----:B----4-:R-:W-:Y:S01]  /*11350*/  LOP3.LUT R20, R64, 0xffffe000, RZ, 0xc0, !PT ;  /* 0xffffe00040147812 */ /* 0x010fe200078ec0ff */
[----:B------:R-:W-:Y:S05]  /*11360*/  WARPSYNC.ALL ;  /* 0x0000000000007948 */ /* 0x000fea0003800000 */
[----:B------:R-:W-:Y:S01]  /*11370*/  R2UR UR4, R34 ;  /* 0x00000000220472ca */ /* 0x000fe200000e0000 */
[----:B------:R-:W-:Y:S01]  /*11380*/  BSSY.RECONVERGENT B0, `(.L_x_154) ;  /* 0x0000063000007945 */ /* 0x000fe20003800200 */
[----:B------:R-:W-:Y:S02]  /*11390*/  LOP3.LUT R21, R65, 0xffffe000, RZ, 0xc0, !PT ;  /* 0xffffe00041157812 */ /* 0x000fe400078ec0ff */
[----:B------:R-:W-:Y:S02]  /*113a0*/  LOP3.LUT R49, R66, 0xffffe000, RZ, 0xc0, !PT ;  /* 0xffffe00042317812 */ /* 0x000fe400078ec0ff */
[----:B--2---:R-:W-:Y:S02]  /*113b0*/  LOP3.LUT R48, R56, 0xffffe000, RZ, 0xc0, !PT ;  /* 0xffffe00038307812 */ /* 0x004fe400078ec0ff */
        /* <DEDUP_REMOVED lines=95> */
.L_x_155:
[----:B------:R-:W-:Y:S05]  /*119b0*/  BSYNC.RECONVERGENT B0 ;  /* 0x0000000000007941 */ /* 0x000fea0003800200 */
.L_x_154:
        /* <DEDUP_REMOVED lines=21> */
.L_x_159:
[----:B------:R-:W-:Y:S05]  /*11b10*/  BSYNC B0 ;  /* 0x0000000000007941 */ /* 0x000fea0003800000 */
.L_x_158:
        /* <DEDUP_REMOVED lines=11> */
.L_x_157:
[----:B------:R-:W-:Y:S05]  /*11bd0*/  BSYNC B1 ;  /* 0x0000000000017941 */ /* 0x000fea0003800000 */
.L_x_156:
        /* <DEDUP_REMOVED lines=18> */
.L_x_161:
        /* <DEDUP_REMOVED lines=102> */
.L_x_163:
[----:B------:R-:W-:Y:S05]  /*12360*/  BSYNC.RECONVERGENT B0 ;  /* 0x0000000000007941 */ /* 0x000fea0003800200 */
.L_x_162:
        /* <DEDUP_REMOVED lines=21> */
.L_x_167:
[----:B------:R-:W-:Y:S05]  /*124c0*/  BSYNC B0 ;  /* 0x0000000000007941 */ /* 0x000fea0003800000 */
.L_x_166:
[----:B------:R-:W-:Y:S11]  /*124d0*/  ISETP.NE.AND P0, PT, R120, RZ, PT ;  /* 0x000000ff7800720c */ /* 0x000ff60003f05270 */
[----:B------:R-:W-:Y:S02]  /*124e0*/  @!UPT UIADD3 URZ, UPT, UPT, URZ, URZ, URZ ;  /* 0x000000fffffff290 */ /* 0x000fe4000fffe0ff */
[----:B------:R3:W4:Y:S04]  /*124f0*/  @P0 LDS.128 R64, [R3] ;  /* 0x0000000003400984 */ /* 0x0007280000000c00 */
[----:B------:R3:W1:Y:S04]  /*12500*/  @P0 LDS.128 R60, [R2+0x10] ;  /* 0x00001000023c0984 */ /* 0x0006680000000c00 */
[----:B------:R3:W1:Y:S04]  /*12510*/  @P0 LDS.128 R56, [R0+0x20] ;  /* 0x0000200000380984 */ /* 0x0006680000000c00 */
[----:B------:R3:W1:Y:S02]  /*12520*/  @P0 LDS.128 R52, [R118+0x30] ;  /* 0x0000300076340984 */ /* 0x0006640000000c00 */
.L_x_165:
[----:B------:R-:W-:Y:S05]  /*12530*/  BSYNC B1 ;  /* 0x0000000000017941 */ /* 0x000fea0003800000 */
.L_x_164:
[----:B---3--:R-:W-:Y:S05]  /*12540*/  VIADD R3, R34, 0x70 ;  /* 0x0000007022037836 */ /* 0x008fea0000000000 */
[----:B------:R-:W-:Y:S04]  /*12550*/  SHF.R.U32.HI R3, RZ, 0x15, R3 ;  /* 0x00000015ff037819 */ /* 0x000fe80000011603 */
[----:B------:R-:W-:Y:S11]  /*12560*/  LOP3.LUT P0, RZ, R3, 0x3, R102, 0x48, !PT ;  /* 0x0000000303ff7812 */ /* 0x000ff60007804866 */
[----:B------:R-:W-:Y:S02]  /*12570*/  @!UPT UIADD3 URZ, UPT, UPT, URZ, URZ, URZ ;  /* 0x000000fffffff290 */ /* 0x000fe4000fffe0ff */
[----:B------:R-:W-:Y:S05]  /*12580*/  @!P0 BRA `(.L_x_169) ;  /* 0x0000000000348947 */ /* 0x000fea0003800000 */
[----:B-1----:R-:W1:Y:S01]  /*12590*/  LDC R4, c[0x4][0x70] ;  /* 0x01001c00ff047b82 */ /* 0x002e620000000800 */
        /* <DEDUP_REMOVED lines=12> */
.L_x_169:
[----:B------:R-:W-:Y:S01]  /*12660*/  ISETP.NE.AND P0, PT, R101, RZ, PT ;  /* 0x000000ff6500720c */ /* 0x000fe20003f05270 */
[----:B------:R-:W-:Y:S05]  /*12670*/  WARPSYNC.ALL ;  /* 0x0000000000007948 */ /* 0x000fea0003800000 */
[----:B------:R-:W-:Y:S01]  /*12680*/  R2UR UR4, R34 ;  /* 0x00000000220472ca */ /* 0x000fe200000e0000 */
[----:B------:R-:W-:Y:S01]  /*12690*/  VIADD R117, R117, 0xb0 ;  /* 0x000000b075757836 */ /* 0x000fe20000000000 */
[----:B----4-:R-:W-:Y:S01]  /*126a0*/  LOP3.LUT R0, R64, 0xffffe000, RZ, 0xc0, !PT ;  /* 0xffffe00040007812 */ /* 0x010fe200078ec0ff */
[----:B------:R-:W-:Y:S01]  /*126b0*/  BSSY.RECONVERGENT B0, `(.L_x_170) ;  /* 0x000005f000007945 */ /* 0x000fe20003800200 */
[----:B------:R-:W-:Y:S02]  /*126c0*/  LOP3.LUT R2, R65, 0xffffe000, RZ, 0xc0, !PT ;  /* 0xffffe00041027812 */ /* 0x000fe400078ec0ff */
[----:B------:R-:W-:Y:S02]  /*126d0*/  LOP3.LUT R3, R66, 0xffffe000, RZ, 0xc0, !PT ;  /* 0xffffe00042037812 */ /* 0x000fe400078ec0ff */
[----:B------:R-:W-:Y:S02]  /*126e0*/  LOP3.LUT R20, R67, 0xffffe000, RZ, 0xc0, !PT ;  /* 0xffffe00043147812 */ /* 0x000fe400078ec0ff */
[----:B-1----:R-:W-:Y:S02]  /*126f0*/  LOP3.LUT R21, R60, 0xffffe000, RZ, 0xc0, !PT ;  /* 0xffffe0003c157812 */ /* 0x002fe400078ec0ff */
[----:B--2---:R-:W-:Y:S01]  /*12700*/  LOP3.LUT R36, R61, 0xffffe000, RZ, 0xc0, !PT ;  /* 0xffffe0003d247812 */ /* 0x004fe200078ec0ff */
[----:B------:R-:W1:Y:S01]  /*12710*/  LDTM.x16 R4, tmem[UR4+0x70] ;  /* 0x00007004000479ee */ /* 0x000e620008240000 */
[----:B------:R-:W-:Y:S01]  /*12720*/  LOP3.LUT R37, R62, 0xffffe000, RZ, 0xc0, !PT ;  /* 0xffffe0003e257812 */ /* 0x000fe200078ec0ff */
[----:B------:R-:W-:Y:S01]  /*12730*/  NOP ;  /* 0x0000000000007918 */ /* 0x000fe20000000000 */
[----:B------:R-:W-:Y:S02]  /*12740*/  LOP3.LUT R38, R63, 0xffffe000, RZ, 0xc0, !PT ;  /* 0xffffe0003f267812 */ /* 0x000fe400078ec0ff */
[----:B------:R-:W-:Y:S02]  /*12750*/  LOP3.LUT R117, R117, 0xfefffff8, RZ, 0xc0, !PT ;  /* 0xfefffff875757812 */ /* 0x000fe400078ec0ff */
[----:B------:R-:W-:Y:S02]  /*12760*/  LOP3.LUT R39, R56, 0xffffe000, RZ, 0xc0, !PT ;  /* 0xffffe00038277812 */ /* 0x000fe400078ec0ff */
[----:B------:R-:W-:Y:S01]  /*12770*/  LOP3.LUT R40, R57, 0xffffe000, RZ, 0xc0, !PT ;  /* 0xffffe00039287812 */ /* 0x000fe200078ec0ff */
[----:B-1----:R1:W-:Y:S01]  /*12780*/  SYNCS.ARRIVE.TRANS64.RED.A1T0 RZ, [R117+URZ], RZ ;  /* 0x000000ff75ff79a7 */ /* 0x0023e200081004ff */
[----:B------:R-:W-:Y:S02]  /*12790*/  LOP3.LUT R41, R58, 0xffffe000, RZ, 0xc0, !PT ;  /* 0xffffe0003a297812 */ /* 0x000fe400078ec0ff */
[----:B------:R-:W-:Y:S02]  /*127a0*/  LOP3.LUT R42, R59, 0xffffe000, RZ, 0xc0, !PT ;  /* 0xffffe0003b2a7812 */ /* 0x000fe400078ec0ff */
[----:B------:R-:W-:Y:S02]  /*127b0*/  LOP3.LUT R43, R52, 0xffffe000, RZ, 0xc0, !PT ;  /* 0xffffe000342b7812 */ /* 0x000fe400078ec0ff */
[----:B------:R-:W-:Y:S02]  /*127c0*/  LOP3.LUT R44, R53, 0xffffe000, RZ, 0xc0, !PT ;  /* 0xffffe000352c7812 */ /* 0x000fe400078ec0ff */
[----:B------:R-:W-:Y:S02]  /*127d0*/  LOP3.LUT R45, R54, 0xffffe000, RZ, 0xc0, !PT ;  /* 0xffffe000362d7812 */ /* 0x000fe400078ec0ff */
[----:B------:R-:W-:Y:S01]  /*127e0*/  LOP3.LUT R46, R55, 0xffffe000, RZ, 0xc0, !PT ;  /* 0xffffe000372e7812 */ /* 0x000fe200078ec0ff */
[C---:B------:R-:W-:Y:S01]  /*127f0*/  FMUL R4, R33.reuse, R4 ;  /* 0x0000000421047220 */ /* 0x040fe20000400000 */
[C---:B------:R-:W-:Y:S01]  /*12800*/  FMUL R5, R33.reuse, R5 ;  /* 0x0000000521057220 */ /* 0x040fe20000400000 */
[C---:B------:R-:W-:Y:S01]  /*12810*/  FMUL R6, R33.reuse, R6 ;  /* 0x0000000621067220 */ /* 0x040fe20000400000 */
[----:B------:R-:W-:Y:S01]  /*12820*/  FMUL R7, R33, R7 ;  /* 0x0000000721077220 */ /* 0x000fe20000400000 */
[C---:B------:R-:W-:Y:S01]  /*12830*/  FFMA R4, R35.reuse, R0, R4 ;  /* 0x0000000023047223 */ /* 0x040fe20000000004 */
[C---:B------:R-:W-:Y:S01]  /*12840*/  FFMA R5, R35.reuse, R2, R5 ;  /* 0x0000000223057223 */ /* 0x040fe20000000005 */
[C---:B------:R-:W-:Y:S01]  /*12850*/  FFMA R6, R35.reuse, R3, R6 ;  /* 0x0000000323067223 */ /* 0x040fe20000000006 */
[----:B------:R-:W-:Y:S01]  /*12860*/  FFMA R7, R35, R20, R7 ;  /* 0x0000001423077223 */ /* 0x000fe20000000007 */
[C---:B------:R-:W-:Y:S01]  /*12870*/  FMUL R8, R33.reuse, R8 ;  /* 0x0000000821087220 */ /* 0x040fe20000400000 */
[C---:B------:R-:W-:Y:S01]  /*12880*/  FMUL R9, R33.reuse, R9 ;  /* 0x0000000921097220 */ /* 0x040fe20000400000 */
[C---:B------:R-:W-:Y:S01]  /*12890*/  FMUL R10, R33.reuse, R10 ;  /* 0x0000000a210a7220 */ /* 0x040fe20000400000 */
        /* <DEDUP_REMOVED lines=9> */
[C---:B------:R-:W-:Y:S01]  /*12930*/  FMUL R12, R33.reuse, R12 ;  /* 0x0000000c210c7220 */ /* 0x040fe20000400000 */
[----:B------:R-:W-:Y:S01]  /*12940*/  F2FP.TF32.F32.PACK_B R8, R8 ;  /* 0x00000008ff08723e */ /* 0x000fe200024050ff */
[C---:B------:R-:W-:Y:S01]  /*12950*/  FMUL R13, R33.reuse, R13 ;  /* 0x0000000d210d7220 */ /* 0x040fe20000400000 */
[----:B------:R1:W-:Y:S01]  /*12960*/  STS.128 [R99+0x6000], R4 ;  /* 0x0060000463007388 */ /* 0x0003e20000000c00 */
        /* <DEDUP_REMOVED lines=8> */
[----:B------:R-:W-:Y:S01]  /*129f0*/  FFMA R15, R35, R42, R15 ;  /* 0x0000002a230f7223 */ /* 0x000fe2000000000f */
[C---:B------:R-:W-:Y:S01]  /*12a00*/  FMUL R16, R33.reuse, R16 ;  /* 0x0000001021107220 */ /* 0x040fe20000400000 */
[----:B------:R-:W-:Y:S01]  /*12a10*/  F2FP.TF32.F32.PACK_B R12, R12 ;  /* 0x0000000cff0c723e */ /* 0x000fe200024050ff */
[----:B------:R1:W-:Y:S01]  /*12a20*/  STS.128 [R107+0x6010], R8 ;  /* 0x006010086b007388 */ /* 0x0003e20000000c00 */
        /* <DEDUP_REMOVED lines=10> */
[----:B------:R-:W-:Y:S02]  /*12ad0*/  F2FP.TF32.F32.PACK_B R16, R16 ;  /* 0x00000010ff10723e */ /* 0x000fe400024050ff */
        /* <DEDUP_REMOVED lines=10> */
[----:B--2---:R-:W2:Y:S02]  /*12b80*/  FENCE.VIEW.ASYNC.S ;  /* 0x00000000000073c6 */ /* 0x004ea40000000000 */
[----:B--2---:R-:W-:Y:S06]  /*12b90*/  BAR.SYNC.DEFER_BLOCKING 0x1, 0x80 ;  /* 0x0042000000007b1d */ /* 0x004fec0000010000 */
        /* <DEDUP_REMOVED lines=15> */
[----:B--2---:R-:W-:Y:S04]  /*12c90*/  DEPBAR.LE SB0, 0x1 ;  /* 0x000080400000791a */ /* 0x004fe80000000000 */
.L_x_171:
[----:B------:R-:W-:Y:S05]  /*12ca0*/  BSYNC.RECONVERGENT B0 ;  /* 0x0000000000007941 */ /* 0x000fea0003800200 */
.L_x_170:
[----:B------:R-:W-:Y:S01]  /*12cb0*/  BAR.SYNC.DEFER_BLOCKING 0x1, 0x80 ;  /* 0x0042000000007b1d */ /* 0x000fe20000010000 */
[----:B------:R-:W-:Y:S02]  /*12cc0*/  ISETP.NE.AND P0, PT, R96, -0x8, PT ;  /* 0xfffffff86000780c */ /* 0x000fe40003f05270 */
[----:B------:R-:W-:Y:S11]  /*12cd0*/  IADD3 R0, PT, PT, R30, 0x1, RZ ;  /* 0x000000011e007810 */ /* 0x000ff60007ffe0ff */
[----:B------:R-:W-:Y:S05]  /*12ce0*/  @!P0 BRA `(.L_x_172) ;  /* 0x0000000000248947 */ /* 0x000fea0003800000 */
[----:B------:R-:W-:Y:S11]  /*12cf0*/  ISETP.NE.AND P1, PT, R115, RZ, PT ;  /* 0x000000ff7300720c */ /* 0x000ff60003f25270 */
[----:B------:R-:W-:Y:S02]  /*12d00*/  @!UPT UIADD3 URZ, UPT, UPT, URZ, URZ, URZ ;  /* 0x000000fffffff290 */ /* 0x000fe4000fffe0ff */
[C---:B------:R-:W-:Y:S02]  /*12d10*/  @P1 IMAD R2, R122.reuse, 0x8, R93 ;  /* 0x000000087a021824 */ /* 0x040fe400078e025d */
[----:B------:R-:W-:Y:S02]  /*12d20*/  VIADD R122, R122, 0x1 ;  /* 0x000000017a7a7836 */ /* 0x000fe40000000000 */
[----:B------:R-:W-:Y:S03]  /*12d30*/  @P1 VIADD R2, R2, 0x60 ;  /* 0x0000006002021836 */ /* 0x000fe60000000000 */
[C---:B------:R-:W-:Y:S02]  /*12d40*/  ISETP.NE.AND P0, PT, R122.reuse, 0x4, PT ;  /* 0x000000047a00780c */ /* 0x040fe40003f05270 */
[----:B------:R-:W-:Y:S02]  /*12d50*/  @P1 PRMT R2, R85, 0x654, R2 ;  /* 0x0000065455021816 */ /* 0x000fe40000000002 */
[----:B------:R-:W-:Y:S02]  /*12d60*/  SEL R122, R122, RZ, P0 ;  /* 0x000000ff7a7a7207 */ /* 0x000fe40000000000 */
[----:B------:R2:W-:Y:S07]  /*12d70*/  @P1 SYNCS.ARRIVE.TRANS64.RED.A1T0 RZ, [R2+URZ], RZ ;  /* 0x000000ff02ff19a7 */ /* 0x0005ee00081004ff */
.L_x_172:
[----:B------:R-:W-:Y:S01]  /*12d80*/  ISETP.NE.AND P1, PT, R106, RZ, PT ;  /* 0x000000ff6a00720c */ /* 0x000fe20003f25270 */
[----:B------:R-:W-:Y:S01]  /*12d90*/  VIADD R96, R96, 0x8 ;  /* 0x0000000860607836 */ /* 0x000fe20000000000 */
[C---:B------:R-:W-:Y:S01]  /*12da0*/  ISETP.NE.AND P0, PT, R0.reuse, 0x2, PT ;  /* 0x000000020000780c */ /* 0x040fe20003f05270 */
[----:B-1----:R-:W-:Y:S01]  /*12db0*/  IMAD.IADD R16, R29, 0x1, R84 ;  /* 0x000000011d107824 */ /* 0x002fe200078e0254 */
[----:B------:R-:W-:Y:S01]  /*12dc0*/  LOP3.LUT R97, R97, 0x1, RZ, 0x3c, !PT ;  /* 0x0000000161617812 */ /* 0x000fe200078e3cff */
[----:B------:R-:W-:Y:S01]  /*12dd0*/  IMAD.IADD R19, R31, 0x1, R86 ;  /* 0x000000011f137824 */ /* 0x000fe200078e0256 */
[----:B------:R-:W-:Y:S01]  /*12de0*/  SEL R3, RZ, 0x1, P0 ;  /* 0x00000001ff037807 */ /* 0x000fe20000000000 */
[----:B------:R-:W-:Y:S01]  /*12df0*/  IMAD.MOV.U32 R41, RZ, RZ, R104 ;  /* 0x000000ffff297224 */ /* 0x000fe200078e0068 */
[----:B------:R-:W-:Y:S02]  /*12e00*/  SEL R30, R0, RZ, P0 ;  /* 0x000000ff001e7207 */ /* 0x000fe40000000000 */
[----:B------:R-:W-:Y:S03]  /*12e10*/  LOP3.LUT R98, R98, R3, RZ, 0x3c, !PT ;  /* 0x0000000362627212 */ /* 0x000fe600078e3cff */
[----:B------:R-:W-:Y:S05]  /*12e20*/  @P1 BRA `(.L_x_173) ;  /* 0xffffffa400881947 */ /* 0x000fea000383ffff */
[----:B------:R-:W-:-:S13]  /*12e30*/  ISETP.NE.AND P1, PT, R103, RZ, PT ;  /* 0x000000ff6700720c */ /* 0x000fda0003f25270 */
[----:B------:R-:W-:Y:S05]  /*12e40*/  @!P1 BRA `(.L_x_174) ;  /* 0x0000000000489947 */ /* 0x000fea0003800000 */
[----:B--2---:R-:W1:Y:S02]  /*12e50*/  LDC.64 R2, c[0x0][0x990] ;  /* 0x00026400ff027b82 */ /* 0x004e640000000a00 */
[----:B-1----:R-:W-:-:S04]  /*12e60*/  ISETP.NE.U32.AND P0, PT, R2, RZ, PT ;  /* 0x000000ff0200720c */ /* 0x002fc80003f05070 */
[----:B------:R-:W-:-:S13]  /*12e70*/  ISETP.NE.AND.EX P0, PT, R3, RZ, PT, P0 ;  /* 0x000000ff0300720c */ /* 0x000fda0003f05300 */
[----:B------:R-:W-:Y:S05]  /*12e80*/  @P0 BRA `(.L_x_175) ;  /* 0x00000000000c0947 */ /* 0x000fea0003800000 */
[----:B------:R-:W-:-:S13]  /*12e90*/  FSETP.NEU.AND P0, PT, R35, RZ, PT ;  /* 0x000000ff2300720b */ /* 0x000fda0003f0d000 */
[----:B------:R-:W-:Y:S05]  /*12ea0*/  @!P0 EXIT ;  /* 0x000000000000894d */ /* 0x000fea0003800000 */
[----:B------:R-:W-:Y:S05]  /*12eb0*/  BRA `(.L_x_174) ;  /* 0x00000000002c7947 */ /* 0x000fea0003800000 */
.L_x_175:
[----:B------:R-:W-:Y:S01]  /*12ec0*/  ISETP.NE.AND P0, PT, R114, RZ, PT ;  /* 0x000000ff7200720c */ /* 0x000fe20003f05270 */
[----:B------:R-:W-:-:S12]  /*12ed0*/  BSSY.RECONVERGENT B0, `(.L_x_174) ;  /* 0x0000009000007945 */ /* 0x000fd80003800200 */
[----:B------:R-:W-:Y:S05]  /*12ee0*/  @P0 BRA `(.L_x_176) ;  /* 0x0000000000140947 */ /* 0x000fea0003800000 */
[----:B------:R-:W1:Y:S02]  /*12ef0*/  LDC.64 R2, c[0x0][0x988] ;  /* 0x00026200ff027b82 */ /* 0x000e640000000a00 */
[----:B-1----:R-:W-:-:S04]  /*12f00*/  ISETP.NE.U32.AND P0, PT, R2, RZ, PT ;  /* 0x000000ff0200720c */ /* 0x002fc80003f05070 */
[----:B------:R-:W-:-:S13]  /*12f10*/  ISETP.NE.AND.EX P0, PT, R3, RZ, PT, P0 ;  /* 0x000000ff0300720c */ /* 0x000fda0003f05300 */
[----:B------:R-:W-:Y:S05]  /*12f20*/  @!P0 EXIT ;  /* 0x000000000000894d */ /* 0x000fea0003800000 */
[----:B------:R-:W-:Y:S05]  /*12f30*/  BRA `(.L_x_177) ;  /* 0x0000000000087947 */ /* 0x000fea0003800000 */
.L_x_176:
[----:B------:R-:W-:-:S13]  /*12f40*/  FSETP.NEU.AND P0, PT, R35, RZ, PT ;  /* 0x000000ff2300720b */ /* 0x000fda0003f0d000 */
[----:B------:R-:W-:Y:S05]  /*12f50*/  @!P0 EXIT ;  /* 0x000000000000894d */ /* 0x000fea0003800000 */
.L_x_177:
[----:B------:R-:W-:Y:S05]  /*12f60*/  BSYNC.RECONVERGENT B0 ;  /* 0x0000000000007941 */ /* 0x000fea0003800200 */
.L_x_174:
[----:B------:R-:W-:Y:S01]  /*12f70*/  IMAD R0, R122, 0x8, R93 ;  /* 0x000000087a007824 */ /* 0x000fe200078e025d */
[----:B------:R-:W-:-:S04]  /*12f80*/  DEPBAR.LE SB0, 0x0 ;  /* 0x000080000000791a */ /* 0x000fc80000000000 */
[----:B------:R-:W-:-:S04]  /*12f90*/  IADD3 R0, PT, PT, R0, 0x60, RZ ;  /* 0x0000006000007810 */ /* 0x000fc80007ffe0ff */
[----:B------:R-:W-:-:S04]  /*12fa0*/  PRMT R0, R85, 0x654, R0 ;  /* 0x0000065455007816 */ /* 0x000fc80000000000 */
[----:B------:R-:W-:Y:S01]  /*12fb0*/  SYNCS.ARRIVE.TRANS64.RED.A1T0 RZ, [R0+URZ], RZ ;  /* 0x000000ff00ff79a7 */ /* 0x000fe200081004ff */
[----:B------:R-:W-:Y:S05]  /*12fc0*/  EXIT ;  /* 0x000000000000794d */ /* 0x000fea0003800000 */
.L_x_24:
[----:B-1----:R1:W2:Y:S02]  /*12fd0*/  SYNCS.PHASECHK.TRANS64.TRYWAIT P0, [R30+URZ+0x20], R5 ;  /* 0x000020051e0075a7 */ /* 0x0022a400080011ff */
[----:B--2---:R-:W-:Y:S05]  /*12fe0*/  @!P0 NANOSLEEP.SYNCS 0x989680 ;  /* 0x009896800000895d */ /* 0x004fea0003900000 */
[----:B------:R-:W2:Y:S02]  /*12ff0*/  @!P0 SYNCS.PHASECHK.TRANS64 P0, [R30+URZ+0x20], R5 ;  /* 0x000020051e0085a7 */ /* 0x000ea400080010ff */
[----:B--2---:R-:W-:Y:S05]  /*13000*/  @!P0 BRA `(.L_x_24) ;  /* 0xfffffffc00f08947 */ /* 0x004fea000383ffff */
[----:B------:R-:W-:Y:S05]  /*13010*/  BRA `(.L_x_23) ;  /* 0xffffff0400c87947 */ /* 0x000fea000383ffff */
.L_x_31:
[----:B-1----:R1:W2:Y:S02]  /*13020*/  SYNCS.PHASECHK.TRANS64.TRYWAIT P0, [R27+URZ+0x20], R2 ;  /* 0x000020021b0075a7 */ /* 0x0022a400080011ff */
[----:B--2---:R-:W-:Y:S05]  /*13030*/  @!P0 NANOSLEEP.SYNCS 0x989680 ;  /* 0x009896800000895d */ /* 0x004fea0003900000 */
[----:B------:R-:W2:Y:S02]  /*13040*/  @!P0 SYNCS.PHASECHK.TRANS64 P0, [R27+URZ+0x20], R2 ;  /* 0x000020021b0085a7 */ /* 0x000ea400080010ff */
[----:B--2---:R-:W-:Y:S05]  /*13050*/  @!P0 BRA `(.L_x_31) ;  /* 0xfffffffc00f08947 */ /* 0x004fea000383ffff */
[----:B------:R-:W-:Y:S05]  /*13060*/  BRA `(.L_x_30) ;  /* 0xffffff44001c7947 */ /* 0x000fea000383ffff */
.L_x_36:
[----:B---3--:R3:W1:Y:S02]  /*13070*/  SYNCS.PHASECHK.TRANS64.TRYWAIT P0, [R4+URZ+0x90], R3 ;  /* 0x00009003040075a7 */ /* 0x00866400080011ff */
[----:B-1----:R-:W-:Y:S05]  /*13080*/  @!P0 NANOSLEEP.SYNCS 0x989680 ;  /* 0x009896800000895d */ /* 0x002fea0003900000 */
[----:B------:R-:W1:Y:S02]  /*13090*/  @!P0 SYNCS.PHASECHK.TRANS64 P0, [R4+URZ+0x90], R3 ;  /* 0x00009003040085a7 */ /* 0x000e6400080010ff */
[----:B-1----:R-:W-:Y:S05]  /*130a0*/  @!P0 BRA `(.L_x_36) ;  /* 0xfffffffc00f08947 */ /* 0x002fea000383ffff */
[----:B------:R-:W-:Y:S05]  /*130b0*/  BRA `(.L_x_178) ;  /* 0xffffff6000cc7947 */ /* 0x000fea000383ffff */
.L_x_40:
[----:B-1----:R1:W2:Y:S02]  /*130c0*/  SYNCS.PHASECHK.TRANS64.TRYWAIT P0, [R3+URZ], R0 ;  /* 0x00000000030075a7 */ /* 0x0022a400080011ff */
[----:B--2---:R-:W-:Y:S05]  /*130d0*/  @!P0 NANOSLEEP.SYNCS 0x989680 ;  /* 0x009896800000895d */ /* 0x004fea0003900000 */
[----:B------:R-:W2:Y:S02]  /*130e0*/  @!P0 SYNCS.PHASECHK.TRANS64 P0, [R3+URZ], R0 ;  /* 0x00000000030085a7 */ /* 0x000ea400080010ff */
[----:B--2---:R-:W-:Y:S05]  /*130f0*/  @!P0 BRA `(.L_x_40) ;  /* 0xfffffffc00f08947 */ /* 0x004fea000383ffff */
[----:B------:R-:W-:Y:S05]  /*13100*/  BRA `(.L_x_179) ;  /* 0xffffff6800407947 */ /* 0x000fea000383ffff */
.L_x_41:
[----:B-1----:R1:W2:Y:S02]  /*13110*/  SYNCS.PHASECHK.TRANS64.TRYWAIT P0, [R2+URZ], R7 ;  /* 0x00000007020075a7 */ /* 0x0022a400080011ff */
[----:B--2---:R-:W-:Y:S05]  /*13120*/  @!P0 NANOSLEEP.SYNCS 0x989680 ;  /* 0x009896800000895d */ /* 0x004fea0003900000 */
[----:B------:R-:W2:Y:S02]  /*13130*/  @!P0 SYNCS.PHASECHK.TRANS64 P0, [R2+URZ], R7 ;  /* 0x00000007020085a7 */ /* 0x000ea400080010ff */
[----:B--2---:R-:W-:Y:S05]  /*13140*/  @!P0 BRA `(.L_x_41) ;  /* 0xfffffffc00f08947 */ /* 0x004fea000383ffff */
[----:B------:R-:W-:Y:S05]  /*13150*/  BRA `(.L_x_180) ;  /* 0xffffff6800507947 */ /* 0x000fea000383ffff */
.L_x_42:
[----:B-1----:R1:W2:Y:S02]  /*13160*/  SYNCS.PHASECHK.TRANS64.TRYWAIT P0, [R0+URZ], R5 ;  /* 0x00000005000075a7 */ /* 0x0022a400080011ff */
[----:B--2---:R-:W-:Y:S05]  /*13170*/  @!P0 NANOSLEEP.SYNCS 0x989680 ;  /* 0x009896800000895d */ /* 0x004fea0003900000 */
[----:B------:R-:W2:Y:S02]  /*13180*/  @!P0 SYNCS.PHASECHK.TRANS64 P0, [R0+URZ], R5 ;  /* 0x00000005000085a7 */ /* 0x000ea400080010ff */
[----:B--2---:R-:W-:Y:S05]  /*13190*/  @!P0 BRA `(.L_x_42) ;  /* 0xfffffffc00f08947 */ /* 0x004fea000383ffff */
[----:B------:R-:W-:Y:S05]  /*131a0*/  BRA `(.L_x_181) ;  /* 0xffffff6800587947 */ /* 0x000fea000383ffff */
.L_x_45:
[----:B-1----:R1:W2:Y:S02]  /*131b0*/  SYNCS.PHASECHK.TRANS64.TRYWAIT P1, [R0+URZ+0x98], R7 ;  /* 0x00009807000075a7 */ /* 0x0022a400080211ff */
[----:B--2---:R-:W-:Y:S05]  /*131c0*/  @!P1 NANOSLEEP.SYNCS 0x989680 ;  /* 0x009896800000995d */ /* 0x004fea0003900000 */
[----:B------:R-:W2:Y:S02]  /*131d0*/  @!P1 SYNCS.PHASECHK.TRANS64 P1, [R0+URZ+0x98], R7 ;  /* 0x00009807000095a7 */ /* 0x000ea400080210ff */
[----:B--2---:R-:W-:Y:S05]  /*131e0*/  @!P1 BRA `(.L_x_45) ;  /* 0xfffffffc00f09947 */ /* 0x004fea000383ffff */
[----:B------:R-:W-:Y:S05]  /*131f0*/  BRA `(.L_x_182) ;  /* 0xffffff6800b07947 */ /* 0x000fea000383ffff */
.L_x_46:
[----:B-1----:R1:W2:Y:S02]  /*13200*/  SYNCS.PHASECHK.TRANS64.TRYWAIT P1, [R0+URZ+0x90], R7 ;  /* 0x00009007000075a7 */ /* 0x0022a400080211ff */
[----:B--2---:R-:W-:Y:S05]  /*13210*/  @!P1 NANOSLEEP.SYNCS 0x989680 ;  /* 0x009896800000995d */ /* 0x004fea0003900000 */
[----:B------:R-:W2:Y:S02]  /*13220*/  @!P1 SYNCS.PHASECHK.TRANS64 P1, [R0+URZ+0x90], R7 ;  /* 0x00009007000095a7 */ /* 0x000ea400080210ff */
[----:B--2---:R-:W-:Y:S05]  /*13230*/  @!P1 BRA `(.L_x_46) ;  /* 0xfffffffc00f09947 */ /* 0x004fea000383ffff */
[----:B------:R-:W-:Y:S05]  /*13240*/  BRA `(.L_x_183) ;  /* 0xffffff6800bc7947 */ /* 0x000fea000383ffff */
.L_x_56:
[----:B-1----:R1:W2:Y:S02]  /*13250*/  SYNCS.PHASECHK.TRANS64.TRYWAIT P1, [R0+URZ+0x8], R3 ;  /* 0x00000803000075a7 */ /* 0x0022a400080211ff */
[----:B--2---:R-:W-:Y:S05]  /*13260*/  @!P1 NANOSLEEP.SYNCS 0x989680 ;  /* 0x009896800000995d */ /* 0x004fea0003900000 */
[----:B------:R-:W2:Y:S02]  /*13270*/  @!P1 SYNCS.PHASECHK.TRANS64 P1, [R0+URZ+0x8], R3 ;  /* 0x00000803000095a7 */ /* 0x000ea400080210ff */
[----:B--2---:R-:W-:Y:S05]  /*13280*/  @!P1 BRA `(.L_x_56) ;  /* 0xfffffffc00f09947 */ /* 0x004fea000383ffff */
[----:B------:R-:W-:Y:S05]  /*13290*/  BRA `(.L_x_55) ;  /* 0xffffff6c00807947 */ /* 0x000fea000383ffff */
.L_x_58:
[----:B------:R-:W-:Y:S01]  /*132a0*/  BSSY B0, `(.L_x_184) ;  /* 0x0000006000007945 */ /* 0x000fe20003800000 */
[----:B-1----:R-:W-:-:S07]  /*132b0*/  MOV R15, 0xffffffff ;  /* 0xffffffff000f7802 */ /* 0x002fce0000000f00 */
[----:B-----5:R-:W-:Y:S05]  /*132c0*/  WARPSYNC.COLLECTIVE R15, `(.L_x_185) ;  /* 0x000000000f0c7348 */ /* 0x020fea0003c00000 */
[----:B------:R-:W-:Y:S02]  /*132d0*/  ELECT P6, UR79, PT ;  /* 0x00000000004f782f */ /* 0x000fe400038c0000 */
[----:B------:R-:W-:Y:S01]  /*132e0*/  MOV R14, UR79 ;  /* 0x0000004f000e7c02 */ /* 0x000fe20008000f00 */
[----:B-----5:R-:W-:Y:S10]  /*132f0*/  ENDCOLLECTIVE ;  /* 0x000000000000791b */ /* 0x020ff40003800000 */
.L_x_185:
[----:B------:R-:W-:Y:S05]  /*13300*/  BSYNC B0 ;  /* 0x0000000000007941 */ /* 0x000fea0003800000 */
.L_x_184:
[----:B------:R-:W-:Y:S05]  /*13310*/  BRA `(.L_x_186) ;  /* 0xffffff6c00a87947 */ /* 0x000fea000383ffff */
.L_x_60:
[----:B-1----:R1:W2:Y:S02]  /*13320*/  SYNCS.PHASECHK.TRANS64.TRYWAIT P0, [R0+URZ+0x8], R3 ;  /* 0x00000803000075a7 */ /* 0x0022a400080011ff */
[----:B--2---:R-:W-:Y:S05]  /*13330*/  @!P0 NANOSLEEP.SYNCS 0x989680 ;  /* 0x009896800000895d */ /* 0x004fea0003900000 */
[----:B------:R-:W2:Y:S02]  /*13340*/  @!P0 SYNCS.PHASECHK.TRANS64 P0, [R0+URZ+0x8], R3 ;  /* 0x00000803000085a7 */ /* 0x000ea400080010ff */
[----:B--2---:R-:W-:Y:S05]  /*13350*/  @!P0 BRA `(.L_x_60) ;  /* 0xfffffffc00f08947 */ /* 0x004fea000383ffff */
[----:B------:R-:W-:Y:S05]  /*13360*/  BRA `(.L_x_59) ;  /* 0xffffff6c00b07947 */ /* 0x000fea000383ffff */
.L_x_61:
[----:B--2---:R2:W3:Y:S02]  /*13370*/  SYNCS.PHASECHK.TRANS64.TRYWAIT P0, [R0+URZ+0x90], R5 ;  /* 0x00009005000075a7 */ /* 0x0044e400080011ff */
[----:B---3--:R-:W-:Y:S05]  /*13380*/  @!P0 NANOSLEEP.SYNCS 0x989680 ;  /* 0x009896800000895d */ /* 0x008fea0003900000 */
[----:B------:R-:W3:Y:S02]  /*13390*/  @!P0 SYNCS.PHASECHK.TRANS64 P0, [R0+URZ+0x90], R5 ;  /* 0x00009005000085a7 */ /* 0x000ee400080010ff */
[----:B---3--:R-:W-:Y:S05]  /*133a0*/  @!P0 BRA `(.L_x_61) ;  /* 0xfffffffc00f08947 */ /* 0x008fea000383ffff */
[----:B------:R-:W-:Y:S05]  /*133b0*/  BRA `(.L_x_187) ;  /* 0xffffff7000bc7947 */ /* 0x000fea000383ffff */
.L_x_63:
[----:B-1----:R1:W2:Y:S02]  /*133c0*/  SYNCS.PHASECHK.TRANS64.TRYWAIT P1, [R20+URZ+0xb0], R5 ;  /* 0x0000b005140075a7 */ /* 0x0022a400080211ff */
[----:B--2---:R-:W-:Y:S05]  /*133d0*/  @!P1 NANOSLEEP.SYNCS 0x989680 ;  /* 0x009896800000995d */ /* 0x004fea0003900000 */
[----:B------:R-:W2:Y:S02]  /*133e0*/  @!P1 SYNCS.PHASECHK.TRANS64 P1, [R20+URZ+0xb0], R5 ;  /* 0x0000b005140095a7 */ /* 0x000ea400080210ff */
[----:B--2---:R-:W-:Y:S05]  /*133f0*/  @!P1 BRA `(.L_x_63) ;  /* 0xfffffffc00f09947 */ /* 0x004fea000383ffff */
[----:B------:R-:W-:Y:S05]  /*13400*/  BRA `(.L_x_62) ;  /* 0xffffff7000ec7947 */ /* 0x000fea000383ffff */
.L_x_67:
[----:B-1----:R1:W2:Y:S02]  /*13410*/  SYNCS.PHASECHK.TRANS64.TRYWAIT P2, [R18+URZ], R5 ;  /* 0x00000005120075a7 */ /* 0x0022a400080411ff */
[----:B--2---:R-:W-:Y:S05]  /*13420*/  @!P2 NANOSLEEP.SYNCS 0x989680 ;  /* 0x009896800000a95d */ /* 0x004fea0003900000 */
[----:B------:R-:W2:Y:S02]  /*13430*/  @!P2 SYNCS.PHASECHK.TRANS64 P2, [R18+URZ], R5 ;  /* 0x000000051200a5a7 */ /* 0x000ea400080410ff */
[----:B--2---:R-:W-:Y:S05]  /*13440*/  @!P2 BRA `(.L_x_67) ;  /* 0xfffffffc00f0a947 */ /* 0x004fea000383ffff */
[----:B------:R-:W-:Y:S05]  /*13450*/  BRA `(.L_x_66) ;  /* 0xffffff74002c7947 */ /* 0x000fea000383ffff */
.L_x_71:
[----:B-1----:R1:W3:Y:S02]  /*13460*/  SYNCS.PHASECHK.TRANS64.TRYWAIT P1, [R4+URZ], R5 ;  /* 0x00000005040075a7 */ /* 0x0022e400080211ff */
[----:B---3--:R-:W-:Y:S05]  /*13470*/  @!P1 NANOSLEEP.SYNCS 0x989680 ;  /* 0x009896800000995d */ /* 0x008fea0003900000 */
[----:B------:R-:W3:Y:S02]  /*13480*/  @!P1 SYNCS.PHASECHK.TRANS64 P1, [R4+URZ], R5 ;  /* 0x00000005040095a7 */ /* 0x000ee400080210ff */
[----:B---3--:R-:W-:Y:S05]  /*13490*/  @!P1 BRA `(.L_x_71) ;  /* 0xfffffffc00f09947 */ /* 0x008fea000383ffff */
[----:B------:R-:W-:Y:S05]  /*134a0*/  BRA `(.L_x_188) ;  /* 0xffffff7c00b47947 */ /* 0x000fea000383ffff */
.L_x_74:
[----:B------:R1:W1:Y:S02]  /*134b0*/  SYNCS.PHASECHK.TRANS64.TRYWAIT P1, [R0+URZ+0xc0], R7 ;  /* 0x0000c007000075a7 */ /* 0x00026400080211ff */
[----:B-1----:R-:W-:Y:S05]  /*134c0*/  @!P1 NANOSLEEP.SYNCS 0x989680 ;  /* 0x009896800000995d */ /* 0x002fea0003900000 */
[----:B------:R-:W1:Y:S02]  /*134d0*/  @!P1 SYNCS.PHASECHK.TRANS64 P1, [R0+URZ+0xc0], R7 ;  /* 0x0000c007000095a7 */ /* 0x000e6400080210ff */
[----:B-1----:R-:W-:Y:S05]  /*134e0*/  @!P1 BRA `(.L_x_74) ;  /* 0xfffffffc00f09947 */ /* 0x002fea000383ffff */
[----:B------:R-:W-:Y:S05]  /*134f0*/  BRA `(.L_x_189) ;  /* 0xffffff7c00e47947 */ /* 0x000fea000383ffff */
.L_x_79:
[----:B--2---:R2:W3:Y:S02]  /*13500*/  SYNCS.PHASECHK.TRANS64.TRYWAIT P0, [R27+URZ+0x90], R0 ;  /* 0x000090001b0075a7 */ /* 0x0044e400080011ff */
[----:B---3--:R-:W-:Y:S05]  /*13510*/  @!P0 NANOSLEEP.SYNCS 0x989680 ;  /* 0x009896800000895d */ /* 0x008fea0003900000 */
[----:B------:R-:W3:Y:S02]  /*13520*/  @!P0 SYNCS.PHASECHK.TRANS64 P0, [R27+URZ+0x90], R0 ;  /* 0x000090001b0085a7 */ /* 0x000ee400080010ff */
[----:B---3--:R-:W-:Y:S05]  /*13530*/  @!P0 BRA `(.L_x_79) ;  /* 0xfffffffc00f08947 */ /* 0x008fea000383ffff */
[----:B------:R-:W-:Y:S05]  /*13540*/  BRA `(.L_x_190) ;  /* 0xffffff8400187947 */ /* 0x000fea000383ffff */
.L_x_82:
[----:B--2---:R2:W3:Y:S02]  /*13550*/  SYNCS.PHASECHK.TRANS64.TRYWAIT P0, [R27+URZ+0x88], R0 ;  /* 0x000088001b0075a7 */ /* 0x0044e400080011ff */
[----:B---3--:R-:W-:Y:S05]  /*13560*/  @!P0 NANOSLEEP.SYNCS 0x989680 ;  /* 0x009896800000895d */ /* 0x008fea0003900000 */
[----:B------:R-:W3:Y:S02]  /*13570*/  @!P0 SYNCS.PHASECHK.TRANS64 P0, [R27+URZ+0x88], R0 ;  /* 0x000088001b0085a7 */ /* 0x000ee400080010ff */
[----:B---3--:R-:W-:Y:S05]  /*13580*/  @!P0 BRA `(.L_x_82) ;  /* 0xfffffffc00f08947 */ /* 0x008fea000383ffff */
[----:B------:R-:W-:Y:S05]  /*13590*/  BRA `(.L_x_81) ;  /* 0xffffff8400fc7947 */ /* 0x000fea000383ffff */
.L_x_85:
[----:B-1----:R1:W2:Y:S02]  /*135a0*/  SYNCS.PHASECHK.TRANS64.TRYWAIT P0, [R27+URZ+0x60], R46 ;  /* 0x0000602e1b0075a7 */ /* 0x0022a400080011ff */
[----:B--2---:R-:W-:Y:S05]  /*135b0*/  @!P0 NANOSLEEP.SYNCS 0x989680 ;  /* 0x009896800000895d */ /* 0x004fea0003900000 */
[----:B------:R-:W2:Y:S02]  /*135c0*/  @!P0 SYNCS.PHASECHK.TRANS64 P0, [R27+URZ+0x60], R46 ;  /* 0x0000602e1b0085a7 */ /* 0x000ea400080010ff */
[----:B--2---:R-:W-:Y:S05]  /*135d0*/  @!P0 BRA `(.L_x_85) ;  /* 0xfffffffc00f08947 */ /* 0x004fea000383ffff */
[----:B------:R-:W-:Y:S05]  /*135e0*/  BRA `(.L_x_191) ;  /* 0xffffff8800e07947 */ /* 0x000fea000383ffff */
.L_x_86:
[----:B--2---:R2:W3:Y:S02]  /*135f0*/  SYNCS.PHASECHK.TRANS64.TRYWAIT P0, [R27+URZ+0x68], R46 ;  /* 0x0000682e1b0075a7 */ /* 0x0044e400080011ff */
[----:B---3--:R-:W-:Y:S05]  /*13600*/  @!P0 NANOSLEEP.SYNCS 0x989680 ;  /* 0x009896800000895d */ /* 0x008fea0003900000 */
[----:B------:R-:W3:Y:S02]  /*13610*/  @!P0 SYNCS.PHASECHK.TRANS64 P0, [R27+URZ+0x68], R46 ;  /* 0x0000682e1b0085a7 */ /* 0x000ee400080010ff */
[----:B---3--:R-:W-:Y:S05]  /*13620*/  @!P0 BRA `(.L_x_86) ;  /* 0xfffffffc00f08947 */ /* 0x008fea000383ffff */
[----:B------:R-:W-:Y:S05]  /*13630*/  BRA `(.L_x_192) ;  /* 0xffffff8c00387947 */ /* 0x000fea000383ffff */
.L_x_87:
[----:B---3--:R3:W4:Y:S02]  /*13640*/  SYNCS.PHASECHK.TRANS64.TRYWAIT P0, [R27+URZ+0x70], R46 ;  /* 0x0000702e1b0075a7 */ /* 0x00872400080011ff */
[----:B----4-:R-:W-:Y:S05]  /*13650*/  @!P0 NANOSLEEP.SYNCS 0x989680 ;  /* 0x009896800000895d */ /* 0x010fea0003900000 */
[----:B------:R-:W4:Y:S02]  /*13660*/  @!P0 SYNCS.PHASECHK.TRANS64 P0, [R27+URZ+0x70], R46 ;  /* 0x0000702e1b0085a7 */ /* 0x000f2400080010ff */
[----:B----4-:R-:W-:Y:S05]  /*13670*/  @!P0 BRA `(.L_x_87) ;  /* 0xfffffffc00f08947 */ /* 0x010fea000383ffff */
[----:B------:R-:W-:Y:S05]  /*13680*/  BRA `(.L_x_193) ;  /* 0xffffff8c00a07947 */ /* 0x000fea000383ffff */
.L_x_88:
[----:B-1----:R1:W4:Y:S02]  /*13690*/  SYNCS.PHASECHK.TRANS64.TRYWAIT P0, [R27+URZ+0x78], R46 ;  /* 0x0000782e1b0075a7 */ /* 0x00232400080011ff */
[----:B----4-:R-:W-:Y:S05]  /*136a0*/  @!P0 NANOSLEEP.SYNCS 0x989680 ;  /* 0x009896800000895d */ /* 0x010fea0003900000 */
[----:B------:R-:W4:Y:S02]  /*136b0*/  @!P0 SYNCS.PHASECHK.TRANS64 P0, [R27+URZ+0x78], R46 ;  /* 0x0000782e1b0085a7 */ /* 0x000f2400080010ff */
[----:B----4-:R-:W-:Y:S05]  /*136c0*/  @!P0 BRA `(.L_x_88) ;  /* 0xfffffffc00f08947 */ /* 0x010fea000383ffff */
[----:B------:R-:W-:Y:S05]  /*136d0*/  BRA `(.L_x_194) ;  /* 0xffffff9000087947 */ /* 0x000fea000383ffff */
.L_x_89:
[----:B-1----:R1:W4:Y:S02]  /*136e0*/  SYNCS.PHASECHK.TRANS64.TRYWAIT P0, [R27+URZ+0x60], R16 ;  /* 0x000060101b0075a7 */ /* 0x00232400080011ff */
[----:B----4-:R-:W-:Y:S05]  /*136f0*/  @!P0 NANOSLEEP.SYNCS 0x989680 ;  /* 0x009896800000895d */ /* 0x010fea0003900000 */
[----:B------:R-:W4:Y:S02]  /*13700*/  @!P0 SYNCS.PHASECHK.TRANS64 P0, [R27+URZ+0x60], R16 ;  /* 0x000060101b0085a7 */ /* 0x000f2400080010ff */
[----:B----4-:R-:W-:Y:S05]  /*13710*/  @!P0 BRA `(.L_x_89) ;  /* 0xfffffffc00f08947 */ /* 0x010fea000383ffff */
[----:B------:R-:W-:Y:S05]  /*13720*/  BRA `(.L_x_195) ;  /* 0xffffff9000747947 */ /* 0x000fea000383ffff */
.L_x_90:
[----:B-1----:R1:W4:Y:S02]  /*13730*/  SYNCS.PHASECHK.TRANS64.TRYWAIT P0, [R27+URZ+0x68], R16 ;  /* 0x000068101b0075a7 */ /* 0x00232400080011ff */
[----:B----4-:R-:W-:Y:S05]  /*13740*/  @!P0 NANOSLEEP.SYNCS 0x989680 ;  /* 0x009896800000895d */ /* 0x010fea0003900000 */
[----:B------:R-:W4:Y:S02]  /*13750*/  @!P0 SYNCS.PHASECHK.TRANS64 P0, [R27+URZ+0x68], R16 ;  /* 0x000068101b0085a7 */ /* 0x000f2400080010ff */
[----:B----4-:R-:W-:Y:S05]  /*13760*/  @!P0 BRA `(.L_x_90) ;  /* 0xfffffffc00f08947 */ /* 0x010fea000383ffff */
[----:B------:R-:W-:Y:S05]  /*13770*/  BRA `(.L_x_196) ;  /* 0xffffff9000c87947 */ /* 0x000fea000383ffff */
.L_x_91:
[----:B----4-:R4:W1:Y:S02]  /*13780*/  SYNCS.PHASECHK.TRANS64.TRYWAIT P0, [R27+URZ+0x70], R16 ;  /* 0x000070101b0075a7 */ /* 0x01086400080011ff */
[----:B-1----:R-:W-:Y:S05]  /*13790*/  @!P0 NANOSLEEP.SYNCS 0x989680 ;  /* 0x009896800000895d */ /* 0x002fea0003900000 */
[----:B------:R-:W1:Y:S02]  /*137a0*/  @!P0 SYNCS.PHASECHK.TRANS64 P0, [R27+URZ+0x70], R16 ;  /* 0x000070101b0085a7 */ /* 0x000e6400080010ff */
[----:B-1----:R-:W-:Y:S05]  /*137b0*/  @!P0 BRA `(.L_x_91) ;  /* 0xfffffffc00f08947 */ /* 0x002fea000383ffff */
[----:B------:R-:W-:Y:S05]  /*137c0*/  BRA `(.L_x_197) ;  /* 0xffffff9400207947 */ /* 0x000fea000383ffff */
.L_x_92:
[----:B-1----:R1:W2:Y:S02]  /*137d0*/  SYNCS.PHASECHK.TRANS64.TRYWAIT P0, [R27+URZ+0x78], R16 ;  /* 0x000078101b0075a7 */ /* 0x0022a400080011ff */
[----:B--2---:R-:W-:Y:S05]  /*137e0*/  @!P0 NANOSLEEP.SYNCS 0x989680 ;  /* 0x009896800000895d */ /* 0x004fea0003900000 */
[----:B------:R-:W2:Y:S02]  /*137f0*/  @!P0 SYNCS.PHASECHK.TRANS64 P0, [R27+URZ+0x78], R16 ;  /* 0x000078101b0085a7 */ /* 0x000ea400080010ff */
[----:B--2---:R-:W-:Y:S05]  /*13800*/  @!P0 BRA `(.L_x_92) ;  /* 0xfffffffc00f08947 */ /* 0x004fea000383ffff */
[----:B------:R-:W-:Y:S05]  /*13810*/  BRA `(.L_x_198) ;  /* 0xffffff9400ac7947 */ /* 0x000fea000383ffff */
.L_x_94:
[----:B-1----:R1:W2:Y:S02]  /*13820*/  SYNCS.PHASECHK.TRANS64.TRYWAIT P0, [R27+URZ+0x60], R46 ;  /* 0x0000602e1b0075a7 */ /* 0x0022a400080011ff */
[----:B--2---:R-:W-:Y:S05]  /*13830*/  @!P0 NANOSLEEP.SYNCS 0x989680 ;  /* 0x009896800000895d */ /* 0x004fea0003900000 */
[----:B------:R-:W2:Y:S02]  /*13840*/  @!P0 SYNCS.PHASECHK.TRANS64 P0, [R27+URZ+0x60], R46 ;  /* 0x0000602e1b0085a7 */ /* 0x000ea400080010ff */
[----:B--2---:R-:W-:Y:S05]  /*13850*/  @!P0 BRA `(.L_x_94) ;  /* 0xfffffffc00f08947 */ /* 0x004fea000383ffff */
[----:B------:R-:W-:Y:S05]  /*13860*/  BRA `(.L_x_199) ;  /* 0xffffff9800147947 */ /* 0x000fea000383ffff */
.L_x_95:
[----:B--2---:R2:W3:Y:S02]  /*13870*/  SYNCS.PHASECHK.TRANS64.TRYWAIT P0, [R27+URZ+0x68], R46 ;  /* 0x0000682e1b0075a7 */ /* 0x0044e400080011ff */
[----:B---3--:R-:W-:Y:S05]  /*13880*/  @!P0 NANOSLEEP.SYNCS 0x989680 ;  /* 0x009896800000895d */ /* 0x008fea0003900000 */
[----:B------:R-:W3:Y:S02]  /*13890*/  @!P0 SYNCS.PHASECHK.TRANS64 P0, [R27+URZ+0x68], R46 ;  /* 0x0000682e1b0085a7 */ /* 0x000ee400080010ff */
[----:B---3--:R-:W-:Y:S05]  /*138a0*/  @!P0 BRA `(.L_x_95) ;  /* 0xfffffffc00f08947 */ /* 0x008fea000383ffff */
[----:B------:R-:W-:Y:S05]  /*138b0*/  BRA `(.L_x_200) ;  /* 0xffffff9800087947 */ /* 0x000fea000383ffff */
.L_x_96:
[----:B---3--:R3:W4:Y:S02]  /*138c0*/  SYNCS.PHASECHK.TRANS64.TRYWAIT P0, [R27+URZ+0x70], R46 ;  /* 0x0000702e1b0075a7 */ /* 0x00872400080011ff */
[----:B----4-:R-:W-:Y:S05]  /*138d0*/  @!P0 NANOSLEEP.SYNCS 0x989680 ;  /* 0x009896800000895d */ /* 0x010fea0003900000 */
[----:B------:R-:W4:Y:S02]  /*138e0*/  @!P0 SYNCS.PHASECHK.TRANS64 P0, [R27+URZ+0x70], R46 ;  /* 0x0000702e1b0085a7 */ /* 0x000f2400080010ff */
[----:B----4-:R-:W-:Y:S05]  /*138f0*/  @!P0 BRA `(.L_x_96) ;  /* 0xfffffffc00f08947 */ /* 0x010fea000383ffff */
[----:B------:R-:W-:Y:S05]  /*13900*/  BRA `(.L_x_201) ;  /* 0xffffff9800007947 */ /* 0x000fea000383ffff */
.L_x_98:
[----:B-1----:R1:W2:Y:S02]  /*13910*/  SYNCS.PHASECHK.TRANS64.TRYWAIT P0, [R93+URZ+0x90], R4 ;  /* 0x000090045d0075a7 */ /* 0x0022a400080011ff */
[----:B--2---:R-:W-:Y:S05]  /*13920*/  @!P0 NANOSLEEP.SYNCS 0x989680 ;  /* 0x009896800000895d */ /* 0x004fea0003900000 */
[----:B------:R-:W2:Y:S02]  /*13930*/  @!P0 SYNCS.PHASECHK.TRANS64 P0, [R93+URZ+0x90], R4 ;  /* 0x000090045d0085a7 */ /* 0x000ea400080010ff */
[----:B--2---:R-:W-:Y:S05]  /*13940*/  @!P0 BRA `(.L_x_98) ;  /* 0xfffffffc00f08947 */ /* 0x004fea000383ffff */
[----:B------:R-:W-:Y:S05]  /*13950*/  BRA `(.L_x_202) ;  /* 0xffffff9800d47947 */ /* 0x000fea000383ffff */
.L_x_109:
[----:B-1----:R1:W2:Y:S02]  /*13960*/  SYNCS.PHASECHK.TRANS64.TRYWAIT P1, [R93+URZ+0x40], R2 ;  /* 0x000040025d0075a7 */ /* 0x0022a400080211ff */
[----:B--2---:R-:W-:Y:S05]  /*13970*/  @!P1 NANOSLEEP.SYNCS 0x989680 ;  /* 0x009896800000995d */ /* 0x004fea0003900000 */
[----:B------:R-:W2:Y:S02]  /*13980*/  @!P1 SYNCS.PHASECHK.TRANS64 P1, [R93+URZ+0x40], R2 ;  /* 0x000040025d0095a7 */ /* 0x000ea400080210ff */
[----:B--2---:R-:W-:Y:S05]  /*13990*/  @!P1 BRA `(.L_x_109) ;  /* 0xfffffffc00f09947 */ /* 0x004fea000383ffff */
[----:B------:R-:W-:Y:S05]  /*139a0*/  BRA `(.L_x_108) ;  /* 0xffffffa400fc7947 */ /* 0x000fea000383ffff */
.L_x_111:
[----:B----4-:R4:W1:Y:S02]  /*139b0*/  SYNCS.PHASECHK.TRANS64.TRYWAIT P0, [R117+URZ+0xa0], R0 ;  /* 0x0000a000750075a7 */ /* 0x01086400080011ff */
[----:B-1----:R-:W-:Y:S05]  /*139c0*/  @!P0 NANOSLEEP.SYNCS 0x989680 ;  /* 0x009896800000895d */ /* 0x002fea0003900000 */
[----:B------:R-:W1:Y:S02]  /*139d0*/  @!P0 SYNCS.PHASECHK.TRANS64 P0, [R117+URZ+0xa0], R0 ;  /* 0x0000a000750085a7 */ /* 0x000e6400080010ff */
[----:B-1----:R-:W-:Y:S05]  /*139e0*/  @!P0 BRA `(.L_x_111) ;  /* 0xfffffffc00f08947 */ /* 0x002fea000383ffff */
[----:B------:R-:W-:Y:S05]  /*139f0*/  BRA `(.L_x_110) ;  /* 0xffffffa800247947 */ /* 0x000fea000383ffff */
.L_x_120:
[----:B-1----:R1:W4:Y:S02]  /*13a00*/  SYNCS.PHASECHK.TRANS64.TRYWAIT P0, [R121+URZ+0x40], R0 ;  /* 0x00004000790075a7 */ /* 0x00232400080011ff */
[----:B----4-:R-:W-:Y:S05]  /*13a10*/  @!P0 NANOSLEEP.SYNCS 0x989680 ;  /* 0x009896800000895d */ /* 0x010fea0003900000 */
[----:B------:R-:W4:Y:S02]  /*13a20*/  @!P0 SYNCS.PHASECHK.TRANS64 P0, [R121+URZ+0x40], R0 ;  /* 0x00004000790085a7 */ /* 0x000f2400080010ff */
[----:B----4-:R-:W-:Y:S05]  /*13a30*/  @!P0 BRA `(.L_x_120) ;  /* 0xfffffffc00f08947 */ /* 0x010fea000383ffff */
[----:B------:R-:W-:Y:S05]  /*13a40*/  BRA `(.L_x_119) ;  /* 0xffffffb0003c7947 */ /* 0x000fea000383ffff */
.L_x_128:
[----:B-1----:R1:W4:Y:S02]  /*13a50*/  SYNCS.PHASECHK.TRANS64.TRYWAIT P0, [R121+URZ+0x40], R6 ;  /* 0x00004006790075a7 */ /* 0x00232400080011ff */
[----:B----4-:R-:W-:Y:S05]  /*13a60*/  @!P0 NANOSLEEP.SYNCS 0x989680 ;  /* 0x009896800000895d */ /* 0x010fea0003900000 */
[----:B------:R-:W4:Y:S02]  /*13a70*/  @!P0 SYNCS.PHASECHK.TRANS64 P0, [R121+URZ+0x40], R6 ;  /* 0x00004006790085a7 */ /* 0x000f2400080010ff */
[----:B----4-:R-:W-:Y:S05]  /*13a80*/  @!P0 BRA `(.L_x_128) ;  /* 0xfffffffc00f08947 */ /* 0x010fea000383ffff */
[----:B------:R-:W-:Y:S05]  /*13a90*/  BRA `(.L_x_127) ;  /* 0xffffffb800807947 */ /* 0x000fea000383ffff */
.L_x_136:
[----:B-1----:R1:W4:Y:S02]  /*13aa0*/  SYNCS.PHASECHK.TRANS64.TRYWAIT P0, [R123+URZ+0x40], R6 ;  /* 0x000040067b0075a7 */ /* 0x00232400080011ff */
[----:B----4-:R-:W-:Y:S05]  /*13ab0*/  @!P0 NANOSLEEP.SYNCS 0x989680 ;  /* 0x009896800000895d */ /* 0x010fea0003900000 */
[----:B------:R-:W4:Y:S02]  /*13ac0*/  @!P0 SYNCS.PHASECHK.TRANS64 P0, [R123+URZ+0x40], R6 ;  /* 0x000040067b0085a7 */ /* 0x000f2400080010ff */
[----:B----4-:R-:W-:Y:S05]  /*13ad0*/  @!P0 BRA `(.L_x_136) ;  /* 0xfffffffc00f08947 */ /* 0x010fea000383ffff */
[----:B------:R-:W-:Y:S05]  /*13ae0*/  BRA `(.L_x_135) ;  /* 0xffffffc000c87947 */ /* 0x000fea000383ffff */
.L_x_144:
[----:B-1----:R1:W4:Y:S02]  /*13af0*/  SYNCS.PHASECHK.TRANS64.TRYWAIT P0, [R123+URZ+0x40], R6 ;  /* 0x000040067b0075a7 */ /* 0x00232400080011ff */
[----:B----4-:R-:W-:Y:S05]  /*13b00*/  @!P0 NANOSLEEP.SYNCS 0x989680 ;  /* 0x009896800000895d */ /* 0x010fea0003900000 */
[----:B------:R-:W4:Y:S02]  /*13b10*/  @!P0 SYNCS.PHASECHK.TRANS64 P0, [R123+URZ+0x40], R6 ;  /* 0x000040067b0085a7 */ /* 0x000f2400080010ff */
[----:B----4-:R-:W-:Y:S05]  /*13b20*/  @!P0 BRA `(.L_x_144) ;  /* 0xfffffffc00f08947 */ /* 0x010fea000383ffff */
[----:B------:R-:W-:Y:S05]  /*13b30*/  BRA `(.L_x_143) ;  /* 0xffffffcc001c7947 */ /* 0x000fea000383ffff */
.L_x_152:
[----:B-1----:R1:W3:Y:S02]  /*13b40*/  SYNCS.PHASECHK.TRANS64.TRYWAIT P0, [R123+URZ+0x40], R6 ;  /* 0x000040067b0075a7 */ /* 0x0022e400080011ff */
[----:B---3--:R-:W-:Y:S05]  /*13b50*/  @!P0 NANOSLEEP.SYNCS 0x989680 ;  /* 0x009896800000895d */ /* 0x008fea0003900000 */
[----:B------:R-:W3:Y:S02]  /*13b60*/  @!P0 SYNCS.PHASECHK.TRANS64 P0, [R123+URZ+0x40], R6 ;  /* 0x000040067b0085a7 */ /* 0x000ee400080010ff */
[----:B---3--:R-:W-:Y:S05]  /*13b70*/  @!P0 BRA `(.L_x_152) ;  /* 0xfffffffc00f08947 */ /* 0x008fea000383ffff */
[----:B------:R-:W-:Y:S05]  /*13b80*/  BRA `(.L_x_151) ;  /* 0xffffffd400747947 */ /* 0x000fea000383ffff */
.L_x_160:
[----:B-1----:R1:W3:Y:S02]  /*13b90*/  SYNCS.PHASECHK.TRANS64.TRYWAIT P0, [R123+URZ+0x40], R6 ;  /* 0x000040067b0075a7 */ /* 0x0022e400080011ff */
[----:B---3--:R-:W-:Y:S05]  /*13ba0*/  @!P0 NANOSLEEP.SYNCS 0x989680 ;  /* 0x009896800000895d */ /* 0x008fea0003900000 */
[----:B------:R-:W3:Y:S02]  /*13bb0*/  @!P0 SYNCS.PHASECHK.TRANS64 P0, [R123+URZ+0x40], R6 ;  /* 0x000040067b0085a7 */ /* 0x000ee400080010ff */
[----:B---3--:R-:W-:Y:S05]  /*13bc0*/  @!P0 BRA `(.L_x_160) ;  /* 0xfffffffc00f08947 */ /* 0x008fea000383ffff */
[----:B------:R-:W-:Y:S05]  /*13bd0*/  BRA `(.L_x_159) ;  /* 0xffffffdc00cc7947 */ /* 0x000fea000383ffff */
.L_x_168:
[----:B-1----:R1:W3:Y:S02]  /*13be0*/  SYNCS.PHASECHK.TRANS64.TRYWAIT P0, [R123+URZ+0x40], R4 ;  /* 0x000040047b0075a7 */ /* 0x0022e400080011ff */
[----:B---3--:R-:W-:Y:S05]  /*13bf0*/  @!P0 NANOSLEEP.SYNCS 0x989680 ;  /* 0x009896800000895d */ /* 0x008fea0003900000 */
[----:B------:R-:W3:Y:S02]  /*13c00*/  @!P0 SYNCS.PHASECHK.TRANS64 P0, [R123+URZ+0x40], R4 ;  /* 0x000040047b0085a7 */ /* 0x000ee400080010ff */
[----:B---3--:R-:W-:Y:S05]  /*13c10*/  @!P0 BRA `(.L_x_168) ;  /* 0xfffffffc00f08947 */ /* 0x008fea000383ffff */
[----:B------:R-:W-:Y:S05]  /*13c20*/  BRA `(.L_x_167) ;  /* 0xffffffe800247947 */ /* 0x000fea000383ffff */
        .weak           $__internal_0_$__cuda_sm10x_tcgen05_guardrail_trap_col_being_dealloced_not_returned_by_alloc
        .type           $__internal_0_$__cuda_sm10x_tcgen05_guardrail_trap_col_being_dealloced_not_returned_by_alloc,@function
        .size           $__internal_0_$__cuda_sm10x_tcgen05_guardrail_trap_col_being_dealloced_not_returned_by_alloc,($__internal_1_$__cuda_sm10x_tcgen05_guardrail_trap_phase_invalid_during_alloc - $__internal_0_$__cuda_sm10x_tcgen05_guardrail_trap_col_being_dealloced_not_returned_by_alloc)
$__internal_0_$__cuda_sm10x_tcgen05_guardrail_trap_col_being_dealloced_not_returned_by_alloc:
[----:B------:R-:W-:Y:S05]  /*13c30*/  BPT.TRAP 0x1 ;  /* 0x000000040000795c */ /* 0x000fea0000300000 */
[----:B------:R-:W-:-:S04]  /*13c40*/  HFMA2 R3, -RZ, RZ, 0, 0 ;  /* 0x00000000ff037431 */ /* 0x000fc800000001ff */
[----:B------:R-:W-:Y:S05]  /*13c50*/  RET.REL.NODEC R2 `(_ZN7cutlass13device_kernelINS_4conv6kernel13ConvUniversalINS1_16ConvProblemShapeILNS1_8OperatorE0ELi3EEENS1_10collective14CollectiveConvINS1_47MainloopSm100TmaUmmaWarpSpecializedImplicitGemmILS5_0ELi4ELi3ELi1ELi2EN4cute5tupleIJNSA_1CILi2EEENSC_ILi1EEESE_EEEEENSB_IJNSC_ILi256EEENSC_ILi128EEENSB_IJNSC_ILi64EEEEEEEEENS_10tfloat32_tESM_NSA_8TiledMMAINSA_8MMA_AtomIJNSA_23SM100_MMA_TF32_2x1SM_SSISM_SM_fLi256ELi128ELNSA_4UMMA5MajorE0ELSR_0ELNSQ_7ScaleInE0ELSS_0EEEEEENSA_6LayoutINSB_IJSE_SE_SE_EEENSB_IJNSC_ILi0EEESX_SX_EEEEENSB_IJNSA_10UnderscoreES10_S10_EEEEENS7_6detail27Sm100ImplicitGemmTileTraitsINSA_25SM100_TMA_2SM_LOAD_IM2COLENSA_14ComposedLayoutINSA_7SwizzleILi3ELi4ELi3EEENSA_18smem_ptr_flag_bitsILi32EEENSV_INSB_IJNSC_ILi8EEENSC_ILi32EEEEEENSB_IJS1C_SE_EEEEEEEvEENS14_INSA_18SM100_TMA_2SM_LOADES1G_vEEEENS_8epilogue10collective18CollectiveEpilogueINS1L_23Sm100TmaWarpSpecializedILi4ELi2ELi16ELb1ELb0EEEJNSB_IJSI_SI_SK_EEENSB_IJNSV_ISI_SE_EENSV_INSC_ILi16EEESE_EEEEESM_NSB_IJNSB_IJllllEEESE_SX_EEESM_S1W_NS1L_6fusion15FusionCallbacksIS1P_NS1X_17LinearCombinationISM_fSM_fLNS_15FloatRoundStyleE2EEES1Q_S1U_JEEENSA_5SM1004TMEM4LOAD26SM100_TMEM_LOAD_32dp32b16xENSA_20SM90_TMA_LOAD_IM2COLENS16_INS17_ILi2ELi4ELi3EEES1A_NSV_INSB_IJS1B_S1S_EEENSB_IJS1S_SE_EEEEEEENSA_39AutoVectorizingCopyWithAssumedAlignmentILi128EEENSA_21SM90_TMA_STORE_IM2COLES2C_S2E_S2E_EEEvvEEEEvNT_6ParamsE) ;  /* 0xfffffec002e87950 */ /* 0x000fea0003c3ffff */
        .weak           $__internal_1_$__cuda_sm10x_tcgen05_guardrail_trap_phase_invalid_during_alloc
        .type           $__internal_1_$__cuda_sm10x_tcgen05_guardrail_trap_phase_invalid_during_alloc,@function
        .size           $__internal_1_$__cuda_sm10x_tcgen05_guardrail_trap_phase_invalid_during_alloc,($__internal_2_$__cuda_sm10x_tcgen05_guardrail_trap_unallocated_columns_being_dealloced - $__internal_1_$__cuda_sm10x_tcgen05_guardrail_trap_phase_invalid_during_alloc)
$__internal_1_$__cuda_sm10x_tcgen05_guardrail_trap_phase_invalid_during_alloc:
[----:B------:R-:W-:Y:S05]  /*13c60*/  BPT.TRAP 0x1 ;  /* 0x000000040000795c */ /* 0x000fea0000300000 */
[----:B------:R-:W-:-:S04]  /*13c70*/  MOV R3, 0x0 ;  /* 0x0000000000037802 */ /* 0x000fc80000000f00 */
[----:B------:R-:W-:Y:S05]  /*13c80*/  RET.REL.NODEC R2 `(_ZN7cutlass13device_kernelINS_4conv6kernel13ConvUniversalINS1_16ConvProblemShapeILNS1_8OperatorE0ELi3EEENS1_10collective14CollectiveConvINS1_47MainloopSm100TmaUmmaWarpSpecializedImplicitGemmILS5_0ELi4ELi3ELi1ELi2EN4cute5tupleIJNSA_1CILi2EEENSC_ILi1EEESE_EEEEENSB_IJNSC_ILi256EEENSC_ILi128EEENSB_IJNSC_ILi64EEEEEEEEENS_10tfloat32_tESM_NSA_8TiledMMAINSA_8MMA_AtomIJNSA_23SM100_MMA_TF32_2x1SM_SSISM_SM_fLi256ELi128ELNSA_4UMMA5MajorE0ELSR_0ELNSQ_7ScaleInE0ELSS_0EEEEEENSA_6LayoutINSB_IJSE_SE_SE_EEENSB_IJNSC_ILi0EEESX_SX_EEEEENSB_IJNSA_10UnderscoreES10_S10_EEEEENS7_6detail27Sm100ImplicitGemmTileTraitsINSA_25SM100_TMA_2SM_LOAD_IM2COLENSA_14ComposedLayoutINSA_7SwizzleILi3ELi4ELi3EEENSA_18smem_ptr_flag_bitsILi32EEENSV_INSB_IJNSC_ILi8EEENSC_ILi32EEEEEENSB_IJS1C_SE_EEEEEEEvEENS14_INSA_18SM100_TMA_2SM_LOADES1G_vEEEENS_8epilogue10collective18CollectiveEpilogueINS1L_23Sm100TmaWarpSpecializedILi4ELi2ELi16ELb1ELb0EEEJNSB_IJSI_SI_SK_EEENSB_IJNSV_ISI_SE_EENSV_INSC_ILi16EEESE_EEEEESM_NSB_IJNSB_IJllllEEESE_SX_EEESM_S1W_NS1L_6fusion15FusionCallbacksIS1P_NS1X_17LinearCombinationISM_fSM_fLNS_15FloatRoundStyleE2EEES1Q_S1U_JEEENSA_5SM1004TMEM4LOAD26SM100_TMEM_LOAD_32dp32b16xENSA_20SM90_TMA_LOAD_IM2COLENS16_INS17_ILi2ELi4ELi3EEES1A_NSV_INSB_IJS1B_S1S_EEENSB_IJS1S_SE_EEEEEEENSA_39AutoVectorizingCopyWithAssumedAlignmentILi128EEENSA_21SM90_TMA_STORE_IM2COLES2C_S2E_S2E_EEEvvEEEEvNT_6ParamsE) ;  /* 0xfffffec002dc7950 */ /* 0x000fea0003c3ffff */
        .weak           $__internal_2_$__cuda_sm10x_tcgen05_guardrail_trap_unallocated_columns_being_dealloced
        .type           $__internal_2_$__cuda_sm10x_tcgen05_guardrail_trap_unallocated_columns_being_dealloced,@function
        .size           $__internal_2_$__cuda_sm10x_tcgen05_guardrail_trap_unallocated_columns_being_dealloced,(.L_x_204 - $__internal_2_$__cuda_sm10x_tcgen05_guardrail_trap_unallocated_columns_being_dealloced)
$__internal_2_$__cuda_sm10x_tcgen05_guardrail_trap_unallocated_columns_being_dealloced:
[----:B------:R-:W-:Y:S05]  /*13c90*/  BPT.TRAP 0x1 ;  /* 0x000000040000795c */ /* 0x000fea0000300000 */
[----:B------:R-:W-:-:S04]  /*13ca0*/  HFMA2 R3, -RZ, RZ, 0, 0 ;  /* 0x00000000ff037431 */ /* 0x000fc800000001ff */
[----:B------:R-:W-:Y:S05]  /*13cb0*/  RET.REL.NODEC R2 `(_ZN7cutlass13device_kernelINS_4conv6kernel13ConvUniversalINS1_16ConvProblemShapeILNS1_8OperatorE0ELi3EEENS1_10collective14CollectiveConvINS1_47MainloopSm100TmaUmmaWarpSpecializedImplicitGemmILS5_0ELi4ELi3ELi1ELi2EN4cute5tupleIJNSA_1CILi2EEENSC_ILi1EEESE_EEEEENSB_IJNSC_ILi256EEENSC_ILi128EEENSB_IJNSC_ILi64EEEEEEEEENS_10tfloat32_tESM_NSA_8TiledMMAINSA_8MMA_AtomIJNSA_23SM100_MMA_TF32_2x1SM_SSISM_SM_fLi256ELi128ELNSA_4UMMA5MajorE0ELSR_0ELNSQ_7ScaleInE0ELSS_0EEEEEENSA_6LayoutINSB_IJSE_SE_SE_EEENSB_IJNSC_ILi0EEESX_SX_EEEEENSB_IJNSA_10UnderscoreES10_S10_EEEEENS7_6detail27Sm100ImplicitGemmTileTraitsINSA_25SM100_TMA_2SM_LOAD_IM2COLENSA_14ComposedLayoutINSA_7SwizzleILi3ELi4ELi3EEENSA_18smem_ptr_flag_bitsILi32EEENSV_INSB_IJNSC_ILi8EEENSC_ILi32EEEEEENSB_IJS1C_SE_EEEEEEEvEENS14_INSA_18SM100_TMA_2SM_LOADES1G_vEEEENS_8epilogue10collective18CollectiveEpilogueINS1L_23Sm100TmaWarpSpecializedILi4ELi2ELi16ELb1ELb0EEEJNSB_IJSI_SI_SK_EEENSB_IJNSV_ISI_SE_EENSV_INSC_ILi16EEESE_EEEEESM_NSB_IJNSB_IJllllEEESE_SX_EEESM_S1W_NS1L_6fusion15FusionCallbacksIS1P_NS1X_17LinearCombinationISM_fSM_fLNS_15FloatRoundStyleE2EEES1Q_S1U_JEEENSA_5SM1004TMEM4LOAD26SM100_TMEM_LOAD_32dp32b16xENSA_20SM90_TMA_LOAD_IM2COLENS16_INS17_ILi2ELi4ELi3EEES1A_NSV_INSB_IJS1B_S1S_EEENSB_IJS1S_SE_EEEEEEENSA_39AutoVectorizingCopyWithAssumedAlignmentILi128EEENSA_21SM90_TMA_STORE_IM2COLES2C_S2E_S2E_EEEvvEEEEvNT_6ParamsE) ;  /* 0xfffffec002d07950 */ /* 0x000fea0003c3ffff */
.L_x_203:
[----:B------:R-:W-:-:S00]  /*13cc0*/  BRA `(.L_x_203) ;  /* 0xfffffffc00fc7947 */ /* 0x000fc0000383ffff */
[----:B------:R-:W-:-:S00]  /*13cd0*/  NOP ;  /* 0x0000000000007918 */ /* 0x000fc00000000000 */
        /* <DEDUP_REMOVED lines=10> */
.L_x_204:


//--------------------- .nv.global.init           --------------------------
	.section	.nv.global.init,"aw",@progbits
.nv.global.init:
	.type		$str$29,@object
	.size		$str$29,($str$30 - $str$29)
$str$29:
        /*0000*/ 	.byte	0x28, 0x61, 0x64, 0x64, 0x72, 0x65, 0x73, 0x73, 0x20, 0x26, 0x20, 0x6d, 0x61, 0x73, 0x6b, 0x29
        /*0010*/ 	.byte	0x20, 0x3d, 0x3d, 0x20, 0x30, 0x00
	.type		$str$30,@object
	.size		$str$30,($str$28 - $str$30)
$str$30:
        /*0016*/ 	.byte	0x2f, 0x74, 0x6d, 0x70, 0x2f, 0x63, 0x75, 0x74, 0x6c, 0x61, 0x73, 0x73, 0x5f, 0x73, 0x77, 0x65
        /*0026*/ 	.byte	0x65, 0x70, 0x5f, 0x73, 0x72, 0x63, 0x2f, 0x69, 0x6e, 0x63, 0x6c, 0x75, 0x64, 0x65, 0x2f, 0x63
        /*0036*/ 	.byte	0x75, 0x74, 0x65, 0x2f, 0x70, 0x6f, 0x69, 0x6e, 0x74, 0x65, 0x72, 0x5f, 0x66, 0x6c, 0x61, 0x67
        /*0046*/ 	.byte	0x67, 0x65, 0x64, 0x2e, 0x68, 0x70, 0x70, 0x00
	.type		$str$28,@object
	.size		$str$28,($str$27 - $str$28)
$str$28:
        /*004e*/ 	.byte	0x2f, 0x74, 0x6d, 0x70, 0x2f, 0x63, 0x75, 0x74, 0x6c, 0x61, 0x73, 0x73, 0x5f, 0x73, 0x77, 0x65
        /*005e*/ 	.byte	0x65, 0x70, 0x5f, 0x73, 0x72, 0x63, 0x2f, 0x69, 0x6e, 0x63, 0x6c, 0x75, 0x64, 0x65, 0x2f, 0x63
        /*006e*/ 	.byte	0x75, 0x74, 0x65, 0x2f, 0x61, 0x74, 0x6f, 0x6d, 0x2f, 0x63, 0x6f, 0x70, 0x79, 0x5f, 0x74, 0x72
        /*007e*/ 	.byte	0x61, 0x69, 0x74, 0x73, 0x5f, 0x73, 0x6d, 0x31, 0x30, 0x30, 0x2e, 0x68, 0x70, 0x70, 0x00
	.type		$str$27,@object
	.size		$str$27,(__unnamed_1 - $str$27)
$str$27:
        /*008d*/ 	.byte	0x28, 0x28, 0x75, 0x69, 0x6e, 0x74, 0x33, 0x32, 0x5f, 0x74, 0x28, 0x74, 0x68, 0x72, 0x65, 0x61
        /*009d*/ 	.byte	0x64, 0x49, 0x64, 0x78, 0x2e, 0x78, 0x29, 0x20, 0x2f, 0x20, 0x33, 0x32, 0x29, 0x20, 0x25, 0x20
        /*00ad*/ 	.byte	0x34, 0x29, 0x20, 0x3d, 0x3d, 0x20, 0x28, 0x28, 0x28, 0x74, 0x6d, 0x65, 0x6d, 0x5f, 0x61, 0x64
        /*00bd*/ 	.byte	0x64, 0x72, 0x20, 0x3e, 0x3e, 0x20, 0x31, 0x36, 0x29, 0x20, 0x2f, 0x20, 0x33, 0x32, 0x29, 0x20
        /*00cd*/ 	.byte	0x25, 0x20, 0x34, 0x29, 0x00
	.type		__unnamed_1,@object
	.size		__unnamed_1,(__unnamed_2 - __unnamed_1)
__unnamed_1:
        /*00d2*/ 	.byte	0x61, 0x75, 0x74, 0x6f, 0x20, 0x63, 0x75, 0x74, 0x65, 0x3a, 0x3a, 0x61, 0x73, 0x5f, 0x70, 0x6f
        /* <DEDUP_REMOVED lines=24> */
        /*0262*/ 	.byte	0x32, 0x30, 0x34, 0x38, 0x3e, 0x3e, 0x3e, 0x3e, 0x5d, 0x00
	.type		__unnamed_2,@object
	.size		__unnamed_2,(.L_2 - __unnamed_2)
__unnamed_2:
        /* <DEDUP_REMOVED lines=42> */
        /*050c*/ 	.byte	0x3e, 0x5d, 0x00
.L_2:


//--------------------- .nv.shared._ZN7cutlass13device_kernelINS_4conv6kernel13ConvUniversalINS1_16ConvProblemShapeILNS1_8OperatorE0ELi3EEENS1_10collective14CollectiveConvINS1_47MainloopSm100TmaUmmaWarpSpecializedImplicitGemmILS5_0ELi4ELi3ELi1ELi2EN4cute5tupleIJNSA_1CILi2EEENSC_ILi1EEESE_EEEEENSB_IJNSC_ILi256EEENSC_ILi128EEENSB_IJNSC_ILi64EEEEEEEEENS_10tfloat32_tESM_NSA_8TiledMMAINSA_8MMA_AtomIJNSA_23SM100_MMA_TF32_2x1SM_SSISM_SM_fLi256ELi128ELNSA_4UMMA5MajorE0ELSR_0ELNSQ_7ScaleInE0ELSS_0EEEEEENSA_6LayoutINSB_IJSE_SE_SE_EEENSB_IJNSC_ILi0EEESX_SX_EEEEENSB_IJNSA_10UnderscoreES10_S10_EEEEENS7_6detail27Sm100ImplicitGemmTileTraitsINSA_25SM100_TMA_2SM_LOAD_IM2COLENSA_14ComposedLayoutINSA_7SwizzleILi3ELi4ELi3EEENSA_18smem_ptr_flag_bitsILi32EEENSV_INSB_IJNSC_ILi8EEENSC_ILi32EEEEEENSB_IJS1C_SE_EEEEEEEvEENS14_INSA_18SM100_TMA_2SM_LOADES1G_vEEEENS_8epilogue10collective18CollectiveEpilogueINS1L_23Sm100TmaWarpSpecializedILi4ELi2ELi16ELb1ELb0EEEJNSB_IJSI_SI_SK_EEENSB_IJNSV_ISI_SE_EENSV_INSC_ILi16EEESE_EEEEESM_NSB_IJNSB_IJllllEEESE_SX_EEESM_S1W_NS1L_6fusion15FusionCallbacksIS1P_NS1X_17LinearCombinationISM_fSM_fLNS_15FloatRoundStyleE2EEES1Q_S1U_JEEENSA_5SM1004TMEM4LOAD26SM100_TMEM_LOAD_32dp32b16xENSA_20SM90_TMA_LOAD_IM2COLENS16_INS17_ILi2ELi4ELi3EEES1A_NSV_INSB_IJS1B_S1S_EEENSB_IJS1S_SE_EEEEEEENSA_39AutoVectorizingCopyWithAssumedAlignmentILi128EEENSA_21SM90_TMA_STORE_IM2COLES2C_S2E_S2E_EEEvvEEEEvNT_6ParamsE --------------------------
	.section	.nv.shared._ZN7cutlass13device_kernelINS_4conv6kernel13ConvUniversalINS1_16ConvProblemShapeILNS1_8OperatorE0ELi3EEENS1_10collective14CollectiveConvINS1_47MainloopSm100TmaUmmaWarpSpecializedImplicitGemmILS5_0ELi4ELi3ELi1ELi2EN4cute5tupleIJNSA_1CILi2EEENSC_ILi1EEESE_EEEEENSB_IJNSC_ILi256EEENSC_ILi128EEENSB_IJNSC_ILi64EEEEEEEEENS_10tfloat32_tESM_NSA_8TiledMMAINSA_8MMA_AtomIJNSA_23SM100_MMA_TF32_2x1SM_SSISM_SM_fLi256ELi128ELNSA_4UMMA5MajorE0ELSR_0ELNSQ_7ScaleInE0ELSS_0EEEEEENSA_6LayoutINSB_IJSE_SE_SE_EEENSB_IJNSC_ILi0EEESX_SX_EEEEENSB_IJNSA_10UnderscoreES10_S10_EEEEENS7_6detail27Sm100ImplicitGemmTileTraitsINSA_25SM100_TMA_2SM_LOAD_IM2COLENSA_14ComposedLayoutINSA_7SwizzleILi3ELi4ELi3EEENSA_18smem_ptr_flag_bitsILi32EEENSV_INSB_IJNSC_ILi8EEENSC_ILi32EEEEEENSB_IJS1C_SE_EEEEEEEvEENS14_INSA_18SM100_TMA_2SM_LOADES1G_vEEEENS_8epilogue10collective18CollectiveEpilogueINS1L_23Sm100TmaWarpSpecializedILi4ELi2ELi16ELb1ELb0EEEJNSB_IJSI_SI_SK_EEENSB_IJNSV_ISI_SE_EENSV_INSC_ILi16EEESE_EEEEESM_NSB_IJNSB_IJllllEEESE_SX_EEESM_S1W_NS1L_6fusion15FusionCallbacksIS1P_NS1X_17LinearCombinationISM_fSM_fLNS_15FloatRoundStyleE2EEES1Q_S1U_JEEENSA_5SM1004TMEM4LOAD26SM100_TMEM_LOAD_32dp32b16xENSA_20SM90_TMA_LOAD_IM2COLENS16_INS17_ILi2ELi4ELi3EEES1A_NSV_INSB_IJS1B_S1S_EEENSB_IJS1S_SE_EEEEEEENSA_39AutoVectorizingCopyWithAssumedAlignmentILi128EEENSA_21SM90_TMA_STORE_IM2COLES2C_S2E_S2E_EEEvvEEEEvNT_6ParamsE,"aw",@nobits
	.sectionflags	@""
	.align	16
	.zero		1024


//--------------------- .nv.shared.reserved.0     --------------------------
	.section	.nv.shared.reserved.0,"aw",@nobits
	.weak		__nv_reservedSMEM_offset_0_alias
	.size		__nv_reservedSMEM_offset_0_alias, 0, 64
	.other		__nv_reservedSMEM_offset_0_alias,@"STO_CUDA_RESERVED_SHARED STV_DEFAULT"
__nv_reservedSMEM_offset_0_alias:
	.zero		0
.nv.shared.reserved.0:
	.zero		64
	.weak		__nv_reservedSMEM_tcgen05_partition
	.type		__nv_reservedSMEM_tcgen05_partition,@object
	.size		__nv_reservedSMEM_tcgen05_partition,(.L_0 - __nv_reservedSMEM_tcgen05_partition)
__nv_reservedSMEM_tcgen05_partition:
	.zero		32
.L_0:


//--------------------- .nv.global                --------------------------
	.section	.nv.global,"aw",@nobits
.nv.global:
	.type		_ZN39_INTERNAL_35bca762_4_k_cu_0dd4be60_31674cute1_E,@object
	.size		_ZN39_INTERNAL_35bca762_4_k_cu_0dd4be60_31674cute1_E,(_ZN39_INTERNAL_35bca762_4_k_cu_0dd4be60_31674cuda3std3__45__cpo6cbeginE - _ZN39_INTERNAL_35bca762_4_k_cu_0dd4be60_31674cute1_E)
_ZN39_INTERNAL_35bca762_4_k_cu_0dd4be60_31674cute1_E:
	.zero		1
	.type		_ZN39_INTERNAL_35bca762_4_k_cu_0dd4be60_31674cuda3std3__45__cpo6cbeginE,@object
	.size		_ZN39_INTERNAL_35bca762_4_k_cu_0dd4be60_31674cuda3std3__45__cpo6cbeginE,(_ZN39_INTERNAL_35bca762_4_k_cu_0dd4be60_31674cuda3std3__48in_placeE - _ZN39_INTERNAL_35bca762_4_k_cu_0dd4be60_31674cuda3std3__45__cpo6cbeginE)
_ZN39_INTERNAL_35bca762_4_k_cu_0dd4be60_31674cuda3std3__45__cpo6cbeginE:
	.zero		1
	.type		_ZN39_INTERNAL_35bca762_4_k_cu_0dd4be60_31674cuda3std3__48in_placeE,@object
	.size		_ZN39_INTERNAL_35bca762_4_k_cu_0dd4be60_31674cuda3std3__48in_placeE,(_ZN39_INTERNAL_35bca762_4_k_cu_0dd4be60_31674cuda3std6ranges3__45__cpo9iter_moveE - _ZN39_INTERNAL_35bca762_4_k_cu_0dd4be60_31674cuda3std3__48in_placeE)
_ZN39_INTERNAL_35bca762_4_k_cu_0dd4be60_31674cuda3std3__48in_placeE:
	.zero		1
	.type		_ZN39_INTERNAL_35bca762_4_k_cu_0dd4be60_31674cuda3std6ranges3__45__cpo9iter_moveE,@object
	.size		_ZN39_INTERNAL_35bca762_4_k_cu_0dd4be60_31674cuda3std6ranges3__45__cpo9iter_moveE,(_ZN39_INTERNAL_35bca762_4_k_cu_0dd4be60_31674cuda3std3__45__cpo5beginE - _ZN39_INTERNAL_35bca762_4_k_cu_0dd4be60_31674cuda3std6ranges3__45__cpo9iter_moveE)
_ZN39_INTERNAL_35bca762_4_k_cu_0dd4be60_31674cuda3std6ranges3__45__cpo9iter_moveE:
	.zero		1
	.type		_ZN39_INTERNAL_35bca762_4_k_cu_0dd4be60_31674cuda3std3__45__cpo5beginE,@object
	.size		_ZN39_INTERNAL_35bca762_4_k_cu_0dd4be60_31674cuda3std3__45__cpo5beginE,(_ZN39_INTERNAL_35bca762_4_k_cu_0dd4be60_31674cuda3std3__441_GLOBAL__N__35bca762_4_k_cu_0dd4be60_31676ignoreE - _ZN39_INTERNAL_35bca762_4_k_cu_0dd4be60_31674cuda3std3__45__cpo5beginE)
_ZN39_INTERNAL_35bca762_4_k_cu_0dd4be60_31674cuda3std3__45__cpo5beginE:
	.zero		1
	.type		_ZN39_INTERNAL_35bca762_4_k_cu_0dd4be60_31674cuda3std3__441_GLOBAL__N__35bca762_4_k_cu_0dd4be60_31676ignoreE,@object
	.size		_ZN39_INTERNAL_35bca762_4_k_cu_0dd4be60_31674cuda3std3__441_GLOBAL__N__35bca762_4_k_cu_0dd4be60_31676ignoreE,(_ZN39_INTERNAL_35bca762_4_k_cu_0dd4be60_31674cute7productE - _ZN39_INTERNAL_35bca762_4_k_cu_0dd4be60_31674cuda3std3__441_GLOBAL__N__35bca762_4_k_cu_0dd4be60_31676ignoreE)
_ZN39_INTERNAL_35bca762_4_k_cu_0dd4be60_31674cuda3std3__441_GLOBAL__N__35bca762_4_k_cu_0dd4be60_31676ignoreE:
	.zero		1
	.type		_ZN39_INTERNAL_35bca762_4_k_cu_0dd4be60_31674cute7productE,@object
	.size		_ZN39_INTERNAL_35bca762_4_k_cu_0dd4be60_31674cute7productE,(_ZN39_INTERNAL_35bca762_4_k_cu_0dd4be60_31674cuda3std3__45__cpo3endE - _ZN39_INTERNAL_35bca762_4_k_cu_0dd4be60_31674cute7productE)
_ZN39_INTERNAL_35bca762_4_k_cu_0dd4be60_31674cute7productE:
	.zero		1
	.type		_ZN39_INTERNAL_35bca762_4_k_cu_0dd4be60_31674cuda3std3__45__cpo3endE,@object
	.size		_ZN39_INTERNAL_35bca762_4_k_cu_0dd4be60_31674cuda3std3__45__cpo3endE,(_ZN39_INTERNAL_35bca762_4_k_cu_0dd4be60_31674cuda3std3__419piecewise_constructE - _ZN39_INTERNAL_35bca762_4_k_cu_0dd4be60_31674cuda3std3__45__cpo3endE)
_ZN39_INTERNAL_35bca762_4_k_cu_0dd4be60_31674cuda3std3__45__cpo3endE:
	.zero		1
	.type		_ZN39_INTERNAL_35bca762_4_k_cu_0dd4be60_31674cuda3std3__419piecewise_constructE,@object
	.size		_ZN39_INTERNAL_35bca762_4_k_cu_0dd4be60_31674cuda3std3__419piecewise_constructE,(_ZN39_INTERNAL_35bca762_4_k_cu_0dd4be60_31674cuda3std3__45__cpo4cendE - _ZN39_INTERNAL_35bca762_4_k_cu_0dd4be60_31674cuda3std3__419piecewise_constructE)
_ZN39_INTERNAL_35bca762_4_k_cu_0dd4be60_31674cuda3std3__419piecewise_constructE:
	.zero		1
	.type		_ZN39_INTERNAL_35bca762_4_k_cu_0dd4be60_31674cuda3std3__45__cpo4cendE,@object
	.size		_ZN39_INTERNAL_35bca762_4_k_cu_0dd4be60_31674cuda3std3__45__cpo4cendE,(_ZN39_INTERNAL_35bca762_4_k_cu_0dd4be60_31674cuda3std6ranges3__45__cpo4swapE - _ZN39_INTERNAL_35bca762_4_k_cu_0dd4be60_31674cuda3std3__45__cpo4cendE)
_ZN39_INTERNAL_35bca762_4_k_cu_0dd4be60_31674cuda3std3__45__cpo4cendE:
	.zero		1
	.type		_ZN39_INTERNAL_35bca762_4_k_cu_0dd4be60_31674cuda3std6ranges3__45__cpo4swapE,@object
	.size		_ZN39_INTERNAL_35bca762_4_k_cu_0dd4be60_31674cuda3std6ranges3__45__cpo4swapE,(.L_10 - _ZN39_INTERNAL_35bca762_4_k_cu_0dd4be60_31674cuda3std6ranges3__45__cpo4swapE)
_ZN39_INTERNAL_35bca762_4_k_cu_0dd4be60_31674cuda3std6ranges3__45__cpo4swapE:
	.zero		1
.L_10:


//--------------------- .nv.constant0._ZN7cutlass13device_kernelINS_4conv6kernel13ConvUniversalINS1_16ConvProblemShapeILNS1_8OperatorE0ELi3EEENS1_10collective14CollectiveConvINS1_47MainloopSm100TmaUmmaWarpSpecializedImplicitGemmILS5_0ELi4ELi3ELi1ELi2EN4cute5tupleIJNSA_1CILi2EEENSC_ILi1EEESE_EEEEENSB_IJNSC_ILi256EEENSC_ILi128EEENSB_IJNSC_ILi64EEEEEEEEENS_10tfloat32_tESM_NSA_8TiledMMAINSA_8MMA_AtomIJNSA_23SM100_MMA_TF32_2x1SM_SSISM_SM_fLi256ELi128ELNSA_4UMMA5MajorE0ELSR_0ELNSQ_7ScaleInE0ELSS_0EEEEEENSA_6LayoutINSB_IJSE_SE_SE_EEENSB_IJNSC_ILi0EEESX_SX_EEEEENSB_IJNSA_10UnderscoreES10_S10_EEEEENS7_6detail27Sm100ImplicitGemmTileTraitsINSA_25SM100_TMA_2SM_LOAD_IM2COLENSA_14ComposedLayoutINSA_7SwizzleILi3ELi4ELi3EEENSA_18smem_ptr_flag_bitsILi32EEENSV_INSB_IJNSC_ILi8EEENSC_ILi32EEEEEENSB_IJS1C_SE_EEEEEEEvEENS14_INSA_18SM100_TMA_2SM_LOADES1G_vEEEENS_8epilogue10collective18CollectiveEpilogueINS1L_23Sm100TmaWarpSpecializedILi4ELi2ELi16ELb1ELb0EEEJNSB_IJSI_SI_SK_EEENSB_IJNSV_ISI_SE_EENSV_INSC_ILi16EEESE_EEEEESM_NSB_IJNSB_IJllllEEESE_SX_EEESM_S1W_NS1L_6fusion15FusionCallbacksIS1P_NS1X_17LinearCombinationISM_fSM_fLNS_15FloatRoundStyleE2EEES1Q_S1U_JEEENSA_5SM1004TMEM4LOAD26SM100_TMEM_LOAD_32dp32b16xENSA_20SM90_TMA_LOAD_IM2COLENS16_INS17_ILi2ELi4ELi3EEES1A_NSV_INSB_IJS1B_S1S_EEENSB_IJS1S_SE_EEEEEEENSA_39AutoVectorizingCopyWithAssumedAlignmentILi128EEENSA_21SM90_TMA_STORE_IM2COLES2C_S2E_S2E_EEEvvEEEEvNT_6ParamsE --------------------------
	.section	.nv.constant0._ZN7cutlass13device_kernelINS_4conv6kernel13ConvUniversalINS1_16ConvProblemShapeILNS1_8OperatorE0ELi3EEENS1_10collective14CollectiveConvINS1_47MainloopSm100TmaUmmaWarpSpecializedImplicitGemmILS5_0ELi4ELi3ELi1ELi2EN4cute5tupleIJNSA_1CILi2EEENSC_ILi1EEESE_EEEEENSB_IJNSC_ILi256EEENSC_ILi128EEENSB_IJNSC_ILi64EEEEEEEEENS_10tfloat32_tESM_NSA_8TiledMMAINSA_8MMA_AtomIJNSA_23SM100_MMA_TF32_2x1SM_SSISM_SM_fLi256ELi128ELNSA_4UMMA5MajorE0ELSR_0ELNSQ_7ScaleInE0ELSS_0EEEEEENSA_6LayoutINSB_IJSE_SE_SE_EEENSB_IJNSC_ILi0EEESX_SX_EEEEENSB_IJNSA_10UnderscoreES10_S10_EEEEENS7_6detail27Sm100ImplicitGemmTileTraitsINSA_25SM100_TMA_2SM_LOAD_IM2COLENSA_14ComposedLayoutINSA_7SwizzleILi3ELi4ELi3EEENSA_18smem_ptr_flag_bitsILi32EEENSV_INSB_IJNSC_ILi8EEENSC_ILi32EEEEEENSB_IJS1C_SE_EEEEEEEvEENS14_INSA_18SM100_TMA_2SM_LOADES1G_vEEEENS_8epilogue10collective18CollectiveEpilogueINS1L_23Sm100TmaWarpSpecializedILi4ELi2ELi16ELb1ELb0EEEJNSB_IJSI_SI_SK_EEENSB_IJNSV_ISI_SE_EENSV_INSC_ILi16EEESE_EEEEESM_NSB_IJNSB_IJllllEEESE_SX_EEESM_S1W_NS1L_6fusion15FusionCallbacksIS1P_NS1X_17LinearCombinationISM_fSM_fLNS_15FloatRoundStyleE2EEES1Q_S1U_JEEENSA_5SM1004TMEM4LOAD26SM100_TMEM_LOAD_32dp32b16xENSA_20SM90_TMA_LOAD_IM2COLENS16_INS17_ILi2ELi4ELi3EEES1A_NSV_INSB_IJS1B_S1S_EEENSB_IJS1S_SE_EEEEEEENSA_39AutoVectorizingCopyWithAssumedAlignmentILi128EEENSA_21SM90_TMA_STORE_IM2COLES2C_S2E_S2E_EEEvvEEEEvNT_6ParamsE,"a",@progbits
	.sectionflags	@""
	.align	4
.nv.constant0._ZN7cutlass13device_kernelINS_4conv6kernel13ConvUniversalINS1_16ConvProblemShapeILNS1_8OperatorE0ELi3EEENS1_10collective14CollectiveConvINS1_47MainloopSm100TmaUmmaWarpSpecializedImplicitGemmILS5_0ELi4ELi3ELi1ELi2EN4cute5tupleIJNSA_1CILi2EEENSC_ILi1EEESE_EEEEENSB_IJNSC_ILi256EEENSC_ILi128EEENSB_IJNSC_ILi64EEEEEEEEENS_10tfloat32_tESM_NSA_8TiledMMAINSA_8MMA_AtomIJNSA_23SM100_MMA_TF32_2x1SM_SSISM_SM_fLi256ELi128ELNSA_4UMMA5MajorE0ELSR_0ELNSQ_7ScaleInE0ELSS_0EEEEEENSA_6LayoutINSB_IJSE_SE_SE_EEENSB_IJNSC_ILi0EEESX_SX_EEEEENSB_IJNSA_10UnderscoreES10_S10_EEEEENS7_6detail27Sm100ImplicitGemmTileTraitsINSA_25SM100_TMA_2SM_LOAD_IM2COLENSA_14ComposedLayoutINSA_7SwizzleILi3ELi4ELi3EEENSA_18smem_ptr_flag_bitsILi32EEENSV_INSB_IJNSC_ILi8EEENSC_ILi32EEEEEENSB_IJS1C_SE_EEEEEEEvEENS14_INSA_18SM100_TMA_2SM_LOADES1G_vEEEENS_8epilogue10collective18CollectiveEpilogueINS1L_23Sm100TmaWarpSpecializedILi4ELi2ELi16ELb1ELb0EEEJNSB_IJSI_SI_SK_EEENSB_IJNSV_ISI_SE_EENSV_INSC_ILi16EEESE_EEEEESM_NSB_IJNSB_IJllllEEESE_SX_EEESM_S1W_NS1L_6fusion15FusionCallbacksIS1P_NS1X_17LinearCombinationISM_fSM_fLNS_15FloatRoundStyleE2EEES1Q_S1U_JEEENSA_5SM1004TMEM4LOAD26SM100_TMEM_LOAD_32dp32b16xENSA_20SM90_TMA_LOAD_IM2COLENS16_INS17_ILi2ELi4ELi3EEES1A_NSV_INSB_IJS1B_S1S_EEENSB_IJS1S_SE_EEEEEEENSA_39AutoVectorizingCopyWithAssumedAlignmentILi128EEENSA_21SM90_TMA_STORE_IM2COLES2C_S2E_S2E_EEEvvEEEEvNT_6ParamsE:
	.zero		3200


//--------------------- SYMBOLS --------------------------

	.type		.nv.reservedSmem.offset0,@object
	.size		.nv.reservedSmem.offset0,0x4
	.type		.nv.reservedSmem.cap,@object
	.size		.nv.reservedSmem.cap,0x4
	.type		__assertfail,@function
